def attn_fwd(
    Q,
    K,
    V,
    Out,
    Lse,
    sm_scale,
    stride_qz,
    stride_qh,
    stride_qm,
    stride_qk,
    stride_kz,
    stride_kh,
    stride_kn,
    stride_kk,
    stride_vz,
    stride_vh,
    stride_vn,
    stride_vk,
    stride_oz,
    stride_oh,
    stride_om,
    stride_ok,
    seqlen_q,
    seqlen_k,
    BLOCK_M: tl.constexpr,
    BLOCK_N: tl.constexpr,
    HEAD_DIM: tl.constexpr,
    CAUSAL: tl.constexpr,
):
    start_m = tl.program_id(0)
    off_hz = tl.program_id(1)
    q_off = off_hz * stride_qh
    k_off = off_hz * stride_kh
    v_off = off_hz * stride_vh
    offs_m = start_m * BLOCK_M + tl.arange(0, BLOCK_M)
    offs_d = tl.arange(0, HEAD_DIM)
    offs_n = tl.arange(0, BLOCK_N)
    q_ptrs = Q + q_off + offs_m[:, None] * stride_qm + offs_d[None, :] * stride_qk
    k_ptrs = K + k_off + offs_d[:, None] * stride_kk + offs_n[None, :] * stride_kn
    v_ptrs = V + v_off + offs_n[:, None] * stride_vn + offs_d[None, :] * stride_vk
    m_i = tl.full([BLOCK_M], float("-inf"), dtype=tl.float32)
    l_i = tl.zeros([BLOCK_M], dtype=tl.float32) + 1.0
    acc = tl.zeros([BLOCK_M, HEAD_DIM], dtype=tl.float32)
    q = tl.load(q_ptrs)
    acc, l_i, m_i = _attn_fwd_inner(
        acc,
        l_i,
        m_i,
        q,
        k_ptrs,
        v_ptrs,
        sm_scale,
        stride_kn,
        stride_vn,
        start_m,
        seqlen_k,
        BLOCK_M,
        BLOCK_N,
        HEAD_DIM,
        CAUSAL,
    )
    acc = acc / l_i[:, None]
    lse = m_i + tl.math.log2(l_i) / 1.4426950408889634
    o_ptrs = (
        Out
        + off_hz * stride_oh
        + offs_m[:, None] * stride_om
        + offs_d[None, :] * stride_ok
    )
    tl.store(o_ptrs, acc.to(Out.dtype.element_ty))
    tl.store(Lse + off_hz * seqlen_q + offs_m, lse)

# config = {"BLOCK_M": 64, "BLOCK_N": 64, "HEAD_DIM": 512, "arch": "sm_90", "causal": false, "dtype": "fp16", "num_stages": 2, "num_warps": 4}
# arch = sm_90


// ===== COMPILED SASS (sm_90a) =====

	.target	sm_90a

	.elftype	@"ET_EXEC"


//--------------------- .note.nv.tkinfo           --------------------------
	.section	.note.nv.tkinfo,"",@"SHT_NOTE"
	.sectionflags	@"SHF_NOTE_NV_TKINFO"
	.tkinfo
        /*0018*/ 	.word	0x00000002
        /*0030*/ 	.string	""
        /*0030*/ 	.string	"ptxas"
        /*0030*/ 	.string	"Cuda compilation tools, release 13.0, V13.0.88"
        /*0030*/ 	.string	"Build cuda_13.0.r13.0/compiler.36424714_0"
        /*0030*/ 	.string	"-v  -suppress-debug-info  -lineinfo  -arch sm_90a "



//--------------------- .note.nv.cuinfo           --------------------------
	.section	.note.nv.cuinfo,"",@"SHT_NOTE"
	.sectionflags	@"SHF_NOTE_NV_CUINFO"
        /*0018*/ 	.short	0x0002
        /*001a*/ 	.short	0x005a
        /*001c*/ 	.short	0x0082
	.zero		2


//--------------------- .nv.info                  --------------------------
	.section	.nv.info,"",@"SHT_CUDA_INFO"
	.align	4


	//----- nvinfo : EIATTR_REGCOUNT
	.align		4
        /*0000*/ 	.byte	0x04, 0x2f
        /*0002*/ 	.short	(.L_2 - .L_1)
	.align		4
.L_1:
        /*0004*/ 	.word	index@(attn_fwd)
        /*0008*/ 	.word	0x000000ff


	//----- nvinfo : EIATTR_FRAME_SIZE
	.align		4
.L_2:
        /*000c*/ 	.byte	0x04, 0x11
        /*000e*/ 	.short	(.L_4 - .L_3)
	.align		4
.L_3:
        /*0010*/ 	.word	index@(attn_fwd)
        /*0014*/ 	.word	0x00001650


	//----- nvinfo : EIATTR_MIN_STACK_SIZE
	.align		4
.L_4:
        /*0018*/ 	.byte	0x04, 0x12
        /*001a*/ 	.short	(.L_6 - .L_5)
	.align		4
.L_5:
        /*001c*/ 	.word	index@(attn_fwd)
        /*0020*/ 	.word	0x00001650
.L_6:


//--------------------- .nv.compat                --------------------------
	.section	.nv.compat,"",@"SHT_CUDA_COMPAT_INFO"
	.align	4
        /*0000*/ 	.byte	0x02, 0x09, 0x01, 0x00, 0x02, 0x02, 0x04, 0x00, 0x02, 0x05, 0x05, 0x00, 0x03, 0x07, 0x01, 0x01
        /*0010*/ 	.byte	0x02, 0x03, 0x00, 0x00, 0x02, 0x06, 0x01, 0x00, 0x04, 0x0b, 0x08, 0x00, 0x00, 0x00, 0x00, 0x00
        /*0020*/ 	.byte	0x00, 0x00, 0x00, 0x00


//--------------------- .nv.info.attn_fwd         --------------------------
	.section	.nv.info.attn_fwd,"",@"SHT_CUDA_INFO"
	.sectionflags	@""
	.align	4


	//----- nvinfo : EIATTR_CUDA_API_VERSION
	.align		4
        /*0000*/ 	.byte	0x04, 0x37
        /*0002*/ 	.short	(.L_8 - .L_7)
.L_7:
        /*0004*/ 	.word	0x00000082


	//----- nvinfo : EIATTR_KPARAM_INFO
	.align		4
.L_8:
        /*0008*/ 	.byte	0x04, 0x17
        /*000a*/ 	.short	(.L_10 - .L_9)
.L_9:
        /*000c*/ 	.word	0x00000000
        /*0010*/ 	.short	0x0019
        /*0012*/ 	.short	0x0080
        /*0014*/ 	.byte	0x00, 0xf4, 0x21, 0x00


	//----- nvinfo : EIATTR_KPARAM_INFO
	.align		4
.L_10:
        /*0018*/ 	.byte	0x04, 0x17
        /*001a*/ 	.short	(.L_12 - .L_11)
.L_11:
        /*001c*/ 	.word	0x00000000
        /*0020*/ 	.short	0x0018
        /*0022*/ 	.short	0x0078
        /*0024*/ 	.byte	0x00, 0xf4, 0x21, 0x00


	//----- nvinfo : EIATTR_KPARAM_INFO
	.align		4
.L_12:
        /*0028*/ 	.byte	0x04, 0x17
        /*002a*/ 	.short	(.L_14 - .L_13)
.L_13:
        /*002c*/ 	.word	0x00000000
        /*0030*/ 	.short	0x0017
        /*0032*/ 	.short	0x0070
        /*0034*/ 	.byte	0x00, 0xf0, 0x11, 0x00


	//----- nvinfo : EIATTR_KPARAM_INFO
	.align		4
.L_14:
        /*0038*/ 	.byte	0x04, 0x17
        /*003a*/ 	.short	(.L_16 - .L_15)
.L_15:
        /*003c*/ 	.word	0x00000000
        /*0040*/ 	.short	0x0016
        /*0042*/ 	.short	0x006c
        /*0044*/ 	.byte	0x00, 0xf0, 0x11, 0x00


	//----- nvinfo : EIATTR_KPARAM_INFO
	.align		4
.L_16:
        /*0048*/ 	.byte	0x04, 0x17
        /*004a*/ 	.short	(.L_18 - .L_17)
.L_17:
        /*004c*/ 	.word	0x00000000
        /*0050*/ 	.short	0x0015
        /*0052*/ 	.short	0x0068
        /*0054*/ 	.byte	0x00, 0xf0, 0x11, 0x00


	//----- nvinfo : EIATTR_KPARAM_INFO
	.align		4
.L_18:
        /*0058*/ 	.byte	0x04, 0x17
        /*005a*/ 	.short	(.L_20 - .L_19)
.L_19:
        /*005c*/ 	.word	0x00000000
        /*0060*/ 	.short	0x0014
        /*0062*/ 	.short	0x0064
        /*0064*/ 	.byte	0x00, 0xf0, 0x11, 0x00


	//----- nvinfo : EIATTR_KPARAM_INFO
	.align		4
.L_20:
        /*0068*/ 	.byte	0x04, 0x17
        /*006a*/ 	.short	(.L_22 - .L_21)
.L_21:
        /*006c*/ 	.word	0x00000000
        /*0070*/ 	.short	0x0013
        /*0072*/ 	.short	0x0060
        /*0074*/ 	.byte	0x00, 0xf0, 0x11, 0x00


	//----- nvinfo : EIATTR_KPARAM_INFO
	.align		4
.L_22:
        /*0078*/ 	.byte	0x04, 0x17
        /*007a*/ 	.short	(.L_24 - .L_23)
.L_23:
        /*007c*/ 	.word	0x00000000
        /*0080*/ 	.short	0x0012
        /*0082*/ 	.short	0x005c
        /*0084*/ 	.byte	0x00, 0xf0, 0x11, 0x00


	//----- nvinfo : EIATTR_KPARAM_INFO
	.align		4
.L_24:
        /*0088*/ 	.byte	0x04, 0x17
        /*008a*/ 	.short	(.L_26 - .L_25)
.L_25:
        /*008c*/ 	.word	0x00000000
        /*0090*/ 	.short	0x0011
        /*0092*/ 	.short	0x0058
        /*0094*/ 	.byte	0x00, 0xf0, 0x11, 0x00


	//----- nvinfo : EIATTR_KPARAM_INFO
	.align		4
.L_26:
        /*0098*/ 	.byte	0x04, 0x17
        /*009a*/ 	.short	(.L_28 - .L_27)
.L_27:
        /*009c*/ 	.word	0x00000000
        /*00a0*/ 	.short	0x0010
        /*00a2*/ 	.short	0x0054
        /*00a4*/ 	.byte	0x00, 0xf0, 0x11, 0x00


	//----- nvinfo : EIATTR_KPARAM_INFO
	.align		4
.L_28:
        /*00a8*/ 	.byte	0x04, 0x17
        /*00aa*/ 	.short	(.L_30 - .L_29)
.L_29:
        /*00ac*/ 	.word	0x00000000
        /*00b0*/ 	.short	0x000f
        /*00b2*/ 	.short	0x0050
        /*00b4*/ 	.byte	0x00, 0xf0, 0x11, 0x00


	//----- nvinfo : EIATTR_KPARAM_INFO
	.align		4
.L_30:
        /*00b8*/ 	.byte	0x04, 0x17
        /*00ba*/ 	.short	(.L_32 - .L_31)
.L_31:
        /*00bc*/ 	.word	0x00000000
        /*00c0*/ 	.short	0x000e
        /*00c2*/ 	.short	0x004c
        /*00c4*/ 	.byte	0x00, 0xf0, 0x11, 0x00


	//----- nvinfo : EIATTR_KPARAM_INFO
	.align		4
.L_32:
        /*00c8*/ 	.byte	0x04, 0x17
        /*00ca*/ 	.short	(.L_34 - .L_33)
.L_33:
        /*00cc*/ 	.word	0x00000000
        /*00d0*/ 	.short	0x000d
        /*00d2*/ 	.short	0x0048
        /*00d4*/ 	.byte	0x00, 0xf0, 0x11, 0x00


	//----- nvinfo : EIATTR_KPARAM_INFO
	.align		4
.L_34:
        /*00d8*/ 	.byte	0x04, 0x17
        /*00da*/ 	.short	(.L_36 - .L_35)
.L_35:
        /*00dc*/ 	.word	0x00000000
        /*00e0*/ 	.short	0x000c
        /*00e2*/ 	.short	0x0044
        /*00e4*/ 	.byte	0x00, 0xf0, 0x11, 0x00


	//----- nvinfo : EIATTR_KPARAM_INFO
	.align		4
.L_36:
        /*00e8*/ 	.byte	0x04, 0x17
        /*00ea*/ 	.short	(.L_38 - .L_37)
.L_37:
        /*00ec*/ 	.word	0x00000000
        /*00f0*/ 	.short	0x000b
        /*00f2*/ 	.short	0x0040
        /*00f4*/ 	.byte	0x00, 0xf0, 0x11, 0x00


	//----- nvinfo : EIATTR_KPARAM_INFO
	.align		4
.L_38:
        /*00f8*/ 	.byte	0x04, 0x17
        /*00fa*/ 	.short	(.L_40 - .L_39)
.L_39:
        /*00fc*/ 	.word	0x00000000
        /*0100*/ 	.short	0x000a
        /*0102*/ 	.short	0x003c
        /*0104*/ 	.byte	0x00, 0xf0, 0x11, 0x00


	//----- nvinfo : EIATTR_KPARAM_INFO
	.align		4
.L_40:
        /*0108*/ 	.byte	0x04, 0x17
        /*010a*/ 	.short	(.L_42 - .L_41)
.L_41:
        /*010c*/ 	.word	0x00000000
        /*0110*/ 	.short	0x0009
        /*0112*/ 	.short	0x0038
        /*0114*/ 	.byte	0x00, 0xf0, 0x11, 0x00


	//----- nvinfo : EIATTR_KPARAM_INFO
	.align		4
.L_42:
        /*0118*/ 	.byte	0x04, 0x17
        /*011a*/ 	.short	(.L_44 - .L_43)
.L_43:
        /*011c*/ 	.word	0x00000000
        /*0120*/ 	.short	0x0008
        /*0122*/ 	.short	0x0034
        /*0124*/ 	.byte	0x00, 0xf0, 0x11, 0x00


	//----- nvinfo : EIATTR_KPARAM_INFO
	.align		4
.L_44:
        /*0128*/ 	.byte	0x04, 0x17
        /*012a*/ 	.short	(.L_46 - .L_45)
.L_45:
        /*012c*/ 	.word	0x00000000
        /*0130*/ 	.short	0x0007
        /*0132*/ 	.short	0x0030
        /*0134*/ 	.byte	0x00, 0xf0, 0x11, 0x00


	//----- nvinfo : EIATTR_KPARAM_INFO
	.align		4
.L_46:
        /*0138*/ 	.byte	0x04, 0x17
        /*013a*/ 	.short	(.L_48 - .L_47)
.L_47:
        /*013c*/ 	.word	0x00000000
        /*0140*/ 	.short	0x0006
        /*0142*/ 	.short	0x002c
        /*0144*/ 	.byte	0x00, 0xf0, 0x11, 0x00


	//----- nvinfo : EIATTR_KPARAM_INFO
	.align		4
.L_48:
        /*0148*/ 	.byte	0x04, 0x17
        /*014a*/ 	.short	(.L_50 - .L_49)
.L_49:
        /*014c*/ 	.word	0x00000000
        /*0150*/ 	.short	0x0005
        /*0152*/ 	.short	0x0028
        /*0154*/ 	.byte	0x00, 0xf0, 0x11, 0x00


	//----- nvinfo : EIATTR_KPARAM_INFO
	.align		4
.L_50:
        /*0158*/ 	.byte	0x04, 0x17
        /*015a*/ 	.short	(.L_52 - .L_51)
.L_51:
        /*015c*/ 	.word	0x00000000
        /*0160*/ 	.short	0x0004
        /*0162*/ 	.short	0x0020
        /*0164*/ 	.byte	0x00, 0xf4, 0x21, 0x00


	//----- nvinfo : EIATTR_KPARAM_INFO
	.align		4
.L_52:
        /*0168*/ 	.byte	0x04, 0x17
        /*016a*/ 	.short	(.L_54 - .L_53)
.L_53:
        /*016c*/ 	.word	0x00000000
        /*0170*/ 	.short	0x0003
        /*0172*/ 	.short	0x0018
        /*0174*/ 	.byte	0x00, 0xf4, 0x21, 0x00


	//----- nvinfo : EIATTR_KPARAM_INFO
	.align		4
.L_54:
        /*0178*/ 	.byte	0x04, 0x17
        /*017a*/ 	.short	(.L_56 - .L_55)
.L_55:
        /*017c*/ 	.word	0x00000000
        /*0180*/ 	.short	0x0002
        /*0182*/ 	.short	0x0010
        /*0184*/ 	.byte	0x00, 0xf4, 0x21, 0x00


	//----- nvinfo : EIATTR_KPARAM_INFO
	.align		4
.L_56:
        /*0188*/ 	.byte	0x04, 0x17
        /*018a*/ 	.short	(.L_58 - .L_57)
.L_57:
        /*018c*/ 	.word	0x00000000
        /*0190*/ 	.short	0x0001
        /*0192*/ 	.short	0x0008
        /*0194*/ 	.byte	0x00, 0xf4, 0x21, 0x00


	//----- nvinfo : EIATTR_KPARAM_INFO
	.align		4
.L_58:
        /*0198*/ 	.byte	0x04, 0x17
        /*019a*/ 	.short	(.L_60 - .L_59)
.L_59:
        /*019c*/ 	.word	0x00000000
        /*01a0*/ 	.short	0x0000
        /*01a2*/ 	.short	0x0000
        /*01a4*/ 	.byte	0x00, 0xf4, 0x21, 0x00


	//----- nvinfo : EIATTR_SPARSE_MMA_MASK
	.align		4
.L_60:
        /*01a8*/ 	.byte	0x03, 0x50
        /*01aa*/ 	.short	0x0000


	//----- nvinfo : EIATTR_MAXREG_COUNT
	.align		4
        /*01ac*/ 	.byte	0x03, 0x1b
        /*01ae*/ 	.short	0x00ff


	//----- nvinfo : EIATTR_NUM_BARRIERS
	.align		4
        /*01b0*/ 	.byte	0x02, 0x4c
        /*01b2*/ 	.byte	0x01
	.zero		1


	//----- nvinfo : EIATTR_ANNOTATIONS
	.align		4
        /*01b4*/ 	.byte	0x04, 0x55
        /*01b6*/ 	.short	(.L_62 - .L_61)


	//   ....[0]....
.L_61:
        /*01b8*/ 	.word	0x00000001
        /*01bc*/ 	.byte	0x50, 0x04, 0x00, 0x00, 0x01, 0x00, 0x00, 0x00, 0xd0, 0x04, 0x00, 0x00, 0x01, 0x00, 0x00, 0x00
        /* <DEDUP_REMOVED lines=968> */
        /*3e4c*/ 	.byte	0x70, 0x7b, 0x02, 0x00, 0x01, 0x00, 0x00, 0x00, 0x70, 0x80, 0x02, 0x00


	//----- nvinfo : EIATTR_MERCURY_ISA_VERSION
	.align		4
.L_62:
        /*3e58*/ 	.byte	0x03, 0x5f
        /*3e5a*/ 	.short	0x0101


	//----- nvinfo : EIATTR_COOP_GROUP_MASK_REGIDS
	.align		4
        /*3e5c*/ 	.byte	0x04, 0x29
        /*3e5e*/ 	.short	(.L_64 - .L_63)


	//   ....[0]....
.L_63:
        /*3e60*/ 	.word	0xffffffff


	//   ....[1]....
        /*3e64*/ 	.word	0xffffffff


	//   ....[2]....
        /*3e68*/ 	.word	0xffffffff


	//   ....[3]....
        /*3e6c*/ 	.word	0xffffffff


	//   ....[4]....
        /*3e70*/ 	.word	0xffffffff


	//   ....[5]....
        /*3e74*/ 	.word	0xffffffff


	//   ....[6]....
        /*3e78*/ 	.word	0xffffffff


	//   ....[7]....
        /*3e7c*/ 	.word	0xffffffff


	//----- nvinfo : EIATTR_COOP_GROUP_INSTR_OFFSETS
	.align		4
.L_64:
        /*3e80*/ 	.byte	0x04, 0x28
        /*3e82*/ 	.short	(.L_66 - .L_65)


	//   ....[0]....
.L_65:
        /*3e84*/ 	.word	0x00018120


	//   ....[1]....
        /*3e88*/ 	.word	0x00018240


	//   ....[2]....
        /*3e8c*/ 	.word	0x00018270


	//   ....[3]....
        /*3e90*/ 	.word	0x00018d60


	//   ....[4]....
        /*3e94*/ 	.word	0x0001b2f0


	//   ....[5]....
        /*3e98*/ 	.word	0x0001b300


	//   ....[6]....
        /*3e9c*/ 	.word	0x0001b330


	//   ....[7]....
        /*3ea0*/ 	.word	0x0001b340


	//----- nvinfo : EIATTR_EXIT_INSTR_OFFSETS
	.align		4
.L_66:
        /*3ea4*/ 	.byte	0x04, 0x1c
        /*3ea6*/ 	.short	(.L_68 - .L_67)


	//   ....[0]....
.L_67:
        /*3ea8*/ 	.word	0x00028060


	//   ....[1]....
        /*3eac*/ 	.word	0x00028120


	//----- nvinfo : EIATTR_REQNTID
	.align		4
.L_68:
        /*3eb0*/ 	.byte	0x04, 0x10
        /*3eb2*/ 	.short	(.L_70 - .L_69)
.L_69:
        /*3eb4*/ 	.word	0x00000080
        /*3eb8*/ 	.word	0x00000001
        /*3ebc*/ 	.word	0x00000001


	//----- nvinfo : EIATTR_CBANK_PARAM_SIZE
	.align		4
.L_70:
        /*3ec0*/ 	.byte	0x03, 0x19
        /*3ec2*/ 	.short	0x0088


	//----- nvinfo : EIATTR_PARAM_CBANK
	.align		4
        /*3ec4*/ 	.byte	0x04, 0x0a
        /*3ec6*/ 	.short	(.L_72 - .L_71)
	.align		4
.L_71:
        /*3ec8*/ 	.word	index@(.nv.constant0.attn_fwd)
        /*3ecc*/ 	.short	0x0210
        /*3ece*/ 	.short	0x0088


	//----- nvinfo : EIATTR_SW_WAR
	.align		4
.L_72:
        /*3ed0*/ 	.byte	0x04, 0x36
        /*3ed2*/ 	.short	(.L_74 - .L_73)
.L_73:
        /*3ed4*/ 	.word	0x00000008
.L_74:


//--------------------- .nv.callgraph             --------------------------
	.section	.nv.callgraph,"",@"SHT_CUDA_CALLGRAPH"
	.align	4
	.sectionentsize	8
	.align		4
        /*0000*/ 	.word	0x00000000
	.align		4
        /*0004*/ 	.word	0xffffffff
	.align		4
        /*0008*/ 	.word	0x00000000
	.align		4
        /*000c*/ 	.word	0xfffffffe
	.align		4
        /*0010*/ 	.word	0x00000000
	.align		4
        /*0014*/ 	.word	0xfffffffd
	.align		4
        /*0018*/ 	.word	0x00000000
	.align		4
        /*001c*/ 	.word	0xfffffffc


//--------------------- .nv.constant4             --------------------------
	.section	.nv.constant4,"a",@progbits
	.align	8
	.align		8
.nv.constant4:
        /*0000*/ 	.dword	_$_str


//--------------------- .text.attn_fwd            --------------------------
	.section	.text.attn_fwd,"ax",@progbits
	.align	128
        .global         attn_fwd
        .type           attn_fwd,@function
        .size           attn_fwd,(.L_x_3 - attn_fwd)
        .other          attn_fwd,@"STO_CUDA_ENTRY STV_DEFAULT"
attn_fwd:
.text.attn_fwd:
[----:B------:R-:W0:Y:S01]  /*0000*/  LDC R1, c[0x0][0x28] ;  /* 0x00000a00ff017b82 */ /* 0x000e220000000800 */
[----:B------:R-:W1:Y:S07]  /*0010*/  S2R R4, SR_TID.X ;  /* 0x0000000000047919 */ /* 0x000e6e0000002100 */
[----:B------:R-:W2:Y:S01]  /*0020*/  LDC.64 R2, c[0x0][0x240] ;  /* 0x00009000ff027b82 */ /* 0x000ea20000000a00 */
[----:B------:R-:W-:Y:S01]  /*0030*/  ULDC.64 UR4, c[0x0][0x208] ;  /* 0x0000820000047ab9 */ /* 0x000fe20000000a00 */
[----:B0-----:R-:W-:Y:S01]  /*0040*/  VIADD R1, R1, 0xffffe9b0 ;  /* 0xffffe9b001017836 */ /* 0x001fe20000000000 */
[----:B------:R-:W0:Y:S01]  /*0050*/  S2R R0, SR_CTAID.X ;  /* 0x0000000000007919 */ /* 0x000e220000002500 */
[----:B------:R-:W2:Y:S04]  /*0060*/  S2R R8, SR_CTAID.Y ;  /* 0x0000000000087919 */ /* 0x000ea80000002600 */
[----:B------:R-:W3:Y:S08]  /*0070*/  LDC R180, c[0x0][0x248] ;  /* 0x00009200ffb47b82 */ /* 0x000ef00000000800 */
[----:B------:R-:W4:Y:S01]  /*0080*/  LDC.64 R6, c[0x0][0x210] ;  /* 0x00008400ff067b82 */ /* 0x000f220000000a00 */
[----:B-1----:R-:W-:-:S02]  /*0090*/  LOP3.LUT R5, R4, 0x3f, RZ, 0xc0, !PT ;  /* 0x0000003f04057812 */ /* 0x002fc400078ec0ff */
[----:B------:R-:W-:-:S03]  /*00a0*/  SHF.R.U32.HI R4, RZ, 0x6, R4 ;  /* 0x00000006ff047819 */ /* 0x000fc60000011604 */
[----:B0-----:R-:W-:Y:S01]  /*00b0*/  IMAD R5, R0, 0x40, R5 ;  /* 0x0000004000057824 */ /* 0x001fe200078e0205 */
[----:B------:R-:W-:Y:S01]  /*00c0*/  SGXT.U32 R4, R4, 0x1 ;  /* 0x000000010404781a */ /* 0x000fe20000000000 */
[----:B--2---:R-:W-:Y:S02]  /*00d0*/  IMAD R0, R8, R2, RZ ;  /* 0x0000000208007224 */ /* 0x004fe400078e02ff */
[----:B------:R-:W-:Y:S02]  /*00e0*/  IMAD R2, R5, R3, RZ ;  /* 0x0000000305027224 */ /* 0x000fe400078e02ff */
[----:B---3--:R-:W-:Y:S01]  /*00f0*/  IMAD R5, R4, R180, RZ ;  /* 0x000000b404057224 */ /* 0x008fe200078e02ff */
[----:B------:R-:W-:Y:S01]  /*0100*/  SHF.L.U32 R3, R0, 0x1, RZ ;  /* 0x0000000100037819 */ /* 0x000fe200000006ff */
[----:B------:R-:W-:Y:S02]  /*0110*/  IMAD.SHL.U32 R176, R2, 0x2, RZ ;  /* 0x0000000202b07824 */ /* 0x000fe400078e00ff */
[----:B------:R-:W-:-:S03]  /*0120*/  IMAD.HI R0, R0, 0x2, RZ ;  /* 0x0000000200007827 */ /* 0x000fc600078e02ff */
[----:B----4-:R-:W-:Y:S01]  /*0130*/  IADD3 R176, P0, P1, R176, R6, R3 ;  /* 0x00000006b0b07210 */ /* 0x010fe2000791e003 */
[----:B------:R-:W-:-:S04]  /*0140*/  IMAD.HI R177, R2, 0x2, RZ ;  /* 0x0000000202b17827 */ /* 0x000fc800078e02ff */
[C---:B------:R-:W-:Y:S01]  /*0150*/  IMAD R3, R180.reuse, 0x2, R5 ;  /* 0x00000002b4037824 */ /* 0x040fe200078e0205 */
[----:B------:R-:W-:Y:S02]  /*0160*/  IADD3.X R177, R177, R7, R0, P0, P1 ;  /* 0x00000007b1b17210 */ /* 0x000fe400007e2400 */
[-C--:B------:R-:W-:Y:S02]  /*0170*/  LEA R74, P0, R5, R176.reuse, 0x1 ;  /* 0x000000b0054a7211 */ /* 0x080fe400078008ff */
[C---:B------:R-:W-:Y:S02]  /*0180*/  LEA R7, R180.reuse, R3, 0x1 ;  /* 0x00000003b4077211 */ /* 0x040fe400078e08ff */
[-C--:B------:R-:W-:Y:S02]  /*0190*/  LEA R218, P1, R3, R176.reuse, 0x1 ;  /* 0x000000b003da7211 */ /* 0x080fe400078208ff */
[----:B------:R-:W-:Y:S01]  /*01a0*/  LEA.HI.X.SX32 R75, R5, R177, 0x1, P0 ;  /* 0x000000b1054b7211 */ /* 0x000fe200000f0eff */
[----:B------:R-:W-:Y:S01]  /*01b0*/  IMAD R5, R180, 0x2, R7 ;  /* 0x00000002b4057824 */ /* 0x000fe200078e0207 */
[----:B------:R-:W-:-:S02]  /*01c0*/  LEA R2, P0, R7, R176, 0x1 ;  /* 0x000000b007027211 */ /* 0x000fc400078008ff */
[-C--:B------:R-:W-:Y:S01]  /*01d0*/  LEA.HI.X.SX32 R219, R3, R177.reuse, 0x1, P1 ;  /* 0x000000b103db7211 */ /* 0x080fe200008f0eff */
[----:B------:R-:W2:Y:S01]  /*01e0*/  LDG.E.U16 R74, desc[UR4][R74.64] ;  /* 0x000000044a4a7981 */ /* 0x000ea2000c1e1500 */
[----:B------:R-:W-:Y:S01]  /*01f0*/  LEA.HI.X.SX32 R3, R7, R177, 0x1, P0 ;  /* 0x000000b107037211 */ /* 0x000fe200000f0eff */
[C---:B------:R-:W-:Y:S02]  /*0200*/  IMAD R7, R180.reuse, 0x2, R5 ;  /* 0x00000002b4077824 */ /* 0x040fe400078e0205 */
[----:B------:R-:W3:Y:S01]  /*0210*/  LDG.E.U16 R218, desc[UR4][R218.64] ;  /* 0x00000004dada7981 */ /* 0x000ee2000c1e1500 */
[-C--:B------:R-:W-:Y:S02]  /*0220*/  LEA R4, P0, R5, R176.reuse, 0x1 ;  /* 0x000000b005047211 */ /* 0x080fe400078008ff */
[----:B------:R-:W-:Y:S01]  /*0230*/  LEA R102, P1, R7, R176, 0x1 ;  /* 0x000000b007667211 */ /* 0x000fe200078208ff */
[----:B------:R0:W4:Y:S01]  /*0240*/  LDG.E.U16 R10, desc[UR4][R2.64] ;  /* 0x00000004020a7981 */ /* 0x000122000c1e1500 */
[----:B------:R-:W-:-:S02]  /*0250*/  LEA R9, R180, R7, 0x1 ;  /* 0x00000007b4097211 */ /* 0x000fc400078e08ff */
[-C--:B------:R-:W-:Y:S02]  /*0260*/  LEA.HI.X.SX32 R5, R5, R177.reuse, 0x1, P0 ;  /* 0x000000b105057211 */ /* 0x080fe400000f0eff */
[-C--:B------:R-:W-:Y:S01]  /*0270*/  LEA.HI.X.SX32 R103, R7, R177.reuse, 0x1, P1 ;  /* 0x000000b107677211 */ /* 0x080fe200008f0eff */
[C---:B------:R-:W-:Y:S01]  /*0280*/  IMAD R7, R180.reuse, 0x2, R9 ;  /* 0x00000002b4077824 */ /* 0x040fe200078e0209 */
[CC--:B------:R-:W-:Y:S01]  /*0290*/  LEA R216, P0, R9.reuse, R176.reuse, 0x1 ;  /* 0x000000b009d87211 */ /* 0x0c0fe200078008ff */
[----:B------:R1:W5:Y:S03]  /*02a0*/  LDG.E.U16 R14, desc[UR4][R4.64] ;  /* 0x00000004040e7981 */ /* 0x000366000c1e1500 */
[-C--:B------:R-:W-:Y:S01]  /*02b0*/  LEA.HI.X.SX32 R217, R9, R177.reuse, 0x1, P0 ;  /* 0x000000b109d97211 */ /* 0x080fe200000f0eff */
[----:B------:R-:W-:Y:S01]  /*02c0*/  IMAD R9, R180, 0x2, R7 ;  /* 0x00000002b4097824 */ /* 0x000fe200078e0207 */
[CC--:B------:R-:W-:Y:S01]  /*02d0*/  LEA R6, P0, R7.reuse, R176.reuse, 0x1 ;  /* 0x000000b007067211 */ /* 0x0c0fe200078008ff */
[----:B------:R-:W2:Y:S03]  /*02e0*/  LDG.E.U16 R102, desc[UR4][R102.64] ;  /* 0x0000000466667981 */ /* 0x000ea6000c1e1500 */
[----:B------:R-:W-:Y:S01]  /*02f0*/  LEA.HI.X.SX32 R7, R7, R177, 0x1, P0 ;  /* 0x000000b107077211 */ /* 0x000fe200000f0eff */
[----:B------:R-:W3:Y:S01]  /*0300*/  LDG.E.U16 R216, desc[UR4][R216.64] ;  /* 0x00000004d8d87981 */ /* 0x000ee2000c1e1500 */
[----:B0-----:R-:W-:-:S02]  /*0310*/  LEA R2, P0, R9, R176, 0x1 ;  /* 0x000000b009027211 */ /* 0x001fc400078008ff */
[----:B------:R-:W-:Y:S01]  /*0320*/  LEA R11, R180, R9, 0x1 ;  /* 0x00000009b40b7211 */ /* 0x000fe200078e08ff */
[----:B------:R0:W2:Y:S01]  /*0330*/  LDG.E.U16 R12, desc[UR4][R6.64] ;  /* 0x00000004060c7981 */ /* 0x0000a2000c1e1500 */
[----:B------:R-:W-:-:S05]  /*0340*/  LEA.HI.X.SX32 R3, R9, R177, 0x1, P0 ;  /* 0x000000b109037211 */ /* 0x000fca00000f0eff */
[----:B------:R4:W3:Y:S01]  /*0350*/  LDG.E.U16 R0, desc[UR4][R2.64] ;  /* 0x0000000402007981 */ /* 0x0008e2000c1e1500 */
[----:B------:R-:W-:Y:S01]  /*0360*/  IMAD R13, R180, 0x2, R11 ;  /* 0x00000002b40d7824 */ /* 0x000fe200078e020b */
[----:B------:R-:W-:-:S03]  /*0370*/  LEA R114, P1, R11, R176, 0x1 ;  /* 0x000000b00b727211 */ /* 0x000fc600078208ff */
[----:B------:R-:W-:Y:S01]  /*0380*/  IMAD R9, R180, 0x2, R13 ;  /* 0x00000002b4097824 */ /* 0x000fe200078e020d */
[----:B-1----:R-:W-:-:S04]  /*0390*/  LEA R4, P0, R13, R176, 0x1 ;  /* 0x000000b00d047211 */ /* 0x002fc800078008ff */
[-C--:B------:R-:W-:Y:S02]  /*03a0*/  LEA.HI.X.SX32 R5, R13, R177.reuse, 0x1, P0 ;  /* 0x000000b10d057211 */ /* 0x080fe400000f0eff */
[-C--:B------:R-:W-:Y:S02]  /*03b0*/  LEA R8, P0, R9, R176.reuse, 0x1 ;  /* 0x000000b009087211 */ /* 0x080fe400078008ff */
[----:B------:R-:W-:Y:S01]  /*03c0*/  LEA.HI.X.SX32 R115, R11, R177, 0x1, P1 ;  /* 0x000000b10b737211 */ /* 0x000fe200008f0eff */
[----:B------:R1:W3:Y:S01]  /*03d0*/  LDG.E.U16 R215, desc[UR4][R4.64] ;  /* 0x0000000404d77981 */ /* 0x0002e2000c1e1500 */
[C---:B------:R-:W-:Y:S02]  /*03e0*/  LEA R11, R180.reuse, R9, 0x1 ;  /* 0x00000009b40b7211 */ /* 0x040fe400078e08ff */
[----:B------:R-:W-:Y:S01]  /*03f0*/  LEA.HI.X.SX32 R9, R9, R177, 0x1, P0 ;  /* 0x000000b109097211 */ /* 0x000fe200000f0eff */
[----:B------:R-:W3:Y:S02]  /*0400*/  LDG.E.U16 R114, desc[UR4][R114.64] ;  /* 0x0000000472727981 */ /* 0x000ee4000c1e1500 */
[----:B------:R-:W-:Y:S01]  /*0410*/  IMAD R13, R180, 0x2, R11 ;  /* 0x00000002b40d7824 */ /* 0x000fe200078e020b */
[----:B0-----:R-:W-:-:S03]  /*0420*/  LEA R6, P0, R11, R176, 0x1 ;  /* 0x000000b00b067211 */ /* 0x001fc600078008ff */
[C---:B------:R-:W-:Y:S01]  /*0430*/  IMAD R15, R180.reuse, 0x2, R13 ;  /* 0x00000002b40f7824 */ /* 0x040fe200078e020d */
[----:B------:R-:W-:Y:S01]  /*0440*/  LEA.HI.X.SX32 R7, R11, R177, 0x1, P0 ;  /* 0x000000b10b077211 */ /* 0x000fe200000f0eff */
[----:B----4-:R0:W-:Y:S01]  /*0450*/  STL [R1+0x18], R10 ;  /* 0x0000180a01007387 */ /* 0x0101e20000100800 */
[CC--:B------:R-:W-:Y:S02]  /*0460*/  LEA R160, P1, R13.reuse, R176.reuse, 0x1 ;  /* 0x000000b00da07211 */ /* 0x0c0fe400078208ff */
[C---:B------:R-:W-:Y:S01]  /*0470*/  LEA R11, R180.reuse, R15, 0x1 ;  /* 0x0000000fb40b7211 */ /* 0x040fe200078e08ff */
[----:B------:R-:W4:Y:S04]  /*0480*/  LDG.E.U16 R6, desc[UR4][R6.64] ;  /* 0x0000000406067981 */ /* 0x000f28000c1e1500 */
[----:B0-----:R0:W4:Y:S01]  /*0490*/  LDG.E.U16 R10, desc[UR4][R8.64] ;  /* 0x00000004080a7981 */ /* 0x001122000c1e1500 */
[-C--:B------:R-:W-:Y:S01]  /*04a0*/  LEA.HI.X.SX32 R161, R13, R177.reuse, 0x1, P1 ;  /* 0x000000b10da17211 */ /* 0x080fe200008f0eff */
[C---:B------:R-:W-:Y:S01]  /*04b0*/  IMAD R13, R180.reuse, 0x2, R11 ;  /* 0x00000002b40d7824 */ /* 0x040fe200078e020b */
[CC--:B------:R-:W-:Y:S01]  /*04c0*/  LEA R2, P0, R15.reuse, R176.reuse, 0x1 ;  /* 0x000000b00f027211 */ /* 0x0c0fe200078008ff */
[----:B-----5:R5:W-:Y:S03]  /*04d0*/  STL [R1+0x38], R14 ;  /* 0x0000380e01007387 */ /* 0x020be60000100800 */
[-C--:B------:R-:W-:Y:S01]  /*04e0*/  LEA.HI.X.SX32 R3, R15, R177.reuse, 0x1, P0 ;  /* 0x000000b10f037211 */ /* 0x080fe200000f0eff */
[C---:B------:R-:W-:Y:S01]  /*04f0*/  IMAD R15, R180.reuse, 0x2, R13 ;  /* 0x00000002b40f7824 */ /* 0x040fe200078e020d */
[C---:B-1----:R-:W-:Y:S01]  /*0500*/  LEA R4, P0, R11.reuse, R176, 0x1 ;  /* 0x000000b00b047211 */ /* 0x042fe200078008ff */
[----:B------:R-:W4:Y:S03]  /*0510*/  LDG.E.U16 R160, desc[UR4][R160.64] ;  /* 0x00000004a0a07981 */ /* 0x000f26000c1e1500 */
[----:B------:R-:W-:Y:S01]  /*0520*/  LEA.HI.X.SX32 R5, R11, R177, 0x1, P0 ;  /* 0x000000b10b057211 */ /* 0x000fe200000f0eff */
[----:B------:R1:W4:Y:S01]  /*0530*/  LDG.E.U16 R214, desc[UR4][R2.64] ;  /* 0x0000000402d67981 */ /* 0x000322000c1e1500 */
[----:B------:R-:W-:-:S02]  /*0540*/  LEA R11, R180, R15, 0x1 ;  /* 0x0000000fb40b7211 */ /* 0x000fc400078e08ff */
[CC--:B0-----:R-:W-:Y:S01]  /*0550*/  LEA R8, P0, R13.reuse, R176.reuse, 0x1 ;  /* 0x000000b00d087211 */ /* 0x0c1fe200078008ff */
[----:B--2---:R-:W-:Y:S02]  /*0560*/  STL [R1+0x14], R12 ;  /* 0x0000140c01007387 */ /* 0x004fe40000100800 */
[----:B------:R-:W-:Y:S01]  /*0570*/  IMAD R17, R180, 0x2, R11 ;  /* 0x00000002b4117824 */ /* 0x000fe200078e020b */
[----:B------:R-:W-:Y:S01]  /*0580*/  LEA.HI.X.SX32 R9, R13, R177, 0x1, P0 ;  /* 0x000000b10d097211 */ /* 0x000fe200000f0eff */
[----:B-----5:R0:W2:Y:S01]  /*0590*/  LDG.E.U16 R14, desc[UR4][R4.64] ;  /* 0x00000004040e7981 */ /* 0x0200a2000c1e1500 */
[----:B------:R-:W-:-:S04]  /*05a0*/  LEA R212, P0, R11, R176, 0x1 ;  /* 0x000000b00bd47211 */ /* 0x000fc800078008ff */
[-C--:B------:R-:W-:Y:S02]  /*05b0*/  LEA.HI.X.SX32 R213, R11, R177.reuse, 0x1, P0 ;  /* 0x000000b10bd57211 */ /* 0x080fe400000f0eff */
[CC--:B-1----:R-:W-:Y:S01]  /*05c0*/  LEA R2, P0, R17.reuse, R176.reuse, 0x1 ;  /* 0x000000b011027211 */ /* 0x0c2fe200078008ff */
[----:B---3--:R1:W-:Y:S03]  /*05d0*/  STL [R1+0x34], R0 ;  /* 0x0000340001007387 */ /* 0x0083e60000100800 */
[----:B------:R-:W-:Y:S01]  /*05e0*/  LEA.HI.X.SX32 R3, R17, R177, 0x1, P0 ;  /* 0x000000b111037211 */ /* 0x000fe200000f0eff */
[----:B------:R-:W-:Y:S01]  /*05f0*/  IMAD R7, R180, 0x2, R17 ;  /* 0x00000002b4077824 */ /* 0x000fe200078e0211 */
[-C--:B------:R-:W-:Y:S01]  /*0600*/  LEA R126, P1, R15, R176.reuse, 0x1 ;  /* 0x000000b00f7e7211 */ /* 0x080fe200078208ff */
[----:B------:R-:W3:Y:S04]  /*0610*/  LDG.E.U16 R212, desc[UR4][R212.64] ;  /* 0x00000004d4d47981 */ /* 0x000ee8000c1e1500 */
[----:B-1----:R1:W5:Y:S04]  /*0620*/  LDG.E.U16 R0, desc[UR4][R8.64] ;  /* 0x0000000408007981 */ /* 0x002368000c1e1500 */
[----:B------:R1:W3:Y:S01]  /*0630*/  LDG.E.U16 R12, desc[UR4][R2.64] ;  /* 0x00000004020c7981 */ /* 0x0002e2000c1e1500 */
[----:B0-----:R-:W-:-:S04]  /*0640*/  LEA R4, P0, R7, R176, 0x1 ;  /* 0x000000b007047211 */ /* 0x001fc800078008ff */
[----:B------:R-:W-:Y:S02]  /*0650*/  LEA.HI.X.SX32 R5, R7, R177, 0x1, P0 ;  /* 0x000000b107057211 */ /* 0x000fe400000f0eff */
[----:B------:R-:W-:Y:S02]  /*0660*/  LEA R13, R180, R7, 0x1 ;  /* 0x00000007b40d7211 */ /* 0x000fe400078e08ff */
[----:B------:R-:W-:-:S03]  /*0670*/  LEA.HI.X.SX32 R127, R15, R177, 0x1, P1 ;  /* 0x000000b10f7f7211 */ /* 0x000fc600008f0eff */
[----:B------:R-:W-:Y:S01]  /*0680*/  IMAD R11, R180, 0x2, R13 ;  /* 0x00000002b40b7824 */ /* 0x000fe200078e020d */
[----:B----4-:R0:W-:Y:S01]  /*0690*/  STL [R1+0x10], R10 ;  /* 0x0000100a01007387 */ /* 0x0101e20000100800 */
[----:B------:R-:W-:-:S03]  /*06a0*/  LEA R128, P1, R13, R176, 0x1 ;  /* 0x000000b00d807211 */ /* 0x000fc600078208ff */
[----:B------:R-:W4:Y:S04]  /*06b0*/  LDG.E.U16 R126, desc[UR4][R126.64] ;  /* 0x000000047e7e7981 */ /* 0x000f28000c1e1500 */
[----:B0-----:R0:W4:Y:S01]  /*06c0*/  LDG.E.U16 R10, desc[UR4][R4.64] ;  /* 0x00000004040a7981 */ /* 0x001122000c1e1500 */
[----:B------:R-:W-:-:S03]  /*06d0*/  IMAD R15, R180, 0x2, R11 ;  /* 0x00000002b40f7824 */ /* 0x000fc600078e020b */
[----:B------:R1:W-:Y:S02]  /*06e0*/  STL [R1+0x30], R6 ;  /* 0x0000300601007387 */ /* 0x0003e40000100800 */
[----:B------:R-:W-:Y:S02]  /*06f0*/  LEA R17, R180, R15, 0x1 ;  /* 0x0000000fb4117211 */ /* 0x000fe400078e08ff */
[----:B-1----:R-:W-:-:S03]  /*0700*/  LEA R6, P0, R11, R176, 0x1 ;  /* 0x000000b00b067211 */ /* 0x002fc600078008ff */
[C---:B------:R-:W-:Y:S01]  /*0710*/  IMAD R19, R180.reuse, 0x2, R17 ;  /* 0x00000002b4137824 */ /* 0x040fe200078e0211 */
[-C--:B------:R-:W-:Y:S02]  /*0720*/  LEA.HI.X.SX32 R7, R11, R177.reuse, 0x1, P0 ;  /* 0x000000b10b077211 */ /* 0x080fe400000f0eff */
[-C--:B------:R-:W-:Y:S02]  /*0730*/  LEA R8, P0, R15, R176.reuse, 0x1 ;  /* 0x000000b00f087211 */ /* 0x080fe400078008ff */
[-C--:B------:R-:W-:Y:S01]  /*0740*/  LEA.HI.X.SX32 R129, R13, R177.reuse, 0x1, P1 ;  /* 0x000000b10d817211 */ /* 0x080fe200008f0eff */
[C---:B------:R-:W-:Y:S01]  /*0750*/  IMAD R13, R180.reuse, 0x2, R19 ;  /* 0x00000002b40d7824 */ /* 0x040fe200078e0213 */
[----:B------:R-:W-:Y:S01]  /*0760*/  LEA.HI.X.SX32 R9, R15, R177, 0x1, P0 ;  /* 0x000000b10f097211 */ /* 0x000fe200000f0eff */
[----:B------:R1:W4:Y:S01]  /*0770*/  LDG.E.U16 R211, desc[UR4][R6.64] ;  /* 0x0000000406d37981 */ /* 0x000322000c1e1500 */
[C---:B------:R-:W-:Y:S02]  /*0780*/  LEA R2, P0, R17.reuse, R176, 0x1 ;  /* 0x000000b011027211 */ /* 0x040fe400078008ff */
[----:B------:R-:W-:Y:S01]  /*0790*/  LEA R21, R180, R13, 0x1 ;  /* 0x0000000db4157211 */ /* 0x000fe200078e08ff */
[----:B--2---:R2:W-:Y:S01]  /*07a0*/  STL [R1+0xc], R14 ;  /* 0x00000c0e01007387 */ /* 0x0045e20000100800 */
[----:B------:R-:W-:-:S02]  /*07b0*/  LEA.HI.X.SX32 R3, R17, R177, 0x1, P0 ;  /* 0x000000b111037211 */ /* 0x000fc400000f0eff */
[CC--:B0-----:R-:W-:Y:S01]  /*07c0*/  LEA R4, P0, R13.reuse, R176.reuse, 0x1 ;  /* 0x000000b00d047211 */ /* 0x0c1fe200078008ff */
[----:B------:R-:W4:Y:S03]  /*07d0*/  LDG.E.U16 R128, desc[UR4][R128.64] ;  /* 0x0000000480807981 */ /* 0x000f26000c1e1500 */
[-C--:B------:R-:W-:Y:S02]  /*07e0*/  LEA.HI.X.SX32 R5, R13, R177.reuse, 0x1, P0 ;  /* 0x000000b10d057211 */ /* 0x080fe400000f0eff */
[CC--:B-1----:R-:W-:Y:S01]  /*07f0*/  LEA R6, P0, R21.reuse, R176.reuse, 0x1 ;  /* 0x000000b015067211 */ /* 0x0c2fe200078008ff */
[----:B--2---:R0:W2:Y:S03]  /*0800*/  LDG.E.U16 R14, desc[UR4][R8.64] ;  /* 0x00000004080e7981 */ /* 0x0040a6000c1e1500 */
[----:B------:R-:W-:Y:S01]  /*0810*/  LEA.HI.X.SX32 R7, R21, R177, 0x1, P0 ;  /* 0x000000b115077211 */ /* 0x000fe200000f0eff */
[----:B-----5:R1:W-:Y:S04]  /*0820*/  STL [R1+0x2c], R0 ;  /* 0x00002c0001007387 */ /* 0x0203e80000100800 */
[----:B---3--:R3:W-:Y:S01]  /*0830*/  STL [R1+0x8], R12 ;  /* 0x0000080c01007387 */ /* 0x0087e20000100800 */
[----:B------:R-:W-:Y:S01]  /*0840*/  IMAD R11, R180, 0x2, R21 ;  /* 0x00000002b40b7824 */ /* 0x000fe200078e0215 */
[----:B------:R-:W-:-:S02]  /*0850*/  LEA R130, P1, R19, R176, 0x1 ;  /* 0x000000b013827211 */ /* 0x000fc400078208ff */
[----:B------:R-:W5:Y:S04]  /*0860*/  LDG.E.U16 R210, desc[UR4][R4.64] ;  /* 0x0000000404d27981 */ /* 0x000f68000c1e1500 */
[----:B-1----:R1:W5:Y:S04]  /*0870*/  LDG.E.U16 R0, desc[UR4][R2.64] ;  /* 0x0000000402007981 */ /* 0x002368000c1e1500 */
[----:B---3--:R3:W5:Y:S01]  /*0880*/  LDG.E.U16 R12, desc[UR4][R6.64] ;  /* 0x00000004060c7981 */ /* 0x008762000c1e1500 */
[----:B0-----:R-:W-:-:S04]  /*0890*/  LEA R8, P0, R11, R176, 0x1 ;  /* 0x000000b00b087211 */ /* 0x001fc800078008ff */
[----:B------:R-:W-:Y:S01]  /*08a0*/  LEA.HI.X.SX32 R9, R11, R177, 0x1, P0 ;  /* 0x000000b10b097211 */ /* 0x000fe200000f0eff */
[----:B------:R-:W-:-:S05]  /*08b0*/  IMAD R15, R180, 0x2, R11 ;  /* 0x00000002b40f7824 */ /* 0x000fca00078e020b */
[----:B------:R-:W-:Y:S02]  /*08c0*/  LEA R23, R180, R15, 0x1 ;  /* 0x0000000fb4177211 */ /* 0x000fe400078e08ff */
[----:B------:R-:W-:-:S03]  /*08d0*/  LEA.HI.X.SX32 R131, R19, R177, 0x1, P1 ;  /* 0x000000b113837211 */ /* 0x000fc600008f0eff */
[C---:B------:R-:W-:Y:S01]  /*08e0*/  IMAD R17, R180.reuse, 0x2, R23 ;  /* 0x00000002b4117824 */ /* 0x040fe200078e0217 */
[----:B------:R-:W-:Y:S01]  /*08f0*/  LEA R86, P1, R15, R176, 0x1 ;  /* 0x000000b00f567211 */ /* 0x000fe200078208ff */
[----:B------:R-:W5:Y:S02]  /*0900*/  LDG.E.U16 R130, desc[UR4][R130.64] ;  /* 0x0000000482827981 */ /* 0x000f64000c1e1500 */
[----:B------:R-:W-:-:S05]  /*0910*/  IMAD R19, R180, 0x2, R17 ;  /* 0x00000002b4137824 */ /* 0x000fca00078e0211 */
[----:B------:R-:W-:-:S05]  /*0920*/  LEA R13, R180, R19, 0x1 ;  /* 0x00000013b40d7211 */ /* 0x000fca00078e08ff */
[C---:B------:R-:W-:Y:S01]  /*0930*/  IMAD R21, R180.reuse, 0x2, R13 ;  /* 0x00000002b4157824 */ /* 0x040fe200078e020d */
[----:B----4-:R0:W-:Y:S04]  /*0940*/  STL [R1+0x28], R10 ;  /* 0x0000280a01007387 */ /* 0x0101e80000100800 */
[----:B0-----:R0:W4:Y:S01]  /*0950*/  LDG.E.U16 R10, desc[UR4][R8.64] ;  /* 0x00000004080a7981 */ /* 0x001122000c1e1500 */
[----:B------:R-:W-:Y:S01]  /*0960*/  IMAD R25, R180, 0x2, R21 ;  /* 0x00000002b4197824 */ /* 0x000fe200078e0215 */
[----:B------:R-:W-:-:S04]  /*0970*/  LEA.HI.X.SX32 R87, R15, R177, 0x1, P1 ;  /* 0x000000b10f577211 */ /* 0x000fc800008f0eff */
[----:B------:R-:W-:Y:S01]  /*0980*/  LEA R11, R180, R25, 0x1 ;  /* 0x00000019b40b7211 */ /* 0x000fe200078e08ff */
[----:B------:R-:W4:Y:S01]  /*0990*/  LDG.E.U16 R86, desc[UR4][R86.64] ;  /* 0x0000000456567981 */ /* 0x000f22000c1e1500 */
[----:B------:R-:W-:-:S03]  /*09a0*/  LEA R208, P0, R23, R176, 0x1 ;  /* 0x000000b017d07211 */ /* 0x000fc600078008ff */
[----:B------:R-:W-:Y:S01]  /*09b0*/  IMAD R15, R180, 0x2, R11 ;  /* 0x00000002b40f7824 */ /* 0x000fe200078e020b */
[----:B------:R-:W-:-:S03]  /*09c0*/  LEA.HI.X.SX32 R209, R23, R177, 0x1, P0 ;  /* 0x000000b117d17211 */ /* 0x000fc600000f0eff */
[C---:B------:R-:W-:Y:S01]  /*09d0*/  IMAD R23, R180.reuse, 0x2, R15 ;  /* 0x00000002b4177824 */ /* 0x040fe200078e020f */
[C---:B-1----:R-:W-:Y:S01]  /*09e0*/  LEA R2, P0, R17.reuse, R176, 0x1 ;  /* 0x000000b011027211 */ /* 0x042fe200078008ff */
[----:B------:R-:W4:Y:S03]  /*09f0*/  LDG.E.U16 R208, desc[UR4][R208.64] ;  /* 0x00000004d0d07981 */ /* 0x000f26000c1e1500 */
[----:B------:R-:W-:Y:S02]  /*0a00*/  LEA R29, R180, R23, 0x1 ;  /* 0x00000017b41d7211 */ /* 0x000fe400078e08ff */
[----:B------:R-:W-:-:S03]  /*0a10*/  LEA.HI.X.SX32 R3, R17, R177, 0x1, P0 ;  /* 0x000000b111037211 */ /* 0x000fc600000f0eff */
[C---:B------:R-:W-:Y:S01]  /*0a20*/  IMAD R27, R180.reuse, 0x2, R29 ;  /* 0x00000002b41b7824 */ /* 0x040fe200078e021d */
[C---:B------:R-:W-:Y:S01]  /*0a30*/  LEA R4, P0, R19.reuse, R176, 0x1 ;  /* 0x000000b013047211 */ /* 0x040fe200078008ff */
[----:B------:R1:W4:Y:S02]  /*0a40*/  LDG.E.U16 R252, desc[UR4][R2.64] ;  /* 0x0000000402fc7981 */ /* 0x000324000c1e1500 */
[----:B------:R-:W-:Y:S01]  /*0a50*/  IMAD R17, R180, 0x2, R27 ;  /* 0x00000002b4117824 */ /* 0x000fe200078e021b */
[----:B------:R-:W-:-:S04]  /*0a60*/  LEA.HI.X.SX32 R5, R19, R177, 0x1, P0 ;  /* 0x000000b113057211 */ /* 0x000fc800000f0eff */
[----:B------:R-:W-:-:S05]  /*0a70*/  LEA R19, R180, R17, 0x1 ;  /* 0x00000011b4137211 */ /* 0x000fca00078e08ff */
[C---:B------:R-:W-:Y:S01]  /*0a80*/  IMAD R31, R180.reuse, 0x2, R19 ;  /* 0x00000002b41f7824 */ /* 0x040fe200078e0213 */
[-C--:B------:R-:W-:Y:S02]  /*0a90*/  LEA R80, P1, R13, R176.reuse, 0x1 ;  /* 0x000000b00d507211 */ /* 0x080fe400078208ff */
[-C--:B---3--:R-:W-:Y:S01]  /*0aa0*/  LEA R6, P0, R21, R176.reuse, 0x1 ;  /* 0x000000b015067211 */ /* 0x088fe200078008ff */
[C---:B------:R-:W-:Y:S01]  /*0ab0*/  IMAD R61, R180.reuse, 0x2, R31 ;  /* 0x00000002b43d7824 */ /* 0x040fe200078e021f */
[-C--:B------:R-:W-:Y:S02]  /*0ac0*/  LEA.HI.X.SX32 R81, R13, R177.reuse, 0x1, P1 ;  /* 0x000000b10d517211 */ /* 0x080fe400008f0eff */
[----:B------:R-:W-:Y:S02]  /*0ad0*/  LEA.HI.X.SX32 R7, R21, R177, 0x1, P0 ;  /* 0x000000b115077211 */ /* 0x000fe400000f0eff */
[----:B------:R-:W-:Y:S01]  /*0ae0*/  LEA R76, P1, R15, R176, 0x1 ;  /* 0x000000b00f4c7211 */ /* 0x000fe200078208ff */
[----:B--2---:R-:W-:Y:S01]  /*0af0*/  STL [R1+0x4], R14 ;  /* 0x0000040e01007387 */ /* 0x004fe20000100800 */
[----:B------:R-:W-:-:S02]  /*0b00*/  LEA R21, R180, R61, 0x1 ;  /* 0x0000003db4157211 */ /* 0x000fc400078e08ff */
[-C--:B0-----:R-:W-:Y:S01]  /*0b10*/  LEA R8, P0, R25, R176.reuse, 0x1 ;  /* 0x000000b019087211 */ /* 0x081fe200078008ff */
[----:B------:R-:W2:Y:S01]  /*0b20*/  LDG.E.U16 R207, desc[UR4][R6.64] ;  /* 0x0000000406cf7981 */ /* 0x000ea2000c1e1500 */
[-C--:B------:R-:W-:Y:S01]  /*0b30*/  LEA.HI.X.SX32 R77, R15, R177.reuse, 0x1, P1 ;  /* 0x000000b10f4d7211 */ /* 0x080fe200008f0eff */
[C---:B------:R-:W-:Y:S01]  /*0b40*/  IMAD R15, R180.reuse, 0x2, R21 ;  /* 0x00000002b40f7824 */ /* 0x040fe200078e0215 */
[----:B------:R-:W-:Y:S01]  /*0b50*/  LEA.HI.X.SX32 R9, R25, R177, 0x1, P0 ;  /* 0x000000b119097211 */ /* 0x000fe200000f0eff */
[----:B------:R-:W3:Y:S02]  /*0b60*/  LDG.E.U16 R80, desc[UR4][R80.64] ;  /* 0x0000000450507981 */ /* 0x000ee4000c1e1500 */
[C---:B------:R-:W-:Y:S01]  /*0b70*/  IMAD R25, R180.reuse, 0x2, R15 ;  /* 0x00000002b4197824 */ /* 0x040fe200078e020f */
[C---:B-1----:R-:W-:Y:S01]  /*0b80*/  LEA R2, P0, R23.reuse, R176, 0x1 ;  /* 0x000000b017027211 */ /* 0x042fe200078008ff */
[----:B-----5:R0:W-:Y:S03]  /*0b90*/  STL [R1+0x24], R0 ;  /* 0x0000240001007387 */ /* 0x0201e60000100800 */
[----:B------:R-:W-:Y:S01]  /*0ba0*/  LEA R73, R180, R25, 0x1 ;  /* 0x00000019b4497211 */ /* 0x000fe200078e08ff */
[----:B------:R1:W5:Y:S01]  /*0bb0*/  LDG.E.U16 R251, desc[UR4][R8.64] ;  /* 0x0000000408fb7981 */ /* 0x000362000c1e1500 */
[----:B------:R-:W-:-:S03]  /*0bc0*/  LEA.HI.X.SX32 R3, R23, R177, 0x1, P0 ;  /* 0x000000b117037211 */ /* 0x000fc600000f0eff */
[C---:B------:R-:W-:Y:S01]  /*0bd0*/  IMAD R23, R180.reuse, 0x2, R73 ;  /* 0x00000002b4177824 */ /* 0x040fe200078e0249 */
[----:B------:R1:W-:Y:S04]  /*0be0*/  STL [R1], R12 ;  /* 0x0000000c01007387 */ /* 0x0003e80000100800 */
[----:B0-----:R0:W2:Y:S01]  /*0bf0*/  LDG.E.U16 R0, desc[UR4][R4.64] ;  /* 0x0000000404007981 */ /* 0x0010a2000c1e1500 */
[----:B-1----:R-:W-:-:S03]  /*0c00*/  IMAD R9, R180, 0x2, R23 ;  /* 0x00000002b4097824 */ /* 0x002fc600078e0217 */
[----:B------:R-:W5:Y:S01]  /*0c10*/  LDG.E.U16 R76, desc[UR4][R76.64] ;  /* 0x000000044c4c7981 */ /* 0x000f62000c1e1500 */
[----:B------:R-:W-:-:S03]  /*0c20*/  LEA R12, P1, R17, R176, 0x1 ;  /* 0x000000b0110c7211 */ /* 0x000fc600078208ff */
[----:B------:R1:W5:Y:S01]  /*0c30*/  LDG.E.U16 R206, desc[UR4][R2.64] ;  /* 0x0000000402ce7981 */ /* 0x000362000c1e1500 */
[-C--:B0-----:R-:W-:Y:S02]  /*0c40*/  LEA R4, P0, R29, R176.reuse, 0x1 ;  /* 0x000000b01d047211 */ /* 0x081fe400078008ff */
[----:B------:R-:W-:Y:S02]  /*0c50*/  LEA.HI.X.SX32 R13, R17, R177, 0x1, P1 ;  /* 0x000000b1110d7211 */ /* 0x000fe400008f0eff */
[C---:B------:R-:W-:Y:S02]  /*0c60*/  LEA R17, R180.reuse, R9, 0x1 ;  /* 0x00000009b4117211 */ /* 0x040fe400078e08ff */
[-C--:B------:R-:W-:Y:S02]  /*0c70*/  LEA.HI.X.SX32 R5, R29, R177.reuse, 0x1, P0 ;  /* 0x000000b11d057211 */ /* 0x080fe400000f0eff */
[-C--:B------:R-:W-:Y:S01]  /*0c80*/  LEA R204, P0, R19, R176.reuse, 0x1 ;  /* 0x000000b013cc7211 */ /* 0x080fe200078008ff */
[C---:B------:R-:W-:Y:S01]  /*0c90*/  IMAD R75, R180.reuse, 0x2, R17 ;  /* 0x00000002b44b7824 */ /* 0x040fe200078e0211 */
[----:B------:R-:W-:Y:S01]  /*0ca0*/  LEA R84, P1, R21, R176, 0x1 ;  /* 0x000000b015547211 */ /* 0x000fe200078208ff */
[----:B------:R0:W5:Y:S01]  /*0cb0*/  LDG.E.U16 R250, desc[UR4][R4.64] ;  /* 0x0000000404fa7981 */ /* 0x000162000c1e1500 */
[-C--:B------:R-:W-:Y:S01]  /*0cc0*/  LEA.HI.X.SX32 R205, R19, R177.reuse, 0x1, P0 ;  /* 0x000000b113cd7211 */ /* 0x080fe200000f0eff */
[----:B------:R-:W-:Y:S01]  /*0cd0*/  IMAD R19, R180, 0x2, R75 ;  /* 0x00000002b4137824 */ /* 0x000fe200078e024b */
[----:B------:R-:W-:-:S02]  /*0ce0*/  LEA.HI.X.SX32 R85, R21, R177, 0x1, P1 ;  /* 0x000000b115557211 */ /* 0x000fc400008f0eff */
[CC--:B------:R-:W-:Y:S01]  /*0cf0*/  LEA R6, P0, R31.reuse, R176.reuse, 0x1 ;  /* 0x000000b01f067211 */ /* 0x0c0fe200078008ff */
[----:B------:R-:W5:Y:S01]  /*0d00*/  LDG.E.U16 R204, desc[UR4][R204.64] ;  /* 0x00000004cccc7981 */ /* 0x000f62000c1e1500 */
[----:B------:R-:W-:Y:S02]  /*0d10*/  LEA R21, R180, R19, 0x1 ;  /* 0x00000013b4157211 */ /* 0x000fe400078e08ff */
[-C--:B------:R-:W-:Y:S01]  /*0d20*/  LEA.HI.X.SX32 R7, R31, R177.reuse, 0x1, P0 ;  /* 0x000000b11f077211 */ /* 0x080fe200000f0eff */
[----:B------:R-:W5:Y:S01]  /*0d30*/  LDG.E.U16 R84, desc[UR4][R84.64] ;  /* 0x0000000454547981 */ /* 0x000f62000c1e1500 */
[-C--:B-1----:R-:W-:Y:S02]  /*0d40*/  LEA R2, P0, R15, R176.reuse, 0x1 ;  /* 0x000000b00f027211 */ /* 0x082fe400078008ff */
[----:B------:R-:W-:Y:S01]  /*0d50*/  LEA R106, P1, R23, R176, 0x1 ;  /* 0x000000b0176a7211 */ /* 0x000fe200078208ff */
[----:B------:R1:W5:Y:S01]  /*0d60*/  LDG.E.U16 R249, desc[UR4][R6.64] ;  /* 0x0000000406f97981 */ /* 0x000362000c1e1500 */
[----:B------:R-:W-:-:S02]  /*0d70*/  LEA.HI.X.SX32 R3, R15, R177, 0x1, P0 ;  /* 0x000000b10f037211 */ /* 0x000fc400000f0eff */
[-C--:B0-----:R-:W-:Y:S02]  /*0d80*/  LEA R4, P0, R25, R176.reuse, 0x1 ;  /* 0x000000b019047211 */ /* 0x081fe400078008ff */
[-C--:B------:R-:W-:Y:S01]  /*0d90*/  LEA.HI.X.SX32 R107, R23, R177.reuse, 0x1, P1 ;  /* 0x000000b1176b7211 */ /* 0x080fe200008f0eff */
[----:B------:R-:W5:Y:S01]  /*0da0*/  LDG.E.U16 R203, desc[UR4][R2.64] ;  /* 0x0000000402cb7981 */ /* 0x000f62000c1e1500 */
[-C--:B------:R-:W-:Y:S02]  /*0db0*/  LEA.HI.X.SX32 R5, R25, R177.reuse, 0x1, P0 ;  /* 0x000000b119057211 */ /* 0x080fe400000f0eff */
[CC--:B-1----:R-:W-:Y:S01]  /*0dc0*/  LEA R6, P0, R9.reuse, R176.reuse, 0x1 ;  /* 0x000000b009067211 */ /* 0x0c2fe200078008ff */
[----:B------:R-:W5:Y:S03]  /*0dd0*/  LDG.E.U16 R106, desc[UR4][R106.64] ;  /* 0x000000046a6a7981 */ /* 0x000f66000c1e1500 */
[----:B------:R-:W-:Y:S01]  /*0de0*/  LEA.HI.X.SX32 R7, R9, R177, 0x1, P0 ;  /* 0x000000b109077211 */ /* 0x000fe200000f0eff */
[----:B------:R-:W5:Y:S01]  /*0df0*/  LDG.E.U16 R248, desc[UR4][R4.64] ;  /* 0x0000000404f87981 */ /* 0x000f62000c1e1500 */
[----:B------:R-:W-:-:S02]  /*0e00*/  LEA R8, P0, R17, R176, 0x1 ;  /* 0x000000b011087211 */ /* 0x000fc400078008ff */
[-C--:B------:R-:W-:Y:S01]  /*0e10*/  LEA R140, P1, R19, R176.reuse, 0x1 ;  /* 0x000000b0138c7211 */ /* 0x080fe200078208ff */
[----:B------:R-:W5:Y:S01]  /*0e20*/  LDG.E.U16 R202, desc[UR4][R6.64] ;  /* 0x0000000406ca7981 */ /* 0x000f62000c1e1500 */
[-C--:B------:R-:W-:Y:S02]  /*0e30*/  LEA.HI.X.SX32 R9, R17, R177.reuse, 0x1, P0 ;  /* 0x000000b111097211 */ /* 0x080fe400000f0eff */
[-C--:B------:R-:W-:Y:S02]  /*0e40*/  LEA.HI.X.SX32 R141, R19, R177.reuse, 0x1, P1 ;  /* 0x000000b1138d7211 */ /* 0x080fe400008f0eff */
[C---:B------:R-:W-:Y:S01]  /*0e50*/  LEA R200, P0, R21.reuse, R176, 0x1 ;  /* 0x000000b015c87211 */ /* 0x040fe200078008ff */
[----:B------:R-:W5:Y:S03]  /*0e60*/  LDG.E.U16 R247, desc[UR4][R8.64] ;  /* 0x0000000408f77981 */ /* 0x000f66000c1e1500 */
[----:B------:R-:W-:Y:S01]  /*0e70*/  LEA.HI.X.SX32 R201, R21, R177, 0x1, P0 ;  /* 0x000000b115c97211 */ /* 0x000fe200000f0eff */
[----:B------:R-:W5:Y:S04]  /*0e80*/  LDG.E.U16 R140, desc[UR4][R140.64] ;  /* 0x000000048c8c7981 */ /* 0x000f68000c1e1500 */
[----:B------:R-:W5:Y:S04]  /*0e90*/  LDG.E.U16 R200, desc[UR4][R200.64] ;  /* 0x00000004c8c87981 */ /* 0x000f68000c1e1500 */
[----:B----4-:R0:W-:Y:S04]  /*0ea0*/  STL [R1+0x20], R10 ;  /* 0x0000200a01007387 */ /* 0x0101e80000100800 */
[----:B0-----:R0:W4:Y:S02]  /*0eb0*/  LDG.E.U16 R10, desc[UR4][R12.64] ;  /* 0x000000040c0a7981 */ /* 0x001124000c1e1500 */
[----:B0-----:R-:W-:-:S04]  /*0ec0*/  IMAD R13, R180, 0x2, R21 ;  /* 0x00000002b40d7824 */ /* 0x001fc800078e0215 */
[----:B------:R-:W-:-:S05]  /*0ed0*/  IMAD R77, R180, 0x2, R13 ;  /* 0x00000002b44d7824 */ /* 0x000fca00078e020d */
[----:B------:R-:W-:-:S05]  /*0ee0*/  LEA R15, R180, R77, 0x1 ;  /* 0x0000004db40f7211 */ /* 0x000fca00078e08ff */
[----:B------:R-:W-:-:S04]  /*0ef0*/  IMAD R23, R180, 0x2, R15 ;  /* 0x00000002b4177824 */ /* 0x000fc800078e020f */
[----:B------:R-:W-:-:S05]  /*0f00*/  IMAD R25, R180, 0x2, R23 ;  /* 0x00000002b4197824 */ /* 0x000fca00078e0217 */
[----:B------:R-:W-:-:S05]  /*0f10*/  LEA R79, R180, R25, 0x1 ;  /* 0x00000019b44f7211 */ /* 0x000fca00078e08ff */
[----:B------:R-:W-:-:S04]  /*0f20*/  IMAD R29, R180, 0x2, R79 ;  /* 0x00000002b41d7824 */ /* 0x000fc800078e024f */
[----:B------:R-:W-:-:S05]  /*0f30*/  IMAD R17, R180, 0x2, R29 ;  /* 0x00000002b4117824 */ /* 0x000fca00078e021d */
[----:B------:R-:W-:-:S05]  /*0f40*/  LEA R19, R180, R17, 0x1 ;  /* 0x00000011b4137211 */ /* 0x000fca00078e08ff */
[----:B------:R-:W-:Y:S01]  /*0f50*/  IMAD R81, R180, 0x2, R19 ;  /* 0x00000002b4517824 */ /* 0x000fe200078e0213 */
[----:B------:R-:W-:-:S03]  /*0f60*/  LEA R2, P0, R13, R176, 0x1 ;  /* 0x000000b00d027211 */ /* 0x000fc600078008ff */
[C---:B------:R-:W-:Y:S01]  /*0f70*/  IMAD R21, R180.reuse, 0x2, R81 ;  /* 0x00000002b4157824 */ /* 0x040fe200078e0251 */
[----:B------:R-:W-:Y:S02]  /*0f80*/  LEA.HI.X.SX32 R3, R13, R177, 0x1, P0 ;  /* 0x000000b10d037211 */ /* 0x000fe400000f0eff */
[C---:B------:R-:W-:Y:S02]  /*0f90*/  LEA R134, P1, R15.reuse, R176, 0x1 ;  /* 0x000000b00f867211 */ /* 0x040fe400078208ff */
[----:B------:R-:W-:Y:S01]  /*0fa0*/  LEA R13, R180, R21, 0x1 ;  /* 0x00000015b40d7211 */ /* 0x000fe200078e08ff */
[----:B------:R0:W5:Y:S01]  /*0fb0*/  LDG.E.U16 R246, desc[UR4][R2.64] ;  /* 0x0000000402f67981 */ /* 0x000162000c1e1500 */
[----:B------:R-:W-:-:S03]  /*0fc0*/  LEA.HI.X.SX32 R135, R15, R177, 0x1, P1 ;  /* 0x000000b10f877211 */ /* 0x000fc600008f0eff */
[C---:B------:R-:W-:Y:S01]  /*0fd0*/  IMAD R15, R180.reuse, 0x2, R13 ;  /* 0x00000002b40f7824 */ /* 0x040fe200078e020d */
[CC--:B------:R-:W-:Y:S01]  /*0fe0*/  LEA R4, P0, R23.reuse, R176.reuse, 0x1 ;  /* 0x000000b017047211 */ /* 0x0c0fe200078008ff */
[----:B------:R-:W5:Y:S02]  /*0ff0*/  LDG.E.U16 R134, desc[UR4][R134.64] ;  /* 0x0000000486867981 */ /* 0x000f64000c1e1500 */
[C---:B------:R-:W-:Y:S01]  /*1000*/  IMAD R83, R180.reuse, 0x2, R15 ;  /* 0x00000002b4537824 */ /* 0x040fe200078e020f */
[----:B------:R-:W-:Y:S02]  /*1010*/  LEA.HI.X.SX32 R5, R23, R177, 0x1, P0 ;  /* 0x000000b117057211 */ /* 0x000fe400000f0eff */
[-C--:B------:R-:W-:Y:S02]  /*1020*/  LEA R6, P0, R25, R176.reuse, 0x1 ;  /* 0x000000b019067211 */ /* 0x080fe400078008ff */
[----:B------:R-:W-:Y:S01]  /*1030*/  LEA R23, R180, R83, 0x1 ;  /* 0x00000053b4177211 */ /* 0x000fe200078e08ff */
[----:B------:R-:W5:Y:S01]  /*1040*/  LDG.E.U16 R199, desc[UR4][R4.64] ;  /* 0x0000000404c77981 */ /* 0x000f62000c1e1500 */
[----:B------:R-:W-:-:S02]  /*1050*/  LEA R142, P1, R29, R176, 0x1 ;  /* 0x000000b01d8e7211 */ /* 0x000fc400078208ff */
[-C--:B------:R-:W-:Y:S01]  /*1060*/  LEA.HI.X.SX32 R7, R25, R177.reuse, 0x1, P0 ;  /* 0x000000b119077211 */ /* 0x080fe200000f0eff */
[----:B------:R-:W-:Y:S01]  /*1070*/  IMAD R25, R180, 0x2, R23 ;  /* 0x00000002b4197824 */ /* 0x000fe200078e0217 */
[----:B------:R-:W-:-:S03]  /*1080*/  LEA.HI.X.SX32 R143, R29, R177, 0x1, P1 ;  /* 0x000000b11d8f7211 */ /* 0x000fc600008f0eff */
[C---:B------:R-:W-:Y:S01]  /*1090*/  IMAD R29, R180.reuse, 0x2, R25 ;  /* 0x00000002b41d7824 */ /* 0x040fe200078e0219 */
[CC--:B0-----:R-:W-:Y:S01]  /*10a0*/  LEA R2, P0, R17.reuse, R176.reuse, 0x1 ;  /* 0x000000b011027211 */ /* 0x0c1fe200078008ff */
[----:B------:R0:W5:Y:S03]  /*10b0*/  LDG.E.U16 R245, desc[UR4][R6.64] ;  /* 0x0000000406f57981 */ /* 0x000166000c1e1500 */
[C---:B------:R-:W-:Y:S01]  /*10c0*/  LEA R85, R180.reuse, R29, 0x1 ;  /* 0x0000001db4557211 */ /* 0x040fe200078e08ff */
[----:B------:R-:W5:Y:S01]  /*10d0*/  LDG.E.U16 R142, desc[UR4][R142.64] ;  /* 0x000000048e8e7981 */ /* 0x000f62000c1e1500 */
        /* <DEDUP_REMOVED lines=8> */
[-C--:B------:R-:W-:Y:S01]  /*1160*/  LEA R196, P0, R13, R176.reuse, 0x1 ;  /* 0x000000b00dc47211 */ /* 0x080fe200078008ff */
[----:B------:R3:W5:Y:S01]  /*1170*/  LDG.E.U16 R244, desc[UR4][R8.64] ;  /* 0x0000000408f47981 */ /* 0x000762000c1e1500 */
[C---:B------:R-:W-:Y:S02]  /*1180*/  LEA R21, R180.reuse, R19, 0x1 ;  /* 0x00000013b4157211 */ /* 0x040fe400078e08ff */
[----:B0-----:R-:W-:Y:S01]  /*1190*/  LEA R6, P1, R23, R176, 0x1 ;  /* 0x000000b017067211 */ /* 0x001fe200078208ff */
[----:B------:R-:W5:Y:S02]  /*11a0*/  LDG.E.U16 R144, desc[UR4][R144.64] ;  /* 0x0000000490907981 */ /* 0x000f64000c1e1500 */
[----:B------:R-:W-:-:S04]  /*11b0*/  IMAD R87, R180, 0x2, R21 ;  /* 0x00000002b4577824 */ /* 0x000fc800078e0215 */
[----:B------:R-:W-:Y:S01]  /*11c0*/  IMAD R31, R180, 0x2, R87 ;  /* 0x00000002b41f7824 */ /* 0x000fe200078e0257 */
[----:B------:R-:W-:-:S04]  /*11d0*/  LEA.HI.X.SX32 R7, R23, R177, 0x1, P1 ;  /* 0x000000b117077211 */ /* 0x000fc800008f0eff */
[C---:B------:R-:W-:Y:S01]  /*11e0*/  LEA R23, R180.reuse, R31, 0x1 ;  /* 0x0000001fb4177211 */ /* 0x040fe200078e08ff */
[----:B------:R-:W5:Y:S01]  /*11f0*/  LDG.E.U16 R78, desc[UR4][R6.64] ;  /* 0x00000004064e7981 */ /* 0x000f62000c1e1500 */
[-C--:B------:R-:W-:Y:S02]  /*1200*/  LEA.HI.X.SX32 R197, R13, R177.reuse, 0x1, P0 ;  /* 0x000000b10dc57211 */ /* 0x080fe400000f0eff */
[-C--:B------:R-:W-:Y:S01]  /*1210*/  LEA R4, P0, R15, R176.reuse, 0x1 ;  /* 0x000000b00f047211 */ /* 0x080fe200078008ff */
[C---:B------:R-:W-:Y:S01]  /*1220*/  IMAD R33, R180.reuse, 0x2, R23 ;  /* 0x00000002b4217824 */ /* 0x040fe200078e0217 */
[-C--:B------:R-:W-:Y:S01]  /*1230*/  LEA R12, P1, R17, R176.reuse, 0x1 ;  /* 0x000000b0110c7211 */ /* 0x080fe200078208ff */
[----:B------:R-:W5:Y:S01]  /*1240*/  LDG.E.U16 R196, desc[UR4][R196.64] ;  /* 0x00000004c4c47981 */ /* 0x000f62000c1e1500 */
[----:B------:R-:W-:Y:S01]  /*1250*/  LEA.HI.X.SX32 R5, R15, R177, 0x1, P0 ;  /* 0x000000b10f057211 */ /* 0x000fe200000f0eff */
[----:B------:R-:W-:Y:S01]  /*1260*/  IMAD R89, R180, 0x2, R33 ;  /* 0x00000002b4597824 */ /* 0x000fe200078e0221 */
[----:B-1----:R-:W-:-:S02]  /*1270*/  LEA R2, P0, R25, R176, 0x1 ;  /* 0x000000b019027211 */ /* 0x002fc400078008ff */
[-C--:B------:R-:W-:Y:S01]  /*1280*/  LEA.HI.X.SX32 R13, R17, R177.reuse, 0x1, P1 ;  /* 0x000000b1110d7211 */ /* 0x080fe200008f0eff */
[----:B------:R0:W5:Y:S01]  /*1290*/  LDG.E.U16 R243, desc[UR4][R4.64] ;  /* 0x0000000404f37981 */ /* 0x000162000c1e1500 */
[----:B------:R-:W-:Y:S02]  /*12a0*/  LEA.HI.X.SX32 R3, R25, R177, 0x1, P0 ;  /* 0x000000b119037211 */ /* 0x000fe400000f0eff */
[----:B------:R-:W-:Y:S01]  /*12b0*/  LEA R25, R180, R89, 0x1 ;  /* 0x00000059b4197211 */ /* 0x000fe200078e08ff */
[----:B------:R-:W5:Y:S01]  /*12c0*/  LDG.E.U16 R82, desc[UR4][R12.64] ;  /* 0x000000040c527981 */ /* 0x000f62000c1e1500 */
[----:B---3--:R-:W-:-:S03]  /*12d0*/  LEA R8, P0, R29, R176, 0x1 ;  /* 0x000000b01d087211 */ /* 0x008fc600078008ff */
[C---:B------:R-:W-:Y:S01]  /*12e0*/  IMAD R17, R180.reuse, 0x2, R25 ;  /* 0x00000002b4117824 */ /* 0x040fe200078e0219 */
[----:B------:R-:W-:Y:S01]  /*12f0*/  LEA.HI.X.SX32 R9, R29, R177, 0x1, P0 ;  /* 0x000000b11d097211 */ /* 0x000fe200000f0eff */
[----:B------:R-:W3:Y:S02]  /*1300*/  LDG.E.U16 R195, desc[UR4][R2.64] ;  /* 0x0000000402c37981 */ /* 0x000ee4000c1e1500 */
[C---:B------:R-:W-:Y:S01]  /*1310*/  IMAD R29, R180.reuse, 0x2, R17 ;  /* 0x00000002b41d7824 */ /* 0x040fe200078e0211 */
[C---:B0-----:R-:W-:Y:S01]  /*1320*/  LEA R4, P0, R19.reuse, R176, 0x1 ;  /* 0x000000b013047211 */ /* 0x041fe200078008ff */
[----:B------:R0:W3:Y:S03]  /*1330*/  LDG.E.U16 R242, desc[UR4][R8.64] ;  /* 0x0000000408f27981 */ /* 0x0000e6000c1e1500 */
[----:B------:R-:W-:Y:S02]  /*1340*/  LEA R91, R180, R29, 0x1 ;  /* 0x0000001db45b7211 */ /* 0x000fe400078e08ff */
[----:B------:R-:W-:-:S03]  /*1350*/  LEA.HI.X.SX32 R5, R19, R177, 0x1, P0 ;  /* 0x000000b113057211 */ /* 0x000fc600000f0eff */
[C---:B------:R-:W-:Y:S01]  /*1360*/  IMAD R19, R180.reuse, 0x2, R91 ;  /* 0x00000002b4137824 */ /* 0x040fe200078e025b */
[----:B------:R-:W-:Y:S01]  /*1370*/  LEA R6, P0, R21, R176, 0x1 ;  /* 0x000000b015067211 */ /* 0x000fe200078008ff */
[----:B------:R-:W3:Y:S02]  /*1380*/  LDG.E.U16 R194, desc[UR4][R4.64] ;  /* 0x0000000404c27981 */ /* 0x000ee4000c1e1500 */
[----:B0-----:R-:W-:-:S05]  /*1390*/  IMAD R9, R180, 0x2, R19 ;  /* 0x00000002b4097824 */ /* 0x001fca00078e0213 */
[----:B------:R-:W-:Y:S02]  /*13a0*/  LEA R13, R180, R9, 0x1 ;  /* 0x00000009b40d7211 */ /* 0x000fe400078e08ff */
[----:B------:R-:W-:-:S03]  /*13b0*/  LEA.HI.X.SX32 R7, R21, R177, 0x1, P0 ;  /* 0x000000b115077211 */ /* 0x000fc600000f0eff */
[C---:B------:R-:W-:Y:S01]  /*13c0*/  IMAD R93, R180.reuse, 0x2, R13 ;  /* 0x00000002b45d7824 */ /* 0x040fe200078e020d */
[-C--:B------:R-:W-:Y:S01]  /*13d0*/  LEA R14, P1, R31, R176.reuse, 0x1 ;  /* 0x000000b01f0e7211 */ /* 0x080fe200078208ff */
[----:B------:R-:W3:Y:S01]  /*13e0*/  LDG.E.U16 R241, desc[UR4][R6.64] ;  /* 0x0000000406f17981 */ /* 0x000ee2000c1e1500 */
[-C--:B------:R-:W-:Y:S01]  /*13f0*/  LEA R192, P0, R23, R176.reuse, 0x1 ;  /* 0x000000b017c07211 */ /* 0x080fe200078008ff */
[C---:B------:R-:W-:Y:S01]  /*1400*/  IMAD R21, R180.reuse, 0x2, R93 ;  /* 0x00000002b4157824 */ /* 0x040fe200078e025d */
[-C--:B------:R-:W-:Y:S02]  /*1410*/  LEA.HI.X.SX32 R15, R31, R177.reuse, 0x1, P1 ;  /* 0x000000b11f0f7211 */ /* 0x080fe400008f0eff */
[----:B------:R-:W-:Y:S02]  /*1420*/  LEA.HI.X.SX32 R193, R23, R177, 0x1, P0 ;  /* 0x000000b117c17211 */ /* 0x000fe400000f0eff */
[----:B------:R-:W-:Y:S01]  /*1430*/  LEA R23, R180, R21, 0x1 ;  /* 0x00000015b4177211 */ /* 0x000fe200078e08ff */
[----:B------:R0:W3:Y:S01]  /*1440*/  LDG.E.U16 R92, desc[UR4][R14.64] ;  /* 0x000000040e5c7981 */ /* 0x0000e2000c1e1500 */
[----:B------:R-:W-:-:S02]  /*1450*/  LEA R2, P0, R33, R176, 0x1 ;  /* 0x000000b021027211 */ /* 0x000fc400078008ff */
[-C--:B------:R-:W-:Y:S01]  /*1460*/  LEA R148, P1, R25, R176.reuse, 0x1 ;  /* 0x000000b019947211 */ /* 0x080fe200078208ff */
[----:B------:R-:W3:Y:S01]  /*1470*/  LDG.E.U16 R192, desc[UR4][R192.64] ;  /* 0x00000004c0c07981 */ /* 0x000ee2000c1e1500 */
[----:B------:R-:W-:Y:S01]  /*1480*/  LEA.HI.X.SX32 R3, R33, R177, 0x1, P0 ;  /* 0x000000b121037211 */ /* 0x000fe200000f0eff */
[----:B0-----:R-:W-:Y:S01]  /*1490*/  IMAD R15, R180, 0x2, R23 ;  /* 0x00000002b40f7824 */ /* 0x001fe200078e0217 */
[----:B------:R-:W-:-:S03]  /*14a0*/  LEA R4, P0, R17, R176, 0x1 ;  /* 0x000000b011047211 */ /* 0x000fc600078008ff */
[----:B------:R0:W3:Y:S01]  /*14b0*/  LDG.E.U16 R240, desc[UR4][R2.64] ;  /* 0x0000000402f07981 */ /* 0x0000e2000c1e1500 */
[C---:B------:R-:W-:Y:S01]  /*14c0*/  IMAD R95, R180.reuse, 0x2, R15 ;  /* 0x00000002b45f7824 */ /* 0x040fe200078e020f */
[-C--:B------:R-:W-:Y:S02]  /*14d0*/  LEA.HI.X.SX32 R149, R25, R177.reuse, 0x1, P1 ;  /* 0x000000b119957211 */ /* 0x080fe400008f0eff */
[----:B------:R-:W-:Y:S02]  /*14e0*/  LEA.HI.X.SX32 R5, R17, R177, 0x1, P0 ;  /* 0x000000b111057211 */ /* 0x000fe400000f0eff */
[CC--:B------:R-:W-:Y:S01]  /*14f0*/  LEA R136, P1, R19.reuse, R176.reuse, 0x1 ;  /* 0x000000b013887211 */ /* 0x0c0fe200078208ff */
[----:B------:R-:W3:Y:S01]  /*1500*/  LDG.E.U16 R148, desc[UR4][R148.64] ;  /* 0x0000000494947981 */ /* 0x000ee2000c1e1500 */
[C---:B------:R-:W-:Y:S02]  /*1510*/  LEA R17, R180.reuse, R95, 0x1 ;  /* 0x0000005fb4117211 */ /* 0x040fe400078e08ff */
[-C--:B------:R-:W-:Y:S01]  /*1520*/  LEA.HI.X.SX32 R137, R19, R177.reuse, 0x1, P1 ;  /* 0x000000b113897211 */ /* 0x080fe200008f0eff */
[----:B------:R1:W3:Y:S02]  /*1530*/  LDG.E.U16 R191, desc[UR4][R4.64] ;  /* 0x0000000404bf7981 */ /* 0x0002e4000c1e1500 */
[C---:B------:R-:W-:Y:S01]  /*1540*/  IMAD R19, R180.reuse, 0x2, R17 ;  /* 0x00000002b4137824 */ /* 0x040fe200078e0211 */
[C---:B------:R-:W-:Y:S01]  /*1550*/  LEA R6, P0, R29.reuse, R176, 0x1 ;  /* 0x000000b01d067211 */ /* 0x040fe200078008ff */
[----:B------:R-:W3:Y:S02]  /*1560*/  LDG.E.U16 R136, desc[UR4][R136.64] ;  /* 0x0000000488887981 */ /* 0x000ee4000c1e1500 */
[----:B------:R-:W-:Y:S01]  /*1570*/  IMAD R25, R180, 0x2, R19 ;  /* 0x00000002b4197824 */ /* 0x000fe200078e0213 */
[----:B------:R-:W-:-:S02]  /*1580*/  LEA.HI.X.SX32 R7, R29, R177, 0x1, P0 ;  /* 0x000000b11d077211 */ /* 0x000fc400000f0eff */
[CC--:B0-----:R-:W-:Y:S02]  /*1590*/  LEA R2, P0, R9.reuse, R176.reuse, 0x1 ;  /* 0x000000b009027211 */ /* 0x0c1fe400078008ff */
[C---:B------:R-:W-:Y:S01]  /*15a0*/  LEA R97, R180.reuse, R25, 0x1 ;  /* 0x00000019b4617211 */ /* 0x040fe200078e08ff */
[----:B------:R0:W3:Y:S01]  /*15b0*/  LDG.E.U16 R239, desc[UR4][R6.64] ;  /* 0x0000000406ef7981 */ /* 0x0000e2000c1e1500 */
[-C--:B------:R-:W-:Y:S02]  /*15c0*/  LEA.HI.X.SX32 R3, R9, R177.reuse, 0x1, P0 ;  /* 0x000000b109037211 */ /* 0x080fe400000f0eff */
[-C--:B------:R-:W-:Y:S01]  /*15d0*/  LEA R8, P0, R13, R176.reuse, 0x1 ;  /* 0x000000b00d087211 */ /* 0x080fe200078008ff */
[C---:B------:R-:W-:Y:S01]  /*15e0*/  IMAD R29, R180.reuse, 0x2, R97 ;  /* 0x00000002b41d7824 */ /* 0x040fe200078e0261 */
[----:B------:R-:W-:Y:S01]  /*15f0*/  LEA R146, P1, R21, R176, 0x1 ;  /* 0x000000b015927211 */ /* 0x000fe200078208ff */
[----:B------:R2:W3:Y:S01]  /*1600*/  LDG.E.U16 R190, desc[UR4][R2.64] ;  /* 0x0000000402be7981 */ /* 0x0004e2000c1e1500 */
[-C--:B------:R-:W-:Y:S01]  /*1610*/  LEA.HI.X.SX32 R9, R13, R177.reuse, 0x1, P0 ;  /* 0x000000b10d097211 */ /* 0x080fe200000f0eff */
[----:B------:R-:W-:Y:S01]  /*1620*/  IMAD R13, R180, 0x2, R29 ;  /* 0x00000002b40d7824 */ /* 0x000fe200078e021d */
[----:B------:R-:W-:-:S02]  /*1630*/  LEA.HI.X.SX32 R147, R21, R177, 0x1, P1 ;  /* 0x000000b115937211 */ /* 0x000fc400008f0eff */
[CC--:B------:R-:W-:Y:S01]  /*1640*/  LEA R188, P0, R23.reuse, R176.reuse, 0x1 ;  /* 0x000000b017bc7211 */ /* 0x0c0fe200078008ff */
[----:B------:R2:W3:Y:S01]  /*1650*/  LDG.E.U16 R238, desc[UR4][R8.64] ;  /* 0x0000000408ee7981 */ /* 0x0004e2000c1e1500 */
[C---:B------:R-:W-:Y:S02]  /*1660*/  LEA R21, R180.reuse, R13, 0x1 ;  /* 0x0000000db4157211 */ /* 0x040fe400078e08ff */
[-C--:B------:R-:W-:Y:S01]  /*1670*/  LEA.HI.X.SX32 R189, R23, R177.reuse, 0x1, P0 ;  /* 0x000000b117bd7211 */ /* 0x080fe200000f0eff */
[----:B------:R-:W3:Y:S02]  /*1680*/  LDG.E.U16 R146, desc[UR4][R146.64] ;  /* 0x0000000492927981 */ /* 0x000ee4000c1e1500 */
[C---:B------:R-:W-:Y:S01]  /*1690*/  IMAD R99, R180.reuse, 0x2, R21 ;  /* 0x00000002b4637824 */ /* 0x040fe200078e0215 */
[C---:B-1----:R-:W-:Y:S01]  /*16a0*/  LEA R4, P0, R15.reuse, R176, 0x1 ;  /* 0x000000b00f047211 */ /* 0x042fe200078008ff */
[----:B------:R-:W3:Y:S02]  /*16b0*/  LDG.E.U16 R188, desc[UR4][R188.64] ;  /* 0x00000004bcbc7981 */ /* 0x000ee4000c1e1500 */
[----:B------:R-:W-:Y:S01]  /*16c0*/  IMAD R23, R180, 0x2, R99 ;  /* 0x00000002b4177824 */ /* 0x000fe200078e0263 */
[----:B------:R-:W-:-:S02]  /*16d0*/  LEA.HI.X.SX32 R5, R15, R177, 0x1, P0 ;  /* 0x000000b10f057211 */ /* 0x000fc400000f0eff */
[C---:B0-----:R-:W-:Y:S02]  /*16e0*/  LEA R6, P1, R17.reuse, R176, 0x1 ;  /* 0x000000b011067211 */ /* 0x041fe400078208ff */
[----:B------:R-:W-:Y:S01]  /*16f0*/  LEA R15, R180, R23, 0x1 ;  /* 0x00000017b40f7211 */ /* 0x000fe200078e08ff */
[----:B------:R0:W3:Y:S01]  /*1700*/  LDG.E.U16 R237, desc[UR4][R4.64] ;  /* 0x0000000404ed7981 */ /* 0x0000e2000c1e1500 */
[----:B------:R-:W-:-:S03]  /*1710*/  LEA.HI.X.SX32 R7, R17, R177, 0x1, P1 ;  /* 0x000000b111077211 */ /* 0x000fc600008f0eff */
[C---:B------:R-:W-:Y:S01]  /*1720*/  IMAD R17, R180.reuse, 0x2, R15 ;  /* 0x00000002b4117824 */ /* 0x040fe200078e020f */
[CC--:B--2---:R-:W-:Y:S01]  /*1730*/  LEA R2, P0, R19.reuse, R176.reuse, 0x1 ;  /* 0x000000b013027211 */ /* 0x0c4fe200078008ff */
[----:B------:R1:W2:Y:S02]  /*1740*/  LDG.E.U16 R90, desc[UR4][R6.64] ;  /* 0x00000004065a7981 */ /* 0x0002a4000c1e1500 */
[C---:B------:R-:W-:Y:S01]  /*1750*/  IMAD R101, R180.reuse, 0x2, R17 ;  /* 0x00000002b4657824 */ /* 0x040fe200078e0211 */
[----:B------:R-:W-:Y:S02]  /*1760*/  LEA.HI.X.SX32 R3, R19, R177, 0x1, P0 ;  /* 0x000000b113037211 */ /* 0x000fe400000f0eff */
[-C--:B------:R-:W-:Y:S02]  /*1770*/  LEA R8, P0, R25, R176.reuse, 0x1 ;  /* 0x000000b019087211 */ /* 0x080fe400078008ff */
[----:B------:R-:W-:Y:S01]  /*1780*/  LEA R19, R180, R101, 0x1 ;  /* 0x00000065b4137211 */ /* 0x000fe200078e08ff */
[----:B------:R1:W2:Y:S01]  /*1790*/  LDG.E.U16 R187, desc[UR4][R2.64] ;  /* 0x0000000402bb7981 */ /* 0x0002a2000c1e1500 */
[----:B------:R-:W-:-:S02]  /*17a0*/  LEA R150, P1, R29, R176, 0x1 ;  /* 0x000000b01d967211 */ /* 0x000fc400078208ff */
[-C--:B------:R-:W-:Y:S01]  /*17b0*/  LEA.HI.X.SX32 R9, R25, R177.reuse, 0x1, P0 ;  /* 0x000000b119097211 */ /* 0x080fe200000f0eff */
[----:B------:R-:W-:Y:S01]  /*17c0*/  IMAD R25, R180, 0x2, R19 ;  /* 0x00000002b4197824 */ /* 0x000fe200078e0213 */
[----:B------:R-:W-:-:S03]  /*17d0*/  LEA.HI.X.SX32 R151, R29, R177, 0x1, P1 ;  /* 0x000000b11d977211 */ /* 0x000fc600008f0eff */
[C---:B------:R-:W-:Y:S01]  /*17e0*/  IMAD R29, R180.reuse, 0x2, R25 ;  /* 0x00000002b41d7824 */ /* 0x040fe200078e0219 */
[CC--:B0-----:R-:W-:Y:S01]  /*17f0*/  LEA R4, P0, R13.reuse, R176.reuse, 0x1 ;  /* 0x000000b00d047211 */ /* 0x0c1fe200078008ff */
[----:B------:R0:W2:Y:S03]  /*1800*/  LDG.E.U16 R236, desc[UR4][R8.64] ;  /* 0x0000000408ec7981 */ /* 0x0000a6000c1e1500 */
[C---:B------:R-:W-:Y:S01]  /*1810*/  LEA R103, R180.reuse, R29, 0x1 ;  /* 0x0000001db4677211 */ /* 0x040fe200078e08ff */
[----:B------:R-:W2:Y:S01]  /*1820*/  LDG.E.U16 R150, desc[UR4][R150.64] ;  /* 0x0000000496967981 */ /* 0x000ea2000c1e1500 */
[-C--:B------:R-:W-:Y:S02]  /*1830*/  LEA.HI.X.SX32 R5, R13, R177.reuse, 0x1, P0 ;  /* 0x000000b10d057211 */ /* 0x080fe400000f0eff */
[-C--:B-1----:R-:W-:Y:S01]  /*1840*/  LEA R6, P0, R21, R176.reuse, 0x1 ;  /* 0x000000b015067211 */ /* 0x082fe200078008ff */
[C---:B------:R-:W-:Y:S01]  /*1850*/  IMAD R31, R180.reuse, 0x2, R103 ;  /* 0x00000002b41f7824 */ /* 0x040fe200078e0267 */
[----:B------:R-:W-:Y:S01]  /*1860*/  LEA R138, P1, R23, R176, 0x1 ;  /* 0x000000b0178a7211 */ /* 0x000fe200078208ff */
[----:B------:R1:W2:Y:S01]  /*1870*/  LDG.E.U16 R186, desc[UR4][R4.64] ;  /* 0x0000000404ba7981 */ /* 0x0002a2000c1e1500 */
[-C--:B------:R-:W-:Y:S01]  /*1880*/  LEA.HI.X.SX32 R7, R21, R177.reuse, 0x1, P0 ;  /* 0x000000b115077211 */ /* 0x080fe200000f0eff */
[----:B------:R-:W-:Y:S01]  /*1890*/  IMAD R21, R180, 0x2, R31 ;  /* 0x00000002b4157824 */ /* 0x000fe200078e021f */
[----:B------:R-:W-:-:S02]  /*18a0*/  LEA.HI.X.SX32 R139, R23, R177, 0x1, P1 ;  /* 0x000000b1178b7211 */ /* 0x000fc400008f0eff */
[CC--:B------:R-:W-:Y:S01]  /*18b0*/  LEA R2, P0, R15.reuse, R176.reuse, 0x1 ;  /* 0x000000b00f027211 */ /* 0x0c0fe200078008ff */
[----:B------:R1:W2:Y:S01]  /*18c0*/  LDG.E.U16 R235, desc[UR4][R6.64] ;  /* 0x0000000406eb7981 */ /* 0x0002a2000c1e1500 */
[C---:B------:R-:W-:Y:S02]  /*18d0*/  LEA R23, R180.reuse, R21, 0x1 ;  /* 0x00000015b4177211 */ /* 0x040fe400078e08ff */
[-C--:B------:R-:W-:Y:S01]  /*18e0*/  LEA.HI.X.SX32 R3, R15, R177.reuse, 0x1, P0 ;  /* 0x000000b10f037211 */ /* 0x080fe200000f0eff */
[----:B------:R-:W2:Y:S02]  /*18f0*/  LDG.E.U16 R138, desc[UR4][R138.64] ;  /* 0x000000048a8a7981 */ /* 0x000ea4000c1e1500 */
[C---:B------:R-:W-:Y:S01]  /*1900*/  IMAD R105, R180.reuse, 0x2, R23 ;  /* 0x00000002b4697824 */ /* 0x040fe200078e0217 */
[C---:B0-----:R-:W-:Y:S01]  /*1910*/  LEA R8, P0, R17.reuse, R176, 0x1 ;  /* 0x000000b011087211 */ /* 0x041fe200078008ff */
[----:B------:R0:W2:Y:S02]  /*1920*/  LDG.E.U16 R183, desc[UR4][R2.64] ;  /* 0x0000000402b77981 */ /* 0x0000a4000c1e1500 */
[----:B------:R-:W-:Y:S01]  /*1930*/  IMAD R15, R180, 0x2, R105 ;  /* 0x00000002b40f7824 */ /* 0x000fe200078e0269 */
[----:B------:R-:W-:-:S02]  /*1940*/  LEA.HI.X.SX32 R9, R17, R177, 0x1, P0 ;  /* 0x000000b111097211 */ /* 0x000fc400000f0eff */
[C---:B------:R-:W-:Y:S02]  /*1950*/  LEA R116, P1, R19.reuse, R176, 0x1 ;  /* 0x000000b013747211 */ /* 0x040fe400078208ff */
[----:B------:R-:W-:Y:S01]  /*1960*/  LEA R17, R180, R15, 0x1 ;  /* 0x0000000fb4117211 */ /* 0x000fe200078e08ff */
[----:B------:R-:W2:Y:S01]  /*1970*/  LDG.E.U16 R234, desc[UR4][R8.64] ;  /* 0x0000000408ea7981 */ /* 0x000ea2000c1e1500 */
[----:B------:R-:W-:-:S03]  /*1980*/  LEA.HI.X.SX32 R117, R19, R177, 0x1, P1 ;  /* 0x000000b113757211 */ /* 0x000fc600008f0eff */
[C---:B------:R-:W-:Y:S01]  /*1990*/  IMAD R19, R180.reuse, 0x2, R17 ;  /* 0x00000002b4137824 */ /* 0x040fe200078e0211 */
[CC--:B-1----:R-:W-:Y:S01]  /*19a0*/  LEA R4, P0, R25.reuse, R176.reuse, 0x1 ;  /* 0x000000b019047211 */ /* 0x0c2fe200078008ff */
[----:B------:R-:W2:Y:S02]  /*19b0*/  LDG.E.U16 R116, desc[UR4][R116.64] ;  /* 0x0000000474747981 */ /* 0x000ea4000c1e1500 */
[C---:B------:R-:W-:Y:S01]  /*19c0*/  IMAD R107, R180.reuse, 0x2, R19 ;  /* 0x00000002b46b7824 */ /* 0x040fe200078e0213 */
[----:B------:R-:W-:Y:S02]  /*19d0*/  LEA.HI.X.SX32 R5, R25, R177, 0x1, P0 ;  /* 0x000000b119057211 */ /* 0x000fe400000f0eff */
[-C--:B------:R-:W-:Y:S02]  /*19e0*/  LEA R12, P0, R29, R176.reuse, 0x1 ;  /* 0x000000b01d0c7211 */ /* 0x080fe400078008ff */
[----:B------:R-:W-:Y:S01]  /*19f0*/  LEA R25, R180, R107, 0x1 ;  /* 0x0000006bb4197211 */ /* 0x000fe200078e08ff */
[----:B------:R-:W2:Y:S01]  /*1a00*/  LDG.E.U16 R182, desc[UR4][R4.64] ;  /* 0x0000000404b67981 */ /* 0x000ea2000c1e1500 */
[----:B------:R-:W-:-:S02]  /*1a10*/  LEA R6, P1, R31, R176, 0x1 ;  /* 0x000000b01f067211 */ /* 0x000fc400078208ff */
[-C--:B------:R-:W-:Y:S01]  /*1a20*/  LEA.HI.X.SX32 R13, R29, R177.reuse, 0x1, P0 ;  /* 0x000000b11d0d7211 */ /* 0x080fe200000f0eff */
[----:B------:R-:W-:Y:S01]  /*1a30*/  IMAD R29, R180, 0x2, R25 ;  /* 0x00000002b41d7824 */ /* 0x000fe200078e0219 */
[----:B------:R-:W-:-:S03]  /*1a40*/  LEA.HI.X.SX32 R7, R31, R177, 0x1, P1 ;  /* 0x000000b11f077211 */ /* 0x000fc600008f0eff */
[C---:B------:R-:W-:Y:S01]  /*1a50*/  IMAD R31, R180.reuse, 0x2, R29 ;  /* 0x00000002b41f7824 */ /* 0x040fe200078e021d */
[C---:B0-----:R-:W-:Y:S01]  /*1a60*/  LEA R2, P0, R21.reuse, R176, 0x1 ;  /* 0x000000b015027211 */ /* 0x041fe200078008ff */
[----:B------:R0:W2:Y:S03]  /*1a70*/  LDG.E.U16 R233, desc[UR4][R12.64] ;  /* 0x000000040ce97981 */ /* 0x0000a6000c1e1500 */
[----:B------:R-:W-:Y:S01]  /*1a80*/  LEA R109, R180, R31, 0x1 ;  /* 0x0000001fb46d7211 */ /* 0x000fe200078e08ff */
[----:B------:R1:W3:Y:S01]  /*1a90*/  LDG.E.U16 R88, desc[UR4][R6.64] ;  /* 0x0000000406587981 */ /* 0x0002e2000c1e1500 */
[----:B------:R-:W-:-:S03]  /*1aa0*/  LEA.HI.X.SX32 R3, R21, R177, 0x1, P0 ;  /* 0x000000b115037211 */ /* 0x000fc600000f0eff */
[C---:B------:R-:W-:Y:S01]  /*1ab0*/  IMAD R21, R180.reuse, 0x2, R109 ;  /* 0x00000002b4157824 */ /* 0x040fe200078e026d */
[-C--:B------:R-:W-:Y:S01]  /*1ac0*/  LEA R152, P1, R15, R176.reuse, 0x1 ;  /* 0x000000b00f987211 */ /* 0x080fe200078208ff */
[----:B------:R-:W2:Y:S02]  /*1ad0*/  LDG.E.U16 R181, desc[UR4][R2.64] ;  /* 0x0000000402b57981 */ /* 0x000ea4000c1e1500 */
[C---:B0-----:R-:W-:Y:S01]  /*1ae0*/  IMAD R13, R180.reuse, 0x2, R21 ;  /* 0x00000002b40d7824 */ /* 0x041fe200078e0215 */
[-C--:B------:R-:W-:Y:S02]  /*1af0*/  LEA R8, P0, R23, R176.reuse, 0x1 ;  /* 0x000000b017087211 */ /* 0x080fe400078008ff */
[----:B------:R-:W-:Y:S02]  /*1b00*/  LEA.HI.X.SX32 R153, R15, R177, 0x1, P1 ;  /* 0x000000b10f997211 */ /* 0x000fe400008f0eff */
[C---:B------:R-:W-:Y:S02]  /*1b10*/  LEA R15, R180.reuse, R13, 0x1 ;  /* 0x0000000db40f7211 */ /* 0x040fe400078e08ff */
[----:B------:R-:W-:Y:S01]  /*1b20*/  LEA.HI.X.SX32 R9, R23, R177, 0x1, P0 ;  /* 0x000000b117097211 */ /* 0x000fe200000f0eff */
[----:B------:R-:W2:Y:S01]  /*1b30*/  LDG.E.U16 R152, desc[UR4][R152.64] ;  /* 0x0000000498987981 */ /* 0x000ea2000c1e1500 */
[----:B------:R-:W-:Y:S01]  /*1b40*/  LEA R58, P0, R17, R176, 0x1 ;  /* 0x000000b0113a7211 */ /* 0x000fe200078008ff */
[----:B------:R-:W-:-:S02]  /*1b50*/  IMAD R111, R180, 0x2, R15 ;  /* 0x00000002b46f7824 */ /* 0x000fc400078e020f */
[----:B------:R0:W2:Y:S01]  /*1b60*/  LDG.E.U16 R232, desc[UR4][R8.64] ;  /* 0x0000000408e87981 */ /* 0x0000a2000c1e1500 */
[----:B------:R-:W-:Y:S01]  /*1b70*/  LEA.HI.X.SX32 R59, R17, R177, 0x1, P0 ;  /* 0x000000b1113b7211 */ /* 0x000fe200000f0eff */
[C---:B------:R-:W-:Y:S01]  /*1b80*/  IMAD R17, R180.reuse, 0x2, R111 ;  /* 0x00000002b4117824 */ /* 0x040fe200078e026f */
[-C--:B-1----:R-:W-:Y:S02]  /*1b90*/  LEA R6, P0, R19, R176.reuse, 0x1 ;  /* 0x000000b013067211 */ /* 0x082fe400078008ff */
[----:B------:R-:W-:Y:S01]  /*1ba0*/  LEA R4, P1, R25, R176, 0x1 ;  /* 0x000000b019047211 */ /* 0x000fe200078208ff */
[----:B------:R1:W-:Y:S01]  /*1bb0*/  STL [R1+0x1c], R0 ;  /* 0x00001c0001007387 */ /* 0x0003e20000100800 */
[----:B0-----:R-:W-:-:S03]  /*1bc0*/  LEA R9, R180, R17, 0x1 ;  /* 0x00000011b4097211 */ /* 0x001fc600078e08ff */
[----:B------:R-:W2:Y:S01]  /*1bd0*/  LDG.E.U16 R58, desc[UR4][R58.64] ;  /* 0x000000043a3a7981 */ /* 0x000ea2000c1e1500 */
[-C--:B------:R-:W-:Y:S01]  /*1be0*/  LEA.HI.X.SX32 R7, R19, R177.reuse, 0x1, P0 ;  /* 0x000000b113077211 */ /* 0x080fe200000f0eff */
[----:B------:R-:W-:Y:S01]  /*1bf0*/  IMAD R19, R180, 0x2, R9 ;  /* 0x00000002b4137824 */ /* 0x000fe200078e0209 */
[----:B------:R-:W-:-:S03]  /*1c00*/  LEA.HI.X.SX32 R5, R25, R177, 0x1, P1 ;  /* 0x000000b119057211 */ /* 0x000fc600008f0eff */
[----:B------:R-:W2:Y:S01]  /*1c10*/  LDG.E.U16 R231, desc[UR4][R6.64] ;  /* 0x0000000406e77981 */ /* 0x000ea2000c1e1500 */
[C---:B------:R-:W-:Y:S01]  /*1c20*/  IMAD R113, R180.reuse, 0x2, R19 ;  /* 0x00000002b4717824 */ /* 0x040fe200078e0213 */
[-C--:B------:R-:W-:Y:S02]  /*1c30*/  LEA R118, P1, R21, R176.reuse, 0x1 ;  /* 0x000000b015767211 */ /* 0x080fe400078208ff */
[----:B------:R0:W2:Y:S02]  /*1c40*/  LDG.E.U16 R110, desc[UR4][R4.64] ;  /* 0x00000004046e7981 */ /* 0x0000a4000c1e1500 */
[C---:B------:R-:W-:Y:S02]  /*1c50*/  LEA R23, R180.reuse, R113, 0x1 ;  /* 0x00000071b4177211 */ /* 0x040fe400078e08ff */
[----:B------:R-:W-:Y:S02]  /*1c60*/  LEA R2, P0, R29, R176, 0x1 ;  /* 0x000000b01d027211 */ /* 0x000fe400078008ff */
[-C--:B------:R-:W-:Y:S01]  /*1c70*/  LEA.HI.X.SX32 R119, R21, R177.reuse, 0x1, P1 ;  /* 0x000000b115777211 */ /* 0x080fe200008f0eff */
[----:B------:R-:W-:Y:S01]  /*1c80*/  IMAD R21, R180, 0x2, R23 ;  /* 0x00000002b4157824 */ /* 0x000fe200078e0217 */
[----:B------:R-:W-:-:S02]  /*1c90*/  LEA.HI.X.SX32 R3, R29, R177, 0x1, P0 ;  /* 0x000000b11d037211 */ /* 0x000fc400000f0eff */
[C---:B0-----:R-:W-:Y:S01]  /*1ca0*/  LEA R4, P0, R31.reuse, R176, 0x1 ;  /* 0x000000b01f047211 */ /* 0x041fe200078008ff */
[C---:B------:R-:W-:Y:S01]  /*1cb0*/  IMAD R25, R180.reuse, 0x2, R21 ;  /* 0x00000002b4197824 */ /* 0x040fe200078e0215 */
[----:B------:R-:W2:Y:S02]  /*1cc0*/  LDG.E.U16 R118, desc[UR4][R118.64] ;  /* 0x0000000476767981 */ /* 0x000ea4000c1e1500 */
[----:B------:R-:W-:Y:S02]  /*1cd0*/  LEA.HI.X.SX32 R5, R31, R177, 0x1, P0 ;  /* 0x000000b11f057211 */ /* 0x000fe400000f0eff */
[----:B------:R0:W2:Y:S01]  /*1ce0*/  LDG.E.U16 R57, desc[UR4][R2.64] ;  /* 0x0000000402397981 */ /* 0x0000a2000c1e1500 */
[----:B------:R-:W-:-:S03]  /*1cf0*/  LEA R115, R180, R25, 0x1 ;  /* 0x00000019b4737211 */ /* 0x000fc600078e08ff */
[----:B------:R4:W2:Y:S01]  /*1d00*/  LDG.E.U16 R230, desc[UR4][R4.64] ;  /* 0x0000000404e67981 */ /* 0x0008a2000c1e1500 */
[----:B0-----:R-:W-:-:S04]  /*1d10*/  LEA R2, P0, R13, R176, 0x1 ;  /* 0x000000b00d027211 */ /* 0x001fc800078008ff */
[-C--:B------:R-:W-:Y:S01]  /*1d20*/  LEA.HI.X.SX32 R3, R13, R177.reuse, 0x1, P0 ;  /* 0x000000b10d037211 */ /* 0x080fe200000f0eff */
[C---:B------:R-:W-:Y:S01]  /*1d30*/  IMAD R13, R180.reuse, 0x2, R115 ;  /* 0x00000002b40d7824 */ /* 0x040fe200078e0273 */
[-C--:B------:R-:W-:Y:S02]  /*1d40*/  LEA R6, P0, R15, R176.reuse, 0x1 ;  /* 0x000000b00f067211 */ /* 0x080fe400078008ff */
[----:B----4-:R-:W-:Y:S01]  /*1d50*/  LEA R4, P1, R17, R176, 0x1 ;  /* 0x000000b011047211 */ /* 0x010fe200078208ff */
[----:B------:R0:W4:Y:S01]  /*1d60*/  LDG.E.U16 R56, desc[UR4][R2.64] ;  /* 0x0000000402387981 */ /* 0x000122000c1e1500 */
[-C--:B------:R-:W-:Y:S01]  /*1d70*/  LEA.HI.X.SX32 R7, R15, R177.reuse, 0x1, P0 ;  /* 0x000000b10f077211 */ /* 0x080fe200000f0eff */
[----:B------:R-:W-:Y:S01]  /*1d80*/  IMAD R15, R180, 0x2, R13 ;  /* 0x00000002b40f7824 */ /* 0x000fe200078e020d */
[----:B------:R-:W-:-:S03]  /*1d90*/  LEA.HI.X.SX32 R5, R17, R177, 0x1, P1 ;  /* 0x000000b111057211 */ /* 0x000fc600008f0eff */
[----:B------:R-:W4:Y:S01]  /*1da0*/  LDG.E.U16 R229, desc[UR4][R6.64] ;  /* 0x0000000406e57981 */ /* 0x000f22000c1e1500 */
[C---:B------:R-:W-:Y:S02]  /*1db0*/  LEA R17, R180.reuse, R15, 0x1 ;  /* 0x0000000fb4117211 */ /* 0x040fe400078e08ff */
[C---:B0-----:R-:W-:Y:S01]  /*1dc0*/  LEA R2, P0, R9.reuse, R176, 0x1 ;  /* 0x000000b009027211 */ /* 0x041fe200078008ff */
[----:B------:R0:W4:Y:S02]  /*1dd0*/  LDG.E.U16 R98, desc[UR4][R4.64] ;  /* 0x0000000404627981 */ /* 0x000124000c1e1500 */
[----:B------:R-:W-:Y:S01]  /*1de0*/  IMAD R117, R180, 0x2, R17 ;  /* 0x00000002b4757824 */ /* 0x000fe200078e0211 */
[----:B------:R-:W-:-:S03]  /*1df0*/  LEA.HI.X.SX32 R3, R9, R177, 0x1, P0 ;  /* 0x000000b109037211 */ /* 0x000fc600000f0eff */
[----:B------:R-:W-:Y:S01]  /*1e00*/  IMAD R9, R180, 0x2, R117 ;  /* 0x00000002b4097824 */ /* 0x000fe200078e0275 */
[-C--:B------:R-:W-:Y:S01]  /*1e10*/  LEA R154, P1, R23, R176.reuse, 0x1 ;  /* 0x000000b0179a7211 */ /* 0x080fe200078208ff */
[----:B------:R1:W4:Y:S01]  /*1e20*/  LDG.E.U16 R55, desc[UR4][R2.64] ;  /* 0x0000000402377981 */ /* 0x000322000c1e1500 */
[----:B0-----:R-:W-:-:S04]  /*1e30*/  LEA R4, P0, R19, R176, 0x1 ;  /* 0x000000b013047211 */ /* 0x001fc800078008ff */
[----:B------:R-:W-:Y:S02]  /*1e40*/  LEA.HI.X.SX32 R5, R19, R177, 0x1, P0 ;  /* 0x000000b113057211 */ /* 0x000fe400000f0eff */
[C---:B------:R-:W-:Y:S02]  /*1e50*/  LEA R19, R180.reuse, R9, 0x1 ;  /* 0x00000009b4137211 */ /* 0x040fe400078e08ff */
[-C--:B------:R-:W-:Y:S01]  /*1e60*/  LEA.HI.X.SX32 R155, R23, R177.reuse, 0x1, P1 ;  /* 0x000000b1179b7211 */ /* 0x080fe200008f0eff */
[----:B------:R0:W4:Y:S02]  /*1e70*/  LDG.E.U16 R228, desc[UR4][R4.64] ;  /* 0x0000000404e47981 */ /* 0x000124000c1e1500 */
[C---:B------:R-:W-:Y:S01]  /*1e80*/  IMAD R23, R180.reuse, 0x2, R19 ;  /* 0x00000002b4177824 */ /* 0x040fe200078e0213 */
[C---:B-1----:R-:W-:Y:S01]  /*1e90*/  LEA R2, P0, R21.reuse, R176, 0x1 ;  /* 0x000000b015027211 */ /* 0x042fe200078008ff */
[----:B------:R-:W4:Y:S02]  /*1ea0*/  LDG.E.U16 R154, desc[UR4][R154.64] ;  /* 0x000000049a9a7981 */ /* 0x000f24000c1e1500 */
[----:B------:R-:W-:Y:S01]  /*1eb0*/  IMAD R119, R180, 0x2, R23 ;  /* 0x00000002b4777824 */ /* 0x000fe200078e0217 */
[----:B------:R-:W-:-:S02]  /*1ec0*/  LEA.HI.X.SX32 R3, R21, R177, 0x1, P0 ;  /* 0x000000b115037211 */ /* 0x000fc400000f0eff */
[-C--:B0-----:R-:W-:Y:S02]  /*1ed0*/  LEA R4, P1, R13, R176.reuse, 0x1 ;  /* 0x000000b00d047211 */ /* 0x081fe400078208ff */
[C---:B------:R-:W-:Y:S01]  /*1ee0*/  LEA R21, R180.reuse, R119, 0x1 ;  /* 0x00000077b4157211 */ /* 0x040fe200078e08ff */
[----:B------:R0:W4:Y:S01]  /*1ef0*/  LDG.E.U16 R54, desc[UR4][R2.64] ;  /* 0x0000000402367981 */ /* 0x000122000c1e1500 */
[----:B------:R-:W-:Y:S02]  /*1f00*/  LEA R6, P0, R25, R176, 0x1 ;  /* 0x000000b019067211 */ /* 0x000fe400078008ff */
[-C--:B------:R-:W-:Y:S01]  /*1f10*/  LEA.HI.X.SX32 R5, R13, R177.reuse, 0x1, P1 ;  /* 0x000000b10d057211 */ /* 0x080fe200008f0eff */
[----:B------:R-:W-:Y:S01]  /*1f20*/  IMAD R13, R180, 0x2, R21 ;  /* 0x00000002b40d7824 */ /* 0x000fe200078e0215 */
[----:B------:R-:W-:-:S03]  /*1f30*/  LEA.HI.X.SX32 R7, R25, R177, 0x1, P0 ;  /* 0x000000b119077211 */ /* 0x000fc600000f0eff */
[----:B------:R-:W-:Y:S01]  /*1f40*/  IMAD R25, R180, 0x2, R13 ;  /* 0x00000002b4197824 */ /* 0x000fe200078e020d */
[----:B------:R1:W4:Y:S01]  /*1f50*/  LDG.E.U16 R112, desc[UR4][R4.64] ;  /* 0x0000000404707981 */ /* 0x000322000c1e1500 */
[----:B0-----:R-:W-:-:S03]  /*1f60*/  LEA R2, P0, R15, R176, 0x1 ;  /* 0x000000b00f027211 */ /* 0x001fc600078008ff */
[----:B------:R-:W-:Y:S01]  /*1f70*/  LEA R121, R180, R25, 0x1 ;  /* 0x00000019b4797211 */ /* 0x000fe200078e08ff */
[----:B------:R0:W4:Y:S01]  /*1f80*/  LDG.E.U16 R227, desc[UR4][R6.64] ;  /* 0x0000000406e37981 */ /* 0x000122000c1e1500 */
[----:B------:R-:W-:-:S03]  /*1f90*/  LEA.HI.X.SX32 R3, R15, R177, 0x1, P0 ;  /* 0x000000b10f037211 */ /* 0x000fc600000f0eff */
[C---:B------:R-:W-:Y:S01]  /*1fa0*/  IMAD R15, R180.reuse, 0x2, R121 ;  /* 0x00000002b40f7824 */ /* 0x040fe200078e0279 */
[CC--:B-1----:R-:W-:Y:S01]  /*1fb0*/  LEA R4, P1, R9.reuse, R176.reuse, 0x1 ;  /* 0x000000b009047211 */ /* 0x0c2fe200078208ff */
[----:B------:R1:W4:Y:S03]  /*1fc0*/  LDG.E.U16 R53, desc[UR4][R2.64] ;  /* 0x0000000402357981 */ /* 0x000326000c1e1500 */
[----:B------:R-:W-:Y:S01]  /*1fd0*/  LEA.HI.X.SX32 R5, R9, R177, 0x1, P1 ;  /* 0x000000b109057211 */ /* 0x000fe200008f0eff */
[----:B------:R-:W-:Y:S01]  /*1fe0*/  IMAD R9, R180, 0x2, R15 ;  /* 0x00000002b4097824 */ /* 0x000fe200078e020f */
[----:B0-----:R-:W-:-:S03]  /*1ff0*/  LEA R6, P0, R17, R176, 0x1 ;  /* 0x000000b011067211 */ /* 0x001fc600078008ff */
[----:B------:R0:W4:Y:S01]  /*2000*/  LDG.E.U16 R120, desc[UR4][R4.64] ;  /* 0x0000000404787981 */ /* 0x000122000c1e1500 */
[----:B------:R-:W-:Y:S02]  /*2010*/  LEA.HI.X.SX32 R7, R17, R177, 0x1, P0 ;  /* 0x000000b111077211 */ /* 0x000fe400000f0eff */
[C---:B------:R-:W-:Y:S02]  /*2020*/  LEA R17, R180.reuse, R9, 0x1 ;  /* 0x00000009b4117211 */ /* 0x040fe400078e08ff */
[CC--:B-1----:R-:W-:Y:S01]  /*2030*/  LEA R2, P0, R19.reuse, R176.reuse, 0x1 ;  /* 0x000000b013027211 */ /* 0x0c2fe200078008ff */
[----:B------:R1:W4:Y:S02]  /*2040*/  LDG.E.U16 R226, desc[UR4][R6.64] ;  /* 0x0000000406e27981 */ /* 0x000324000c1e1500 */
[C---:B------:R-:W-:Y:S01]  /*2050*/  IMAD R123, R180.reuse, 0x2, R17 ;  /* 0x00000002b47b7824 */ /* 0x040fe200078e0211 */
[----:B------:R-:W-:Y:S02]  /*2060*/  LEA.HI.X.SX32 R3, R19, R177, 0x1, P0 ;  /* 0x000000b113037211 */ /* 0x000fe400000f0eff */
[----:B0-----:R-:W-:Y:S01]  /*2070*/  LEA R4, P1, R21, R176, 0x1 ;  /* 0x000000b015047211 */ /* 0x001fe200078208ff */
[----:B------:R-:W-:-:S02]  /*2080*/  IMAD R19, R180, 0x2, R123 ;  /* 0x00000002b4137824 */ /* 0x000fc400078e027b */
[----:B------:R0:W4:Y:S01]  /*2090*/  LDG.E.U16 R52, desc[UR4][R2.64] ;  /* 0x0000000402347981 */ /* 0x000122000c1e1500 */
[----:B------:R-:W-:Y:S02]  /*20a0*/  LEA.HI.X.SX32 R5, R21, R177, 0x1, P1 ;  /* 0x000000b115057211 */ /* 0x000fe400008f0eff */
[C---:B-1----:R-:W-:Y:S02]  /*20b0*/  LEA R6, P0, R23.reuse, R176, 0x1 ;  /* 0x000000b017067211 */ /* 0x042fe400078008ff */
[----:B------:R-:W-:Y:S01]  /*20c0*/  LEA R21, R180, R19, 0x1 ;  /* 0x00000013b4157211 */ /* 0x000fe200078e08ff */
[----:B------:R1:W2:Y:S01]  /*20d0*/  LDG.E.U16 R96, desc[UR4][R4.64] ;  /* 0x0000000404607981 */ /* 0x0002a2000c1e1500 */
[----:B------:R-:W-:-:S03]  /*20e0*/  LEA.HI.X.SX32 R7, R23, R177, 0x1, P0 ;  /* 0x000000b117077211 */ /* 0x000fc600000f0eff */
[C---:B------:R-:W-:Y:S01]  /*20f0*/  IMAD R23, R180.reuse, 0x2, R21 ;  /* 0x00000002b4177824 */ /* 0x040fe200078e0215 */
[CC--:B0-----:R-:W-:Y:S01]  /*2100*/  LEA R2, P0, R13.reuse, R176.reuse, 0x1 ;  /* 0x000000b00d027211 */ /* 0x0c1fe200078008ff */
[----:B------:R-:W4:Y:S02]  /*2110*/  LDG.E.U16 R225, desc[UR4][R6.64] ;  /* 0x0000000406e17981 */ /* 0x000f24000c1e1500 */
[C---:B------:R-:W-:Y:S01]  /*2120*/  IMAD R125, R180.reuse, 0x2, R23 ;  /* 0x00000002b47d7824 */ /* 0x040fe200078e0217 */
[----:B------:R-:W-:Y:S02]  /*2130*/  LEA.HI.X.SX32 R3, R13, R177, 0x1, P0 ;  /* 0x000000b10d037211 */ /* 0x000fe400000f0eff */
[-C--:B------:R-:W-:Y:S02]  /*2140*/  LEA R156, P1, R15, R176.reuse, 0x1 ;  /* 0x000000b00f9c7211 */ /* 0x080fe400078208ff */
[----:B------:R-:W-:Y:S01]  /*2150*/  LEA R13, R180, R125, 0x1 ;  /* 0x0000007db40d7211 */ /* 0x000fe200078e08ff */
[----:B------:R0:W4:Y:S01]  /*2160*/  LDG.E.U16 R51, desc[UR4][R2.64] ;  /* 0x0000000402337981 */ /* 0x000122000c1e1500 */
[----:B-1----:R-:W-:-:S02]  /*2170*/  LEA R4, P0, R25, R176, 0x1 ;  /* 0x000000b019047211 */ /* 0x002fc400078008ff */
[-C--:B------:R-:W-:Y:S01]  /*2180*/  LEA.HI.X.SX32 R157, R15, R177.reuse, 0x1, P1 ;  /* 0x000000b10f9d7211 */ /* 0x080fe200008f0eff */
[----:B------:R-:W-:Y:S01]  /*2190*/  IMAD R15, R180, 0x2, R13 ;  /* 0x00000002b40f7824 */ /* 0x000fe200078e020d */
[----:B------:R-:W-:-:S03]  /*21a0*/  LEA.HI.X.SX32 R5, R25, R177, 0x1, P0 ;  /* 0x000000b119057211 */ /* 0x000fc600000f0eff */
[----:B------:R-:W-:Y:S01]  /*21b0*/  IMAD R25, R180, 0x2, R15 ;  /* 0x00000002b4197824 */ /* 0x000fe200078e020f */
[----:B------:R-:W4:Y:S01]  /*21c0*/  LDG.E.U16 R156, desc[UR4][R156.64] ;  /* 0x000000049c9c7981 */ /* 0x000f22000c1e1500 */
[----:B0-----:R-:W-:-:S03]  /*21d0*/  LEA R2, P0, R9, R176, 0x1 ;  /* 0x000000b009027211 */ /* 0x001fc600078008ff */
[C---:B------:R-:W-:Y:S01]  /*21e0*/  LEA R127, R180.reuse, R25, 0x1 ;  /* 0x00000019b47f7211 */ /* 0x040fe200078e08ff */
[----:B------:R0:W4:Y:S01]  /*21f0*/  LDG.E.U16 R224, desc[UR4][R4.64] ;  /* 0x0000000404e07981 */ /* 0x000122000c1e1500 */
[-C--:B------:R-:W-:Y:S02]  /*2200*/  LEA.HI.X.SX32 R3, R9, R177.reuse, 0x1, P0 ;  /* 0x000000b109037211 */ /* 0x080fe400000f0eff */
[CC--:B------:R-:W-:Y:S01]  /*2210*/  LEA R6, P0, R17.reuse, R176.reuse, 0x1 ;  /* 0x000000b011067211 */ /* 0x0c0fe200078008ff */
[C---:B------:R-:W-:Y:S02]  /*2220*/  IMAD R9, R180.reuse, 0x2, R127 ;  /* 0x00000002b4097824 */ /* 0x040fe400078e027f */
[----:B------:R1:W4:Y:S01]  /*2230*/  LDG.E.U16 R50, desc[UR4][R2.64] ;  /* 0x0000000402327981 */ /* 0x000322000c1e1500 */
[----:B------:R-:W-:Y:S01]  /*2240*/  LEA.HI.X.SX32 R7, R17, R177, 0x1, P0 ;  /* 0x000000b111077211 */ /* 0x000fe200000f0eff */
[----:B------:R-:W-:Y:S01]  /*2250*/  IMAD R17, R180, 0x2, R9 ;  /* 0x00000002b4117824 */ /* 0x000fe200078e0209 */
[----:B0-----:R-:W-:-:S03]  /*2260*/  LEA R4, P1, R19, R176, 0x1 ;  /* 0x000000b013047211 */ /* 0x001fc600078208ff */
[----:B------:R-:W4:Y:S01]  /*2270*/  LDG.E.U16 R223, desc[UR4][R6.64] ;  /* 0x0000000406df7981 */ /* 0x000f22000c1e1500 */
[----:B------:R-:W-:Y:S02]  /*2280*/  LEA.HI.X.SX32 R5, R19, R177, 0x1, P1 ;  /* 0x000000b113057211 */ /* 0x000fe400008f0eff */
[C---:B------:R-:W-:Y:S02]  /*2290*/  LEA R19, R180.reuse, R17, 0x1 ;  /* 0x00000011b4137211 */ /* 0x040fe400078e08ff */
[C---:B-1----:R-:W-:Y:S01]  /*22a0*/  LEA R2, P0, R21.reuse, R176, 0x1 ;  /* 0x000000b015027211 */ /* 0x042fe200078008ff */
[----:B------:R0:W4:Y:S02]  /*22b0*/  LDG.E.U16 R108, desc[UR4][R4.64] ;  /* 0x00000004046c7981 */ /* 0x000124000c1e1500 */
[----:B------:R-:W-:Y:S01]  /*22c0*/  IMAD R129, R180, 0x2, R19 ;  /* 0x00000002b4817824 */ /* 0x000fe200078e0213 */
[----:B------:R-:W-:-:S03]  /*22d0*/  LEA.HI.X.SX32 R3, R21, R177, 0x1, P0 ;  /* 0x000000b115037211 */ /* 0x000fc600000f0eff */
[C---:B------:R-:W-:Y:S01]  /*22e0*/  IMAD R21, R180.reuse, 0x2, R129 ;  /* 0x00000002b4157824 */ /* 0x040fe200078e0281 */
[-C--:B0-----:R-:W-:Y:S01]  /*22f0*/  LEA R4, P1, R13, R176.reuse, 0x1 ;  /* 0x000000b00d047211 */ /* 0x081fe200078208ff */
[----:B------:R0:W4:Y:S01]  /*2300*/  LDG.E.U16 R49, desc[UR4][R2.64] ;  /* 0x0000000402317981 */ /* 0x000122000c1e1500 */
[-C--:B------:R-:W-:Y:S02]  /*2310*/  LEA R6, P0, R23, R176.reuse, 0x1 ;  /* 0x000000b017067211 */ /* 0x080fe400078008ff */
[----:B------:R-:W-:Y:S02]  /*2320*/  LEA.HI.X.SX32 R5, R13, R177, 0x1, P1 ;  /* 0x000000b10d057211 */ /* 0x000fe400008f0eff */
[C---:B------:R-:W-:Y:S02]  /*2330*/  LEA R13, R180.reuse, R21, 0x1 ;  /* 0x00000015b40d7211 */ /* 0x040fe400078e08ff */
[-C--:B------:R-:W-:Y:S01]  /*2340*/  LEA.HI.X.SX32 R7, R23, R177.reuse, 0x1, P0 ;  /* 0x000000b117077211 */ /* 0x080fe200000f0eff */
[----:B------:R1:W4:Y:S02]  /*2350*/  LDG.E.U16 R122, desc[UR4][R4.64] ;  /* 0x00000004047a7981 */ /* 0x000324000c1e1500 */
[C---:B------:R-:W-:Y:S01]  /*2360*/  IMAD R23, R180.reuse, 0x2, R13 ;  /* 0x00000002b4177824 */ /* 0x040fe200078e020d */
[C---:B0-----:R-:W-:Y:S01]  /*2370*/  LEA R2, P0, R15.reuse, R176, 0x1 ;  /* 0x000000b00f027211 */ /* 0x041fe200078008ff */
[----:B------:R0:W4:Y:S02]  /*2380*/  LDG.E.U16 R222, desc[UR4][R6.64] ;  /* 0x0000000406de7981 */ /* 0x000124000c1e1500 */
[----:B------:R-:W-:Y:S01]  /*2390*/  IMAD R131, R180, 0x2, R23 ;  /* 0x00000002b4837824 */ /* 0x000fe200078e0217 */
[----:B------:R-:W-:-:S02]  /*23a0*/  LEA.HI.X.SX32 R3, R15, R177, 0x1, P0 ;  /* 0x000000b10f037211 */ /* 0x000fc400000f0eff */
[-C--:B-1----:R-:W-:Y:S02]  /*23b0*/  LEA R4, P1, R9, R176.reuse, 0x1 ;  /* 0x000000b009047211 */ /* 0x082fe400078208ff */
[C---:B------:R-:W-:Y:S01]  /*23c0*/  LEA R15, R180.reuse, R131, 0x1 ;  /* 0x00000083b40f7211 */ /* 0x040fe200078e08ff */
[----:B------:R1:W4:Y:S01]  /*23d0*/  LDG.E.U16 R48, desc[UR4][R2.64] ;  /* 0x0000000402307981 */ /* 0x000322000c1e1500 */
[----:B0-----:R-:W-:Y:S02]  /*23e0*/  LEA R6, P0, R25, R176, 0x1 ;  /* 0x000000b019067211 */ /* 0x001fe400078008ff */
[-C--:B------:R-:W-:Y:S01]  /*23f0*/  LEA.HI.X.SX32 R5, R9, R177.reuse, 0x1, P1 ;  /* 0x000000b109057211 */ /* 0x080fe200008f0eff */
[----:B------:R-:W-:Y:S01]  /*2400*/  IMAD R9, R180, 0x2, R15 ;  /* 0x00000002b4097824 */ /* 0x000fe200078e020f */
[----:B------:R-:W-:-:S03]  /*2410*/  LEA.HI.X.SX32 R7, R25, R177, 0x1, P0 ;  /* 0x000000b119077211 */ /* 0x000fc600000f0eff */
[----:B------:R-:W-:Y:S01]  /*2420*/  IMAD R25, R180, 0x2, R9 ;  /* 0x00000002b4197824 */ /* 0x000fe200078e0209 */
[----:B------:R0:W2:Y:S01]  /*2430*/  LDG.E.U16 R94, desc[UR4][R4.64] ;  /* 0x00000004045e7981 */ /* 0x0000a2000c1e1500 */
[----:B-1----:R-:W-:-:S03]  /*2440*/  LEA R2, P0, R17, R176, 0x1 ;  /* 0x000000b011027211 */ /* 0x002fc600078008ff */
[----:B------:R-:W-:Y:S01]  /*2450*/  LEA R133, R180, R25, 0x1 ;  /* 0x00000019b4857211 */ /* 0x000fe200078e08ff */
[----:B------:R-:W4:Y:S01]  /*2460*/  LDG.E.U16 R221, desc[UR4][R6.64] ;  /* 0x0000000406dd7981 */ /* 0x000f22000c1e1500 */
[----:B------:R-:W-:-:S03]  /*2470*/  LEA.HI.X.SX32 R3, R17, R177, 0x1, P0 ;  /* 0x000000b111037211 */ /* 0x000fc600000f0eff */
[C---:B------:R-:W-:Y:S01]  /*2480*/  IMAD R17, R180.reuse, 0x2, R133 ;  /* 0x00000002b4117824 */ /* 0x040fe200078e0285 */
[-C--:B0-----:R-:W-:Y:S01]  /*2490*/  LEA R4, P0, R19, R176.reuse, 0x1 ;  /* 0x000000b013047211 */ /* 0x081fe200078008ff */
[----:B------:R0:W4:Y:S01]  /*24a0*/  LDG.E.U16 R47, desc[UR4][R2.64] ;  /* 0x00000004022f7981 */ /* 0x000122000c1e1500 */
[----:B------:R-:W-:Y:S02]  /*24b0*/  LEA R158, P1, R21, R176, 0x1 ;  /* 0x000000b0159e7211 */ /* 0x000fe400078208ff */
[-C--:B------:R-:W-:Y:S01]  /*24c0*/  LEA.HI.X.SX32 R5, R19, R177.reuse, 0x1, P0 ;  /* 0x000000b113057211 */ /* 0x080fe200000f0eff */
[----:B------:R-:W-:Y:S01]  /*24d0*/  IMAD R19, R180, 0x2, R17 ;  /* 0x00000002b4137824 */ /* 0x000fe200078e0211 */
[----:B------:R-:W-:-:S03]  /*24e0*/  LEA.HI.X.SX32 R159, R21, R177, 0x1, P1 ;  /* 0x000000b1159f7211 */ /* 0x000fc600008f0eff */
[----:B------:R1:W4:Y:S01]  /*24f0*/  LDG.E.U16 R220, desc[UR4][R4.64] ;  /* 0x0000000404dc7981 */ /* 0x000322000c1e1500 */
[C---:B------:R-:W-:Y:S02]  /*2500*/  LEA R21, R180.reuse, R19, 0x1 ;  /* 0x00000013b4157211 */ /* 0x040fe400078e08ff */
[CC--:B0-----:R-:W-:Y:S01]  /*2510*/  LEA R2, P0, R13.reuse, R176.reuse, 0x1 ;  /* 0x000000b00d027211 */ /* 0x0c1fe200078008ff */
[----:B------:R-:W4:Y:S02]  /*2520*/  LDG.E.U16 R158, desc[UR4][R158.64] ;  /* 0x000000049e9e7981 */ /* 0x000f24000c1e1500 */
[C---:B------:R-:W-:Y:S01]  /*2530*/  IMAD R135, R180.reuse, 0x2, R21 ;  /* 0x00000002b4877824 */ /* 0x040fe200078e0215 */
[-C--:B------:R-:W-:Y:S02]  /*2540*/  LEA.HI.X.SX32 R3, R13, R177.reuse, 0x1, P0 ;  /* 0x000000b10d037211 */ /* 0x080fe400000f0eff */
[-C--:B-1----:R-:W-:Y:S01]  /*2550*/  LEA R4, P1, R15, R176.reuse, 0x1 ;  /* 0x000000b00f047211 */ /* 0x082fe200078208ff */
[----:B------:R-:W-:Y:S01]  /*2560*/  IMAD R13, R180, 0x2, R135 ;  /* 0x00000002b40d7824 */ /* 0x000fe200078e0287 */
[----:B------:R-:W-:Y:S01]  /*2570*/  LEA R6, P0, R23, R176, 0x1 ;  /* 0x000000b017067211 */ /* 0x000fe200078008ff */
[----:B------:R0:W4:Y:S01]  /*2580*/  LDG.E.U16 R46, desc[UR4][R2.64] ;  /* 0x00000004022e7981 */ /* 0x000122000c1e1500 */
[----:B------:R-:W-:-:S02]  /*2590*/  LEA.HI.X.SX32 R5, R15, R177, 0x1, P1 ;  /* 0x000000b10f057211 */ /* 0x000fc400008f0eff */
        /* <DEDUP_REMOVED lines=8> */
[CC--:B-1----:R-:W-:Y:S02]  /*2620*/  LEA R4, P1, R17.reuse, R176.reuse, 0x1 ;  /* 0x000000b011047211 */ /* 0x0c2fe400078208ff */
[C---:B------:R-:W-:Y:S01]  /*2630*/  LEA R9, R180.reuse, R137, 0x1 ;  /* 0x00000089b4097211 */ /* 0x040fe200078e08ff */
[----:B------:R1:W4:Y:S01]  /*2640*/  LDG.E.U16 R45, desc[UR4][R2.64] ;  /* 0x00000004022d7981 */ /* 0x000322000c1e1500 */
[-C--:B------:R-:W-:Y:S02]  /*2650*/  LEA.HI.X.SX32 R5, R17, R177.reuse, 0x1, P1 ;  /* 0x000000b111057211 */ /* 0x080fe400008f0eff */
[CC--:B0-----:R-:W-:Y:S01]  /*2660*/  LEA R6, P0, R25.reuse, R176.reuse, 0x1 ;  /* 0x000000b019067211 */ /* 0x0c1fe200078008ff */
[C---:B------:R-:W-:Y:S02]  /*2670*/  IMAD R17, R180.reuse, 0x2, R9 ;  /* 0x00000002b4117824 */ /* 0x040fe400078e0209 */
[----:B------:R0:W4:Y:S01]  /*2680*/  LDG.E.U16 R124, desc[UR4][R4.64] ;  /* 0x00000004047c7981 */ /* 0x000122000c1e1500 */
[----:B------:R-:W-:Y:S01]  /*2690*/  LEA.HI.X.SX32 R7, R25, R177, 0x1, P0 ;  /* 0x000000b119077211 */ /* 0x000fe200000f0eff */
[----:B------:R-:W-:Y:S01]  /*26a0*/  IMAD R25, R180, 0x2, R17 ;  /* 0x00000002b4197824 */ /* 0x000fe200078e0211 */
[----:B-1----:R-:W-:-:S03]  /*26b0*/  LEA R2, P0, R19, R176, 0x1 ;  /* 0x000000b013027211 */ /* 0x002fc600078008ff */
[----:B------:R1:W4:Y:S01]  /*26c0*/  LDG.E.U16 R217, desc[UR4][R6.64] ;  /* 0x0000000406d97981 */ /* 0x000322000c1e1500 */
[C---:B------:R-:W-:Y:S02]  /*26d0*/  LEA R139, R180.reuse, R25, 0x1 ;  /* 0x00000019b48b7211 */ /* 0x040fe400078e08ff */
[-C--:B------:R-:W-:Y:S02]  /*26e0*/  LEA.HI.X.SX32 R3, R19, R177.reuse, 0x1, P0 ;  /* 0x000000b113037211 */ /* 0x080fe400000f0eff */
[CC--:B0-----:R-:W-:Y:S01]  /*26f0*/  LEA R4, P1, R13.reuse, R176.reuse, 0x1 ;  /* 0x000000b00d047211 */ /* 0x0c1fe200078208ff */
[C---:B------:R-:W-:Y:S02]  /*2700*/  IMAD R19, R180.reuse, 0x2, R139 ;  /* 0x00000002b4137824 */ /* 0x040fe400078e028b */
[----:B------:R0:W4:Y:S01]  /*2710*/  LDG.E.U16 R44, desc[UR4][R2.64] ;  /* 0x00000004022c7981 */ /* 0x000122000c1e1500 */
[----:B------:R-:W-:Y:S01]  /*2720*/  LEA.HI.X.SX32 R5, R13, R177, 0x1, P1 ;  /* 0x000000b10d057211 */ /* 0x000fe200008f0eff */
[----:B------:R-:W-:Y:S01]  /*2730*/  IMAD R13, R180, 0x2, R19 ;  /* 0x00000002b40d7824 */ /* 0x000fe200078e0213 */
[----:B-1----:R-:W-:-:S02]  /*2740*/  LEA R6, P0, R21, R176, 0x1 ;  /* 0x000000b015067211 */ /* 0x002fc400078008ff */
[-C--:B------:R-:W-:Y:S01]  /*2750*/  LEA R162, P1, R9, R176.reuse, 0x1 ;  /* 0x000000b009a27211 */ /* 0x080fe200078208ff */
[----:B------:R1:W4:Y:S01]  /*2760*/  LDG.E.U16 R100, desc[UR4][R4.64] ;  /* 0x0000000404647981 */ /* 0x000322000c1e1500 */
[----:B------:R-:W-:Y:S02]  /*2770*/  LEA.HI.X.SX32 R7, R21, R177, 0x1, P0 ;  /* 0x000000b115077211 */ /* 0x000fe400000f0eff */
[C---:B------:R-:W-:Y:S02]  /*2780*/  LEA R21, R180.reuse, R13, 0x1 ;  /* 0x0000000db4157211 */ /* 0x040fe400078e08ff */
[C---:B0-----:R-:W-:Y:S01]  /*2790*/  LEA R2, P0, R15.reuse, R176, 0x1 ;  /* 0x000000b00f027211 */ /* 0x041fe200078008ff */
[----:B------:R-:W4:Y:S02]  /*27a0*/  LDG.E.U16 R213, desc[UR4][R6.64] ;  /* 0x0000000406d57981 */ /* 0x000f24000c1e1500 */
[----:B------:R-:W-:Y:S01]  /*27b0*/  IMAD R141, R180, 0x2, R21 ;  /* 0x00000002b48d7824 */ /* 0x000fe200078e0215 */
[----:B------:R-:W-:-:S03]  /*27c0*/  LEA.HI.X.SX32 R3, R15, R177, 0x1, P0 ;  /* 0x000000b10f037211 */ /* 0x000fc600000f0eff */
[C---:B------:R-:W-:Y:S01]  /*27d0*/  IMAD R15, R180.reuse, 0x2, R141 ;  /* 0x00000002b40f7824 */ /* 0x040fe200078e028d */
[----:B------:R-:W-:Y:S01]  /*27e0*/  LEA.HI.X.SX32 R163, R9, R177, 0x1, P1 ;  /* 0x000000b109a37211 */ /* 0x000fe200008f0eff */
[----:B------:R0:W4:Y:S01]  /*27f0*/  LDG.E.U16 R43, desc[UR4][R2.64] ;  /* 0x00000004022b7981 */ /* 0x000122000c1e1500 */
[C---:B-1----:R-:W-:Y:S02]  /*2800*/  LEA R4, P0, R23.reuse, R176, 0x1 ;  /* 0x000000b017047211 */ /* 0x042fe400078008ff */
[----:B------:R-:W-:Y:S01]  /*2810*/  LEA R9, R180, R15, 0x1 ;  /* 0x0000000fb4097211 */ /* 0x000fe200078e08ff */
[----:B------:R-:W4:Y:S01]  /*2820*/  LDG.E.U16 R162, desc[UR4][R162.64] ;  /* 0x00000004a2a27981 */ /* 0x000f22000c1e1500 */
[----:B------:R-:W-:-:S03]  /*2830*/  LEA.HI.X.SX32 R5, R23, R177, 0x1, P0 ;  /* 0x000000b117057211 */ /* 0x000fc600000f0eff */
[C---:B------:R-:W-:Y:S01]  /*2840*/  IMAD R23, R180.reuse, 0x2, R9 ;  /* 0x00000002b4177824 */ /* 0x040fe200078e0209 */
[C---:B0-----:R-:W-:Y:S01]  /*2850*/  LEA R2, P0, R17.reuse, R176, 0x1 ;  /* 0x000000b011027211 */ /* 0x041fe200078008ff */
[----:B------:R0:W4:Y:S02]  /*2860*/  LDG.E.U16 R209, desc[UR4][R4.64] ;  /* 0x0000000404d17981 */ /* 0x000124000c1e1500 */
[----:B------:R-:W-:Y:S01]  /*2870*/  IMAD R143, R180, 0x2, R23 ;  /* 0x00000002b48f7824 */ /* 0x000fe200078e0217 */
[----:B------:R-:W-:-:S04]  /*2880*/  LEA.HI.X.SX32 R3, R17, R177, 0x1, P0 ;  /* 0x000000b111037211 */ /* 0x000fc800000f0eff */
[C---:B------:R-:W-:Y:S02]  /*2890*/  LEA R17, R180.reuse, R143, 0x1 ;  /* 0x0000008fb4117211 */ /* 0x040fe400078e08ff */
[-C--:B0-----:R-:W-:Y:S01]  /*28a0*/  LEA R4, P1, R19, R176.reuse, 0x1 ;  /* 0x000000b013047211 */ /* 0x081fe200078208ff */
[----:B------:R0:W4:Y:S01]  /*28b0*/  LDG.E.U16 R42, desc[UR4][R2.64] ;  /* 0x00000004022a7981 */ /* 0x000122000c1e1500 */
[----:B------:R-:W-:Y:S02]  /*28c0*/  LEA R6, P0, R25, R176, 0x1 ;  /* 0x000000b019067211 */ /* 0x000fe400078008ff */
[-C--:B------:R-:W-:Y:S01]  /*28d0*/  LEA.HI.X.SX32 R5, R19, R177.reuse, 0x1, P1 ;  /* 0x000000b113057211 */ /* 0x080fe200008f0eff */
[----:B------:R-:W-:Y:S01]  /*28e0*/  IMAD R19, R180, 0x2, R17 ;  /* 0x00000002b4137824 */ /* 0x000fe200078e0211 */
[----:B------:R-:W-:-:S03]  /*28f0*/  LEA.HI.X.SX32 R7, R25, R177, 0x1, P0 ;  /* 0x000000b119077211 */ /* 0x000fc600000f0eff */
[C---:B------:R-:W-:Y:S01]  /*2900*/  IMAD R25, R180.reuse, 0x2, R19 ;  /* 0x00000002b4197824 */ /* 0x040fe200078e0213 */
[-C--:B------:R-:W-:Y:S01]  /*2910*/  LEA R168, P1, R15, R176.reuse, 0x1 ;  /* 0x000000b00fa87211 */ /* 0x080fe200078208ff */
[----:B------:R1:W4:Y:S01]  /*2920*/  LDG.E.U16 R205, desc[UR4][R6.64] ;  /* 0x0000000406cd7981 */ /* 0x000322000c1e1500 */
[C---:B0-----:R-:W-:Y:S02]  /*2930*/  LEA R2, P0, R13.reuse, R176, 0x1 ;  /* 0x000000b00d027211 */ /* 0x041fe400078008ff */
[----:B------:R-:W-:Y:S01]  /*2940*/  LEA R145, R180, R25, 0x1 ;  /* 0x00000019b4917211 */ /* 0x000fe200078e08ff */
[----:B------:R0:W4:Y:S01]  /*2950*/  LDG.E.U16 R104, desc[UR4][R4.64] ;  /* 0x0000000404687981 */ /* 0x000122000c1e1500 */
[----:B------:R-:W-:-:S03]  /*2960*/  LEA.HI.X.SX32 R3, R13, R177, 0x1, P0 ;  /* 0x000000b10d037211 */ /* 0x000fc600000f0eff */
[C---:B------:R-:W-:Y:S01]  /*2970*/  IMAD R13, R180.reuse, 0x2, R145 ;  /* 0x00000002b40d7824 */ /* 0x040fe200078e0291 */
[----:B------:R-:W-:Y:S01]  /*2980*/  LEA.HI.X.SX32 R169, R15, R177, 0x1, P1 ;  /* 0x000000b10fa97211 */ /* 0x000fe200008f0eff */
[----:B------:R5:W4:Y:S02]  /*2990*/  LDG.E.U16 R41, desc[UR4][R2.64] ;  /* 0x0000000402297981 */ /* 0x000b24000c1e1500 */
[C---:B-1----:R-:W-:Y:S01]  /*29a0*/  IMAD R7, R180.reuse, 0x2, R13 ;  /* 0x00000002b4077824 */ /* 0x042fe200078e020d */
[C---:B0-----:R-:W-:Y:S01]  /*29b0*/  LEA R4, P0, R21.reuse, R176, 0x1 ;  /* 0x000000b015047211 */ /* 0x041fe200078008ff */
[----:B------:R-:W4:Y:S03]  /*29c0*/  LDG.E.U16 R168, desc[UR4][R168.64] ;  /* 0x00000004a8a87981 */ /* 0x000f26000c1e1500 */
[----:B------:R-:W-:Y:S02]  /*29d0*/  LEA R15, R180, R7, 0x1 ;  /* 0x00000007b40f7211 */ /* 0x000fe400078e08ff */
[----:B------:R-:W-:-:S02]  /*29e0*/  LEA.HI.X.SX32 R5, R21, R177, 0x1, P0 ;  /* 0x000000b115057211 */ /* 0x000fc400000f0eff */
[-C--:B-----5:R-:W-:Y:S01]  /*29f0*/  LEA R2, P0, R9, R176.reuse, 0x1 ;  /* 0x000000b009027211 */ /* 0x0a0fe200078008ff */
[C---:B------:R-:W-:Y:S01]  /*2a00*/  IMAD R147, R180.reuse, 0x2, R15 ;  /* 0x00000002b4937824 */ /* 0x040fe200078e020f */
[----:B------:R-:W-:Y:S01]  /*2a10*/  LEA R166, P1, R17, R176, 0x1 ;  /* 0x000000b011a67211 */ /* 0x000fe200078208ff */
[----:B------:R0:W5:Y:S01]  /*2a20*/  LDG.E.U16 R201, desc[UR4][R4.64] ;  /* 0x0000000404c97981 */ /* 0x000162000c1e1500 */
[-C--:B------:R-:W-:Y:S01]  /*2a30*/  LEA.HI.X.SX32 R3, R9, R177.reuse, 0x1, P0 ;  /* 0x000000b109037211 */ /* 0x080fe200000f0eff */
[----:B------:R-:W-:Y:S01]  /*2a40*/  IMAD R9, R180, 0x2, R147 ;  /* 0x00000002b4097824 */ /* 0x000fe200078e0293 */
[----:B------:R-:W-:-:S03]  /*2a50*/  LEA.HI.X.SX32 R167, R17, R177, 0x1, P1 ;  /* 0x000000b111a77211 */ /* 0x000fc600008f0eff */
[----:B------:R1:W5:Y:S01]  /*2a60*/  LDG.E.U16 R40, desc[UR4][R2.64] ;  /* 0x0000000402287981 */ /* 0x000362000c1e1500 */
[C---:B------:R-:W-:Y:S02]  /*2a70*/  LEA R17, R180.reuse, R9, 0x1 ;  /* 0x00000009b4117211 */ /* 0x040fe400078e08ff */
[CC--:B0-----:R-:W-:Y:S01]  /*2a80*/  LEA R4, P0, R23.reuse, R176.reuse, 0x1 ;  /* 0x000000b017047211 */ /* 0x0c1fe200078008ff */
[----:B------:R-:W5:Y:S02]  /*2a90*/  LDG.E.U16 R166, desc[UR4][R166.64] ;  /* 0x00000004a6a67981 */ /* 0x000f64000c1e1500 */
[C---:B------:R-:W-:Y:S01]  /*2aa0*/  IMAD R21, R180.reuse, 0x2, R17 ;  /* 0x00000002b4157824 */ /* 0x040fe200078e0211 */
[-C--:B------:R-:W-:Y:S02]  /*2ab0*/  LEA.HI.X.SX32 R5, R23, R177.reuse, 0x1, P0 ;  /* 0x000000b117057211 */ /* 0x080fe400000f0eff */
[-C--:B-1----:R-:W-:Y:S01]  /*2ac0*/  LEA R2, P0, R19, R176.reuse, 0x1 ;  /* 0x000000b013027211 */ /* 0x082fe200078008ff */
[----:B------:R-:W-:Y:S01]  /*2ad0*/  IMAD R149, R180, 0x2, R21 ;  /* 0x00000002b4957824 */ /* 0x000fe200078e0215 */
[----:B------:R-:W-:Y:S01]  /*2ae0*/  LEA R164, P1, R13, R176, 0x1 ;  /* 0x000000b00da47211 */ /* 0x000fe200078208ff */
[----:B------:R0:W5:Y:S01]  /*2af0*/  LDG.E.U16 R197, desc[UR4][R4.64] ;  /* 0x0000000404c57981 */ /* 0x000162000c1e1500 */
[----:B------:R-:W-:-:S02]  /*2b00*/  LEA.HI.X.SX32 R3, R19, R177, 0x1, P0 ;  /* 0x000000b113037211 */ /* 0x000fc400000f0eff */
[C---:B------:R-:W-:Y:S02]  /*2b10*/  LEA R19, R180.reuse, R149, 0x1 ;  /* 0x00000095b4137211 */ /* 0x040fe400078e08ff */
[-C--:B------:R-:W-:Y:S01]  /*2b20*/  LEA.HI.X.SX32 R165, R13, R177.reuse, 0x1, P1 ;  /* 0x000000b10da57211 */ /* 0x080fe200008f0eff */
[----:B------:R1:W5:Y:S02]  /*2b30*/  LDG.E.U16 R39, desc[UR4][R2.64] ;  /* 0x0000000402277981 */ /* 0x000364000c1e1500 */
[C---:B------:R-:W-:Y:S01]  /*2b40*/  IMAD R13, R180.reuse, 0x2, R19 ;  /* 0x00000002b40d7824 */ /* 0x040fe200078e0213 */
[C---:B0-----:R-:W-:Y:S01]  /*2b50*/  LEA R4, P0, R25.reuse, R176, 0x1 ;  /* 0x000000b019047211 */ /* 0x041fe200078008ff */
[----:B------:R-:W5:Y:S02]  /*2b60*/  LDG.E.U16 R164, desc[UR4][R164.64] ;  /* 0x00000004a4a47981 */ /* 0x000f64000c1e1500 */
[----:B------:R-:W-:Y:S01]  /*2b70*/  IMAD R23, R180, 0x2, R13 ;  /* 0x00000002b4177824 */ /* 0x000fe200078e020d */
[----:B------:R-:W-:-:S04]  /*2b80*/  LEA.HI.X.SX32 R5, R25, R177, 0x1, P0 ;  /* 0x000000b119057211 */ /* 0x000fc800000f0eff */
[----:B------:R-:W-:Y:S01]  /*2b90*/  LEA R151, R180, R23, 0x1 ;  /* 0x00000017b4977211 */ /* 0x000fe200078e08ff */
[----:B------:R0:W5:Y:S01]  /*2ba0*/  LDG.E.U16 R193, desc[UR4][R4.64] ;  /* 0x0000000404c17981 */ /* 0x000162000c1e1500 */
[----:B-1----:R-:W-:-:S03]  /*2bb0*/  LEA R2, P0, R7, R176, 0x1 ;  /* 0x000000b007027211 */ /* 0x002fc600078008ff */
[----:B------:R-:W-:Y:S01]  /*2bc0*/  IMAD R25, R180, 0x2, R151 ;  /* 0x00000002b4197824 */ /* 0x000fe200078e0297 */
[----:B------:R-:W-:Y:S02]  /*2bd0*/  LEA.HI.X.SX32 R3, R7, R177, 0x1, P0 ;  /* 0x000000b107037211 */ /* 0x000fe400000f0eff */
[----:B0-----:R-:W-:-:S03]  /*2be0*/  LEA R4, P1, R9, R176, 0x1 ;  /* 0x000000b009047211 */ /* 0x001fc600078208ff */
[----:B------:R0:W5:Y:S01]  /*2bf0*/  LDG.E.U16 R38, desc[UR4][R2.64] ;  /* 0x0000000402267981 */ /* 0x000162000c1e1500 */
[----:B------:R-:W-:Y:S02]  /*2c00*/  LEA R6, P0, R15, R176, 0x1 ;  /* 0x000000b00f067211 */ /* 0x000fe400078008ff */
[-C--:B------:R-:W-:Y:S01]  /*2c10*/  LEA.HI.X.SX32 R5, R9, R177.reuse, 0x1, P1 ;  /* 0x000000b109057211 */ /* 0x080fe200008f0eff */
[----:B------:R-:W-:Y:S01]  /*2c20*/  IMAD R9, R180, 0x2, R25 ;  /* 0x00000002b4097824 */ /* 0x000fe200078e0219 */
[----:B------:R-:W-:-:S03]  /*2c30*/  LEA.HI.X.SX32 R7, R15, R177, 0x1, P0 ;  /* 0x000000b10f077211 */ /* 0x000fc600000f0eff */
[----:B------:R1:W3:Y:S01]  /*2c40*/  LDG.E.U16 R26, desc[UR4][R4.64] ;  /* 0x00000004041a7981 */ /* 0x0002e2000c1e1500 */
[C---:B------:R-:W-:Y:S02]  /*2c50*/  LEA R15, R180.reuse, R9, 0x1 ;  /* 0x00000009b40f7211 */ /* 0x040fe400078e08ff */
[----:B0-----:R-:W-:Y:S01]  /*2c60*/  LEA R2, P0, R17, R176, 0x1 ;  /* 0x000000b011027211 */ /* 0x001fe200078008ff */
[----:B------:R-:W5:Y:S02]  /*2c70*/  LDG.E.U16 R189, desc[UR4][R6.64] ;  /* 0x0000000406bd7981 */ /* 0x000f64000c1e1500 */
[----:B------:R-:W-:-:S04]  /*2c80*/  IMAD R153, R180, 0x2, R15 ;  /* 0x00000002b4997824 */ /* 0x000fc800078e020f */
[----:B------:R-:W-:Y:S01]  /*2c90*/  IMAD R31, R180, 0x2, R153 ;  /* 0x00000002b41f7824 */ /* 0x000fe200078e0299 */
[----:B-1----:R-:W-:-:S04]  /*2ca0*/  LEA R4, P1, R19, R176, 0x1 ;  /* 0x000000b013047211 */ /* 0x002fc800078208ff */
[----:B------:R-:W-:Y:S02]  /*2cb0*/  LEA.HI.X.SX32 R5, R19, R177, 0x1, P1 ;  /* 0x000000b113057211 */ /* 0x000fe400008f0eff */
[C---:B------:R-:W-:Y:S02]  /*2cc0*/  LEA R33, R180.reuse, R31, 0x1 ;  /* 0x0000001fb4217211 */ /* 0x040fe400078e08ff */
[----:B------:R-:W-:Y:S01]  /*2cd0*/  LEA.HI.X.SX32 R3, R17, R177, 0x1, P0 ;  /* 0x000000b111037211 */ /* 0x000fe200000f0eff */
[----:B------:R0:W2:Y:S02]  /*2ce0*/  LDG.E.U16 R60, desc[UR4][R4.64] ;  /* 0x00000004043c7981 */ /* 0x0000a4000c1e1500 */
[C---:B------:R-:W-:Y:S01]  /*2cf0*/  IMAD R17, R180.reuse, 0x2, R33 ;  /* 0x00000002b4117824 */ /* 0x040fe200078e0221 */
[-C--:B------:R-:W-:Y:S01]  /*2d00*/  LEA R184, P0, R21, R176.reuse, 0x1 ;  /* 0x000000b015b87211 */ /* 0x080fe200078008ff */
[----:B------:R1:W5:Y:S02]  /*2d10*/  LDG.E.U16 R37, desc[UR4][R2.64] ;  /* 0x0000000402257981 */ /* 0x000364000c1e1500 */
[----:B------:R-:W-:Y:S01]  /*2d20*/  IMAD R155, R180, 0x2, R17 ;  /* 0x00000002b49b7824 */ /* 0x000fe200078e0211 */
[----:B0-----:R-:W-:-:S04]  /*2d30*/  LEA R4, P1, R25, R176, 0x1 ;  /* 0x000000b019047211 */ /* 0x001fc800078208ff */
[----:B------:R-:W-:Y:S02]  /*2d40*/  LEA.HI.X.SX32 R5, R25, R177, 0x1, P1 ;  /* 0x000000b119057211 */ /* 0x000fe400008f0eff */
[----:B------:R-:W-:-:S03]  /*2d50*/  LEA R29, R180, R155, 0x1 ;  /* 0x0000009bb41d7211 */ /* 0x000fc600078e08ff */
[----:B------:R-:W4:Y:S02]  /*2d60*/  LDG.E.U16 R72, desc[UR4][R4.64] ;  /* 0x0000000404487981 */ /* 0x000f24000c1e1500 */
[C---:B------:R-:W-:Y:S01]  /*2d70*/  IMAD R25, R180.reuse, 0x2, R29 ;  /* 0x00000002b4197824 */ /* 0x040fe200078e021d */
[-C--:B------:R-:W-:Y:S02]  /*2d80*/  LEA.HI.X.SX32 R185, R21, R177.reuse, 0x1, P0 ;  /* 0x000000b115b97211 */ /* 0x080fe400000f0eff */
[CC--:B-1----:R-:W-:Y:S01]  /*2d90*/  LEA R2, P0, R13.reuse, R176.reuse, 0x1 ;  /* 0x000000b00d027211 */ /* 0x0c2fe200078008ff */
[----:B------:R-:W-:Y:S02]  /*2da0*/  IMAD R21, R180, 0x2, R25 ;  /* 0x00000002b4157824 */ /* 0x000fe400078e0219 */
[----:B------:R-:W5:Y:S01]  /*2db0*/  LDG.E.U16 R184, desc[UR4][R184.64] ;  /* 0x00000004b8b87981 */ /* 0x000f62000c1e1500 */
[----:B------:R-:W-:Y:S02]  /*2dc0*/  LEA.HI.X.SX32 R3, R13, R177, 0x1, P0 ;  /* 0x000000b10d037211 */ /* 0x000fe400000f0eff */
[----:B------:R-:W-:-:S02]  /*2dd0*/  LEA R6, P0, R23, R176, 0x1 ;  /* 0x000000b017067211 */ /* 0x000fc400078008ff */
[----:B------:R-:W-:Y:S01]  /*2de0*/  LEA R157, R180, R21, 0x1 ;  /* 0x00000015b49d7211 */ /* 0x000fe200078e08ff */
[----:B------:R0:W5:Y:S01]  /*2df0*/  LDG.E.U16 R36, desc[UR4][R2.64] ;  /* 0x0000000402247981 */ /* 0x000162000c1e1500 */
[----:B------:R-:W-:-:S03]  /*2e00*/  LEA.HI.X.SX32 R7, R23, R177, 0x1, P0 ;  /* 0x000000b117077211 */ /* 0x000fc600000f0eff */
[C---:B------:R-:W-:Y:S02]  /*2e10*/  IMAD R23, R180.reuse, 0x2, R157 ;  /* 0x00000002b4177824 */ /* 0x040fe400078e029d */
[----:B------:R1:W5:Y:S02]  /*2e20*/  LDG.E.U16 R19, desc[UR4][R6.64] ;  /* 0x0000000406137981 */ /* 0x000364000c1e1500 */
[----:B------:R-:W-:Y:S01]  /*2e30*/  IMAD R13, R180, 0x2, R23 ;  /* 0x00000002b40d7824 */ /* 0x000fe200078e0217 */
[----:B0-----:R-:W-:-:S04]  /*2e40*/  LEA R2, P0, R9, R176, 0x1 ;  /* 0x000000b009027211 */ /* 0x001fc800078008ff */
[----:B------:R-:W-:Y:S02]  /*2e50*/  LEA.HI.X.SX32 R3, R9, R177, 0x1, P0 ;  /* 0x000000b109037211 */ /* 0x000fe400000f0eff */
[C---:B------:R-:W-:Y:S02]  /*2e60*/  LEA R9, R180.reuse, R13, 0x1 ;  /* 0x0000000db4097211 */ /* 0x040fe400078e08ff */
[-C--:B-1----:R-:W-:Y:S01]  /*2e70*/  LEA R6, P0, R15, R176.reuse, 0x1 ;  /* 0x000000b00f067211 */ /* 0x082fe200078008ff */
[----:B------:R0:W5:Y:S02]  /*2e80*/  LDG.E.U16 R35, desc[UR4][R2.64] ;  /* 0x0000000402237981 */ /* 0x000164000c1e1500 */
[C---:B------:R-:W-:Y:S01]  /*2e90*/  IMAD R159, R180.reuse, 0x2, R9 ;  /* 0x00000002b49f7824 */ /* 0x040fe200078e0209 */
[----:B------:R-:W-:Y:S02]  /*2ea0*/  LEA R4, P1, R31, R176, 0x1 ;  /* 0x000000b01f047211 */ /* 0x000fe400078208ff */
[-C--:B------:R-:W-:Y:S01]  /*2eb0*/  LEA.HI.X.SX32 R7, R15, R177.reuse, 0x1, P0 ;  /* 0x000000b10f077211 */ /* 0x080fe200000f0eff */
[----:B------:R-:W-:Y:S01]  /*2ec0*/  IMAD R15, R180, 0x2, R159 ;  /* 0x00000002b40f7824 */ /* 0x000fe200078e029f */
[----:B------:R-:W-:-:S02]  /*2ed0*/  LEA.HI.X.SX32 R5, R31, R177, 0x1, P1 ;  /* 0x000000b11f057211 */ /* 0x000fc400008f0eff */
[CC--:B0-----:R-:W-:Y:S01]  /*2ee0*/  LEA R2, P0, R33.reuse, R176.reuse, 0x1 ;  /* 0x000000b021027211 */ /* 0x0c1fe200078008ff */
[----:B------:R0:W5:Y:S01]  /*2ef0*/  LDG.E.U16 R18, desc[UR4][R6.64] ;  /* 0x0000000406127981 */ /* 0x000162000c1e1500 */
[C---:B------:R-:W-:Y:S02]  /*2f00*/  LEA R8, R180.reuse, R15, 0x1 ;  /* 0x0000000fb4087211 */ /* 0x040fe400078e08ff */
[----:B------:R-:W-:Y:S01]  /*2f10*/  LEA.HI.X.SX32 R3, R33, R177, 0x1, P0 ;  /* 0x000000b121037211 */ /* 0x000fe200000f0eff */
[----:B------:R1:W5:Y:S02]  /*2f20*/  LDG.E.U16 R179, desc[UR4][R4.64] ;  /* 0x0000000404b37981 */ /* 0x000364000c1e1500 */
[----:B------:R-:W-:Y:S02]  /*2f30*/  IMAD R12, R180, 0x2, R8 ;  /* 0x00000002b40c7824 */ /* 0x000fe400078e0208 */
[----:B------:R1:W5:Y:S01]  /*2f40*/  LDG.E.U16 R34, desc[UR4][R2.64] ;  /* 0x0000000402227981 */ /* 0x000362000c1e1500 */
[----:B0-----:R-:W-:-:S02]  /*2f50*/  LEA R6, P0, R17, R176, 0x1 ;  /* 0x000000b011067211 */ /* 0x001fc400078008ff */
[-C--:B-1----:R-:W-:Y:S01]  /*2f60*/  LEA R4, P1, R29, R176.reuse, 0x1 ;  /* 0x000000b01d047211 */ /* 0x082fe200078208ff */
[C---:B------:R-:W-:Y:S01]  /*2f70*/  IMAD R161, R180.reuse, 0x2, R12 ;  /* 0x00000002b4a17824 */ /* 0x040fe200078e020c */
[-C--:B------:R-:W-:Y:S02]  /*2f80*/  LEA.HI.X.SX32 R7, R17, R177.reuse, 0x1, P0 ;  /* 0x000000b111077211 */ /* 0x080fe400000f0eff */
[----:B------:R-:W-:Y:S02]  /*2f90*/  LEA.HI.X.SX32 R5, R29, R177, 0x1, P1 ;  /* 0x000000b11d057211 */ /* 0x000fe400008f0eff */
[CC--:B------:R-:W-:Y:S01]  /*2fa0*/  LEA R2, P0, R25.reuse, R176.reuse, 0x1 ;  /* 0x000000b019027211 */ /* 0x0c0fe200078008ff */
[----:B------:R0:W5:Y:S01]  /*2fb0*/  LDG.E.U16 R17, desc[UR4][R6.64] ;  /* 0x0000000406117981 */ /* 0x000162000c1e1500 */
[----:B------:R-:W-:Y:S02]  /*2fc0*/  LEA R14, R180, R161, 0x1 ;  /* 0x000000a1b40e7211 */ /* 0x000fe400078e08ff */
[----:B------:R-:W-:Y:S01]  /*2fd0*/  LEA.HI.X.SX32 R3, R25, R177, 0x1, P0 ;  /* 0x000000b119037211 */ /* 0x000fe200000f0eff */
[----:B------:R1:W5:Y:S04]  /*2fe0*/  LDG.E.U16 R178, desc[UR4][R4.64] ;  /* 0x0000000404b27981 */ /* 0x000368000c1e1500 */
[----:B------:R1:W5:Y:S01]  /*2ff0*/  LDG.E.U16 R33, desc[UR4][R2.64] ;  /* 0x0000000402217981 */ /* 0x000362000c1e1500 */
[----:B0-----:R-:W-:-:S02]  /*3000*/  LEA R6, P0, R21, R176, 0x1 ;  /* 0x000000b015067211 */ /* 0x001fc400078008ff */
[-C--:B-1----:R-:W-:Y:S02]  /*3010*/  LEA R4, P1, R23, R176.reuse, 0x1 ;  /* 0x000000b017047211 */ /* 0x082fe400078208ff */
[-C--:B------:R-:W-:Y:S02]  /*3020*/  LEA.HI.X.SX32 R7, R21, R177.reuse, 0x1, P0 ;  /* 0x000000b115077211 */ /* 0x080fe400000f0eff */
[----:B------:R-:W-:Y:S01]  /*3030*/  LEA.HI.X.SX32 R5, R23, R177, 0x1, P1 ;  /* 0x000000b117057211 */ /* 0x000fe200008f0eff */
[C---:B------:R-:W-:Y:S01]  /*3040*/  IMAD R21, R180.reuse, 0x2, R14 ;  /* 0x00000002b4157824 */ /* 0x040fe200078e020e */
[----:B------:R-:W-:Y:S01]  /*3050*/  LEA R2, P0, R13, R176, 0x1 ;  /* 0x000000b00d027211 */ /* 0x000fe200078008ff */
[----:B------:R-:W5:Y:S02]  /*3060*/  LDG.E.U16 R16, desc[UR4][R6.64] ;  /* 0x0000000406107981 */ /* 0x000f64000c1e1500 */
[C---:B------:R-:W-:Y:S02]  /*3070*/  IMAD R0, R180.reuse, 0x2, R21 ;  /* 0x00000002b4007824 */ /* 0x040fe400078e0215 */
[----:B------:R0:W5:Y:S03]  /*3080*/  LDG.E.U16 R71, desc[UR4][R4.64] ;  /* 0x0000000404477981 */ /* 0x000166000c1e1500 */
[----:B------:R-:W-:-:S02]  /*3090*/  LEA R163, R180, R0, 0x1 ;  /* 0x00000000b4a37211 */ /* 0x000fc400078e08ff */
[----:B0-----:R-:W-:-:S04]  /*30a0*/  LEA R4, P1, R15, R176, 0x1 ;  /* 0x000000b00f047211 */ /* 0x001fc800078208ff */
[-C--:B------:R-:W-:Y:S02]  /*30b0*/  LEA.HI.X.SX32 R5, R15, R177.reuse, 0x1, P1 ;  /* 0x000000b10f057211 */ /* 0x080fe400008f0eff */
[----:B------:R-:W-:Y:S01]  /*30c0*/  LEA.HI.X.SX32 R3, R13, R177, 0x1, P0 ;  /* 0x000000b10d037211 */ /* 0x000fe200000f0eff */
[C---:B------:R-:W-:Y:S02]  /*30d0*/  IMAD R13, R180.reuse, 0x2, R163 ;  /* 0x00000002b40d7824 */ /* 0x040fe400078e02a3 */
[----:B------:R0:W5:Y:S01]  /*30e0*/  LDG.E.U16 R70, desc[UR4][R4.64] ;  /* 0x0000000404467981 */ /* 0x000162000c1e1500 */
[-C--:B------:R-:W-:Y:S01]  /*30f0*/  LEA R6, P0, R9, R176.reuse, 0x1 ;  /* 0x000000b009067211 */ /* 0x080fe200078008ff */
[----:B------:R-:W-:Y:S02]  /*3100*/  IMAD R22, R180, 0x2, R13 ;  /* 0x00000002b4167824 */ /* 0x000fe400078e020d */
[----:B------:R1:W5:Y:S01]  /*3110*/  LDG.E.U16 R32, desc[UR4][R2.64] ;  /* 0x0000000402207981 */ /* 0x000362000c1e1500 */
[----:B0-----:R-:W-:-:S04]  /*3120*/  LEA R4, P1, R14, R176, 0x1 ;  /* 0x000000b00e047211 */ /* 0x001fc800078208ff */
[-C--:B------:R-:W-:Y:S02]  /*3130*/  LEA.HI.X.SX32 R5, R14, R177.reuse, 0x1, P1 ;  /* 0x000000b10e057211 */ /* 0x080fe400008f0eff */
[----:B------:R-:W-:Y:S02]  /*3140*/  LEA.HI.X.SX32 R7, R9, R177, 0x1, P0 ;  /* 0x000000b109077211 */ /* 0x000fe400000f0eff */
[----:B------:R-:W-:Y:S01]  /*3150*/  LEA R9, R180, R22, 0x1 ;  /* 0x00000016b4097211 */ /* 0x000fe200078e08ff */
[----:B------:R-:W5:Y:S01]  /*3160*/  LDG.E.U16 R69, desc[UR4][R4.64] ;  /* 0x0000000404457981 */ /* 0x000f62000c1e1500 */
[----:B-1----:R-:W-:-:S03]  /*3170*/  LEA R2, P0, R8, R176, 0x1 ;  /* 0x000000b008027211 */ /* 0x002fc600078008ff */
[----:B------:R-:W-:Y:S01]  /*3180*/  IMAD R165, R180, 0x2, R9 ;  /* 0x00000002b4a57824 */ /* 0x000fe200078e0209 */
[----:B------:R-:W-:Y:S01]  /*3190*/  LEA.HI.X.SX32 R3, R8, R177, 0x1, P0 ;  /* 0x000000b108037211 */ /* 0x000fe200000f0eff */
[----:B------:R0:W5:Y:S02]  /*31a0*/  LDG.E.U16 R15, desc[UR4][R6.64] ;  /* 0x00000004060f7981 */ /* 0x000164000c1e1500 */
[C---:B------:R-:W-:Y:S02]  /*31b0*/  IMAD R8, R180.reuse, 0x2, R165 ;  /* 0x00000002b4087824 */ /* 0x040fe400078e02a5 */
[----:B------:R1:W5:Y:S03]  /*31c0*/  LDG.E.U16 R31, desc[UR4][R2.64] ;  /* 0x00000004021f7981 */ /* 0x000366000c1e1500 */
[----:B------:R-:W-:Y:S02]  /*31d0*/  LEA R20, R180, R8, 0x1 ;  /* 0x00000008b4147211 */ /* 0x000fe400078e08ff */
[----:B0-----:R-:W-:-:S04]  /*31e0*/  LEA R6, P0, R12, R176, 0x1 ;  /* 0x000000b00c067211 */ /* 0x001fc800078008ff */
[----:B------:R-:W-:Y:S01]  /*31f0*/  LEA.HI.X.SX32 R7, R12, R177, 0x1, P0 ;  /* 0x000000b10c077211 */ /* 0x000fe200000f0eff */
[----:B------:R-:W-:-:S04]  /*3200*/  IMAD R12, R180, 0x2, R20 ;  /* 0x00000002b40c7824 */ /* 0x000fc800078e0214 */
[C---:B------:R-:W-:Y:S01]  /*3210*/  IMAD R167, R180.reuse, 0x2, R12 ;  /* 0x00000002b4a77824 */ /* 0x040fe200078e020c */
[C---:B-1----:R-:W-:Y:S01]  /*3220*/  LEA R2, P0, R21.reuse, R176, 0x1 ;  /* 0x000000b015027211 */ /* 0x042fe200078008ff */
[----:B------:R0:W5:Y:S03]  /*3230*/  LDG.E.U16 R14, desc[UR4][R6.64] ;  /* 0x00000004060e7981 */ /* 0x000166000c1e1500 */
[----:B------:R-:W-:Y:S02]  /*3240*/  LEA R23, R180, R167, 0x1 ;  /* 0x000000a7b4177211 */ /* 0x000fe400078e08ff */
[----:B------:R-:W-:-:S03]  /*3250*/  LEA.HI.X.SX32 R3, R21, R177, 0x1, P0 ;  /* 0x000000b115037211 */ /* 0x000fc600000f0eff */
[----:B------:R-:W-:Y:S01]  /*3260*/  IMAD R21, R180, 0x2, R23 ;  /* 0x00000002b4157824 */ /* 0x000fe200078e0217 */
[CC--:B0-----:R-:W-:Y:S01]  /*3270*/  LEA R6, P0, R0.reuse, R176.reuse, 0x1 ;  /* 0x000000b000067211 */ /* 0x0c1fe200078008ff */
[----:B------:R0:W5:Y:S01]  /*3280*/  LDG.E.U16 R30, desc[UR4][R2.64] ;  /* 0x00000004021e7981 */ /* 0x000162000c1e1500 */
[C---:B------:R-:W-:Y:S02]  /*3290*/  LEA R4, P1, R13.reuse, R176, 0x1 ;  /* 0x000000b00d047211 */ /* 0x040fe400078208ff */
[-C--:B------:R-:W-:Y:S01]  /*32a0*/  LEA.HI.X.SX32 R7, R0, R177.reuse, 0x1, P0 ;  /* 0x000000b100077211 */ /* 0x080fe200000f0eff */
[----:B------:R-:W-:Y:S01]  /*32b0*/  IMAD R0, R180, 0x2, R21 ;  /* 0x00000002b4007824 */ /* 0x000fe200078e0215 */
[----:B------:R-:W-:-:S03]  /*32c0*/  LEA.HI.X.SX32 R5, R13, R177, 0x1, P1 ;  /* 0x000000b10d057211 */ /* 0x000fc600008f0eff */
[----:B------:R-:W5:Y:S01]  /*32d0*/  LDG.E.U16 R13, desc[UR4][R6.64] ;  /* 0x00000004060d7981 */ /* 0x000f62000c1e1500 */
[----:B------:R-:W-:Y:S02]  /*32e0*/  LEA R169, R180, R0, 0x1 ;  /* 0x00000000b4a97211 */ /* 0x000fe400078e08ff */
[CC--:B0-----:R-:W-:Y:S01]  /*32f0*/  LEA R2, P0, R22.reuse, R176.reuse, 0x1 ;  /* 0x000000b016027211 */ /* 0x0c1fe200078008ff */
[----:B------:R0:W5:Y:S03]  /*3300*/  LDG.E.U16 R68, desc[UR4][R4.64] ;  /* 0x0000000404447981 */ /* 0x000166000c1e1500 */
[----:B------:R-:W-:Y:S01]  /*3310*/  LEA.HI.X.SX32 R3, R22, R177, 0x1, P0 ;  /* 0x000000b116037211 */ /* 0x000fe200000f0eff */
[----:B------:R-:W-:Y:S01]  /*3320*/  IMAD R22, R180, 0x2, R169 ;  /* 0x00000002b4167824 */ /* 0x000fe200078e02a9 */
[----:B0-----:R-:W-:-:S03]  /*3330*/  LEA R4, P1, R23, R176, 0x1 ;  /* 0x000000b017047211 */ /* 0x001fc600078208ff */
[----:B------:R0:W5:Y:S01]  /*3340*/  LDG.E.U16 R25, desc[UR4][R2.64] ;  /* 0x0000000402197981 */ /* 0x000162000c1e1500 */
[----:B------:R-:W-:Y:S02]  /*3350*/  LEA R6, P0, R8, R176, 0x1 ;  /* 0x000000b008067211 */ /* 0x000fe400078008ff */
[-C--:B------:R-:W-:Y:S01]  /*3360*/  LEA.HI.X.SX32 R5, R23, R177.reuse, 0x1, P1 ;  /* 0x000000b117057211 */ /* 0x080fe200008f0eff */
[----:B------:R-:W-:Y:S01]  /*3370*/  IMAD R23, R180, 0x2, R22 ;  /* 0x00000002b4177824 */ /* 0x000fe200078e0216 */
[----:B------:R-:W-:-:S03]  /*3380*/  LEA.HI.X.SX32 R7, R8, R177, 0x1, P0 ;  /* 0x000000b108077211 */ /* 0x000fc600000f0eff */
[----:B------:R-:W5:Y:S01]  /*3390*/  LDG.E.U16 R66, desc[UR4][R4.64] ;  /* 0x0000000404427981 */ /* 0x000f62000c1e1500 */
[----:B------:R-:W-:Y:S02]  /*33a0*/  LEA R8, R180, R23, 0x1 ;  /* 0x00000017b4087211 */ /* 0x000fe400078e08ff */
[C---:B0-----:R-:W-:Y:S01]  /*33b0*/  LEA R2, P0, R22.reuse, R176, 0x1 ;  /* 0x000000b016027211 */ /* 0x041fe200078008ff */
[----:B------:R0:W5:Y:S03]  /*33c0*/  LDG.E.U16 R67, desc[UR4][R6.64] ;  /* 0x0000000406437981 */ /* 0x000166000c1e1500 */
[----:B------:R-:W-:-:S05]  /*33d0*/  LEA.HI.X.SX32 R3, R22, R177, 0x1, P0 ;  /* 0x000000b116037211 */ /* 0x000fca00000f0eff */
[----:B------:R1:W5:Y:S01]  /*33e0*/  LDG.E.U16 R65, desc[UR4][R2.64] ;  /* 0x0000000402417981 */ /* 0x000362000c1e1500 */
[----:B0-----:R-:W-:-:S04]  /*33f0*/  IMAD R7, R180, 0x2, R8 ;  /* 0x00000002b4077824 */ /* 0x001fc800078e0208 */
[----:B------:R-:W-:-:S05]  /*3400*/  IMAD R171, R180, 0x2, R7 ;  /* 0x00000002b4ab7824 */ /* 0x000fca00078e0207 */
[----:B-1----:R-:W-:-:S04]  /*3410*/  LEA R2, P0, R171, R176, 0x1 ;  /* 0x000000b0ab027211 */ /* 0x002fc800078008ff */
[----:B------:R-:W-:Y:S02]  /*3420*/  LEA.HI.X.SX32 R3, R171, R177, 0x1, P0 ;  /* 0x000000b1ab037211 */ /* 0x000fe400000f0eff */
[----:B------:R-:W-:-:S03]  /*3430*/  LEA R171, R180, R171, 0x1 ;  /* 0x000000abb4ab7211 */ /* 0x000fc600078e08ff */
[----:B------:R0:W5:Y:S02]  /*3440*/  LDG.E.U16 R64, desc[UR4][R2.64] ;  /* 0x0000000402407981 */ /* 0x000164000c1e1500 */
[----:B------:R-:W-:-:S04]  /*3450*/  IMAD R24, R180, 0x2, R171 ;  /* 0x00000002b4187824 */ /* 0x000fc800078e02ab */
[----:B------:R-:W-:-:S05]  /*3460*/  IMAD R62, R180, 0x2, R24 ;  /* 0x00000002b43e7824 */ /* 0x000fca00078e0218 */
[----:B------:R-:W-:-:S04]  /*3470*/  LEA R170, R180, R62, 0x1 ;  /* 0x0000003eb4aa7211 */ /* 0x000fc800078e08ff */
[----:B0-----:R-:W-:-:S04]  /*3480*/  LEA R2, P0, R170, R176, 0x1 ;  /* 0x000000b0aa027211 */ /* 0x001fc800078008ff */
[----:B------:R-:W-:Y:S01]  /*3490*/  LEA.HI.X.SX32 R3, R170, R177, 0x1, P0 ;  /* 0x000000b1aa037211 */ /* 0x000fe200000f0eff */
[----:B------:R-:W-:-:S04]  /*34a0*/  IMAD R170, R180, 0x2, R170 ;  /* 0x00000002b4aa7824 */ /* 0x000fc800078e02aa */
[C---:B------:R-:W-:Y:S01]  /*34b0*/  IMAD R172, R180.reuse, 0x2, R170 ;  /* 0x00000002b4ac7824 */ /* 0x040fe200078e02aa */
[----:B------:R0:W5:Y:S04]  /*34c0*/  LDG.E.U16 R6, desc[UR4][R2.64] ;  /* 0x0000000402067981 */ /* 0x000168000c1e1500 */
[----:B------:R-:W-:-:S05]  /*34d0*/  LEA R63, R180, R172, 0x1 ;  /* 0x000000acb43f7211 */ /* 0x000fca00078e08ff */
[----:B------:R-:W-:-:S05]  /*34e0*/  IMAD R173, R180, 0x2, R63 ;  /* 0x00000002b4ad7824 */ /* 0x000fca00078e023f */
[----:B0-----:R-:W-:-:S04]  /*34f0*/  LEA R2, P0, R173, R176, 0x1 ;  /* 0x000000b0ad027211 */ /* 0x001fc800078008ff */
[----:B------:R-:W-:-:S05]  /*3500*/  LEA.HI.X.SX32 R3, R173, R177, 0x1, P0 ;  /* 0x000000b1ad037211 */ /* 0x000fca00000f0eff */
[----:B------:R0:W5:Y:S01]  /*3510*/  LDG.E.U16 R59, desc[UR4][R2.64] ;  /* 0x00000004023b7981 */ /* 0x000162000c1e1500 */
[-C--:B------:R-:W-:Y:S02]  /*3520*/  LEA R4, P0, R9, R176.reuse, 0x1 ;  /* 0x000000b009047211 */ /* 0x080fe400078008ff */
[----:B0-----:R-:W-:-:S04]  /*3530*/  LEA R2, P1, R20, R176, 0x1 ;  /* 0x000000b014027211 */ /* 0x001fc800078208ff */
[-C--:B------:R-:W-:Y:S02]  /*3540*/  LEA.HI.X.SX32 R3, R20, R177.reuse, 0x1, P1 ;  /* 0x000000b114037211 */ /* 0x080fe400008f0eff */
[----:B------:R-:W-:-:S03]  /*3550*/  LEA.HI.X.SX32 R5, R9, R177, 0x1, P0 ;  /* 0x000000b109057211 */ /* 0x000fc600000f0eff */
[----:B------:R0:W5:Y:S04]  /*3560*/  LDG.E.U16 R29, desc[UR4][R2.64] ;  /* 0x00000004021d7981 */ /* 0x000168000c1e1500 */
[----:B------:R1:W5:Y:S01]  /*3570*/  LDG.E.U16 R9, desc[UR4][R4.64] ;  /* 0x0000000404097981 */ /* 0x000362000c1e1500 */
[----:B0-----:R-:W-:-:S04]  /*3580*/  LEA R2, P1, R21, R176, 0x1 ;  /* 0x000000b015027211 */ /* 0x001fc800078208ff */
[----:B------:R-:W-:Y:S02]  /*3590*/  LEA.HI.X.SX32 R3, R21, R177, 0x1, P1 ;  /* 0x000000b115037211 */ /* 0x000fe400008f0eff */
[----:B-1----:R-:W-:-:S03]  /*35a0*/  LEA R4, P0, R12, R176, 0x1 ;  /* 0x000000b00c047211 */ /* 0x002fc600078008ff */
[----:B------:R0:W5:Y:S01]  /*35b0*/  LDG.E.U16 R28, desc[UR4][R2.64] ;  /* 0x00000004021c7981 */ /* 0x000162000c1e1500 */
[----:B------:R-:W-:-:S05]  /*35c0*/  LEA.HI.X.SX32 R5, R12, R177, 0x1, P0 ;  /* 0x000000b10c057211 */ /* 0x000fca00000f0eff */
[----:B------:R-:W5:Y:S01]  /*35d0*/  LDG.E.U16 R12, desc[UR4][R4.64] ;  /* 0x00000004040c7981 */ /* 0x000f62000c1e1500 */
[----:B0-----:R-:W-:-:S04]  /*35e0*/  LEA R2, P0, R23, R176, 0x1 ;  /* 0x000000b017027211 */ /* 0x001fc800078008ff */
[----:B------:R-:W-:Y:S01]  /*35f0*/  LEA.HI.X.SX32 R3, R23, R177, 0x1, P0 ;  /* 0x000000b117037211 */ /* 0x000fe200000f0eff */
[----:B------:R-:W0:Y:S04]  /*3600*/  S2R R185, SR_TID.X ;  /* 0x0000000000b97919 */ /* 0x000e280000002100 */
[----:B------:R1:W5:Y:S01]  /*3610*/  LDG.E.U16 R5, desc[UR4][R2.64] ;  /* 0x0000000402057981 */ /* 0x000362000c1e1500 */
[----:B------:R-:W-:Y:S01]  /*3620*/  IMAD R173, R180, 0x2, R173 ;  /* 0x00000002b4ad7824 */ /* 0x000fe200078e02ad */
[----:B-1----:R-:W-:-:S04]  /*3630*/  LEA R2, P0, R170, R176, 0x1 ;  /* 0x000000b0aa027211 */ /* 0x002fc800078008ff */
[----:B------:R-:W-:-:S05]  /*3640*/  LEA.HI.X.SX32 R3, R170, R177, 0x1, P0 ;  /* 0x000000b1aa037211 */ /* 0x000fca00000f0eff */
[----:B------:R1:W5:Y:S01]  /*3650*/  LDG.E.U16 R21, desc[UR4][R2.64] ;  /* 0x0000000402157981 */ /* 0x000362000c1e1500 */
[-C--:B------:R-:W-:Y:S01]  /*3660*/  LEA R22, P1, R171, R176.reuse, 0x1 ;  /* 0x000000b0ab167211 */ /* 0x080fe200078208ff */
[----:B------:R-:W3:Y:S01]  /*3670*/  S2R R174, SR_CgaCtaId ;  /* 0x0000000000ae7919 */ /* 0x000ee20000008800 */
[----:B-1----:R-:W-:-:S04]  /*3680*/  LEA R2, P0, R173, R176, 0x1 ;  /* 0x000000b0ad027211 */ /* 0x002fc800078008ff */
[-C--:B------:R-:W-:Y:S02]  /*3690*/  LEA.HI.X.SX32 R3, R173, R177.reuse, 0x1, P0 ;  /* 0x000000b1ad037211 */ /* 0x080fe400000f0eff */
[----:B------:R-:W-:-:S03]  /*36a0*/  LEA.HI.X.SX32 R23, R171, R177, 0x1, P1 ;  /* 0x000000b1ab177211 */ /* 0x000fc600008f0eff */
[----:B------:R1:W5:Y:S01]  /*36b0*/  LDG.E.U16 R20, desc[UR4][R2.64] ;  /* 0x0000000402147981 */ /* 0x000362000c1e1500 */
[----:B------:R-:W-:-:S03]  /*36c0*/  LEA R170, P0, R0, R176, 0x1 ;  /* 0x000000b000aa7211 */ /* 0x000fc600078008ff */
[----:B------:R-:W5:Y:S01]  /*36d0*/  LDG.E.U16 R22, desc[UR4][R22.64] ;  /* 0x0000000416167981 */ /* 0x000f62000c1e1500 */
[----:B-1----:R-:W-:-:S04]  /*36e0*/  LEA R2, P1, R8, R176, 0x1 ;  /* 0x000000b008027211 */ /* 0x002fc800078208ff */
[-C--:B------:R-:W-:Y:S02]  /*36f0*/  LEA.HI.X.SX32 R3, R8, R177.reuse, 0x1, P1 ;  /* 0x000000b108037211 */ /* 0x080fe400008f0eff */
[----:B------:R-:W-:-:S03]  /*3700*/  LEA.HI.X.SX32 R171, R0, R177, 0x1, P0 ;  /* 0x000000b100ab7211 */ /* 0x000fc600000f0eff */
[----:B------:R1:W5:Y:S01]  /*3710*/  LDG.E.U16 R0, desc[UR4][R2.64] ;  /* 0x0000000402007981 */ /* 0x000362000c1e1500 */
[----:B------:R-:W-:-:S03]  /*3720*/  MOV R4, 0x400 ;  /* 0x0000040000047802 */ /* 0x000fc60000000f00 */
[----:B------:R2:W5:Y:S01]  /*3730*/  LDG.E.U16 R23, desc[UR4][R170.64] ;  /* 0x00000004aa177981 */ /* 0x000562000c1e1500 */
[----:B-1----:R-:W-:-:S04]  /*3740*/  LEA R2, P0, R24, R176, 0x1 ;  /* 0x000000b018027211 */ /* 0x002fc800078008ff */
[-C--:B------:R-:W-:Y:S02]  /*3750*/  LEA.HI.X.SX32 R3, R24, R177.reuse, 0x1, P0 ;  /* 0x000000b118037211 */ /* 0x080fe400000f0eff */
[----:B0-----:R-:W-:Y:S02]  /*3760*/  SHF.R.S32.HI R24, RZ, 0x6, R185 ;  /* 0x00000006ff187819 */ /* 0x001fe400000114b9 */
[----:B------:R-:W-:Y:S01]  /*3770*/  LOP3.LUT R185, R185, 0x3f, RZ, 0xc0, !PT ;  /* 0x0000003fb9b97812 */ /* 0x000fe200078ec0ff */
[----:B------:R-:W5:Y:S01]  /*3780*/  LDG.E.U16 R2, desc[UR4][R2.64] ;  /* 0x0000000402027981 */ /* 0x000f62000c1e1500 */
[----:B--2---:R-:W-:Y:S02]  /*3790*/  LEA R170, P1, R172, R176, 0x1 ;  /* 0x000000b0acaa7211 */ /* 0x004fe400078208ff */
[----:B------:R-:W-:Y:S01]  /*37a0*/  SGXT R24, R24, 0x1 ;  /* 0x000000011818781a */ /* 0x000fe20000000200 */
[----:B------:R-:W-:Y:S01]  /*37b0*/  IMAD.SHL.U32 R185, R185, 0x2, RZ ;  /* 0x00000002b9b97824 */ /* 0x000fe200078e00ff */
[----:B------:R-:W-:-:S02]  /*37c0*/  LEA.HI.X.SX32 R171, R172, R177, 0x1, P1 ;  /* 0x000000b1acab7211 */ /* 0x000fc400008f0eff */
[----:B---3--:R-:W-:Y:S02]  /*37d0*/  LEA R175, R174, R4, 0x18 ;  /* 0x00000004aeaf7211 */ /* 0x008fe400078ec0ff */
[----:B------:R-:W-:Y:S01]  /*37e0*/  LOP3.LUT R24, R185, 0x90, R24, 0x78, !PT ;  /* 0x00000090b9187812 */ /* 0x000fe200078e7818 */
[----:B------:R0:W2:Y:S01]  /*37f0*/  LDG.E.U16 R3, desc[UR4][R170.64] ;  /* 0x00000004aa037981 */ /* 0x0000a2000c1e1500 */
[----:B------:R-:W-:Y:S02]  /*3800*/  LEA R173, R180, R173, 0x1 ;  /* 0x000000adb4ad7211 */ /* 0x000fe400078e08ff */
[----:B------:R-:W-:Y:S02]  /*3810*/  IADD3 R8, R24, R175, RZ ;  /* 0x000000af18087210 */ /* 0x000fe40007ffe0ff */
[----:B0-----:R-:W-:-:S03]  /*3820*/  LEA R170, P0, R173, R176, 0x1 ;  /* 0x000000b0adaa7211 */ /* 0x001fc600078008ff */
[----:B------:R0:W-:Y:S01]  /*3830*/  STS.U16 [R8+0x2800], R10 ;  /* 0x0028000a08007388 */ /* 0x0001e20000000400 */
[----:B------:R-:W-:-:S03]  /*3840*/  LEA.HI.X.SX32 R171, R173, R177, 0x1, P0 ;  /* 0x000000b1adab7211 */ /* 0x000fc600000f0eff */
[----:B------:R1:W-:Y:S04]  /*3850*/  STS.U16 [R8+0xc800], R60 ;  /* 0x00c8003c08007388 */ /* 0x0003e80000000400 */
[----:B------:R3:W-:Y:S01]  /*3860*/  STS.U16 [R8+0xc400], R26 ;  /* 0x00c4001a08007388 */ /* 0x0007e20000000400 */
[----:B0-----:R-:W-:-:S03]  /*3870*/  LEA R10, P0, R11, R176, 0x1 ;  /* 0x000000b00b0a7211 */ /* 0x001fc600078008ff */
[----:B----4-:R0:W-:Y:S01]  /*3880*/  STS.U16 [R8+0xcc00], R72 ;  /* 0x00cc004808007388 */ /* 0x0101e20000000400 */
[----:B------:R-:W-:Y:S02]  /*3890*/  LEA.HI.X.SX32 R11, R11, R177, 0x1, P0 ;  /* 0x000000b10b0b7211 */ /* 0x000fe400000f0eff */
[-C--:B-1----:R-:W-:Y:S01]  /*38a0*/  LEA R60, P1, R61, R176.reuse, 0x1 ;  /* 0x000000b03d3c7211 */ /* 0x082fe200078208ff */
[----:B------:R1:W-:Y:S01]  /*38b0*/  STS.U16 [R8+0x4400], R78 ;  /* 0x0044004e08007388 */ /* 0x0003e20000000400 */
[----:B---3--:R-:W-:-:S03]  /*38c0*/  LEA R26, P0, R27, R176, 0x1 ;  /* 0x000000b01b1a7211 */ /* 0x008fc600078008ff */
[----:B------:R3:W-:Y:S01]  /*38d0*/  STS.U16 [R8+0x2000], R80 ;  /* 0x0020005008007388 */ /* 0x0007e20000000400 */
[-C--:B0-----:R-:W-:Y:S02]  /*38e0*/  LEA R72, P2, R73, R176.reuse, 0x1 ;  /* 0x000000b049487211 */ /* 0x081fe400078408ff */
[-C--:B------:R-:W-:Y:S01]  /*38f0*/  LEA.HI.X.SX32 R61, R61, R177.reuse, 0x1, P1 ;  /* 0x000000b13d3d7211 */ /* 0x080fe200008f0eff */
[----:B------:R0:W-:Y:S01]  /*3900*/  STS.U16 [R8+0x2400], R76 ;  /* 0x0024004c08007388 */ /* 0x0001e20000000400 */
[-C--:B------:R-:W-:Y:S02]  /*3910*/  LEA.HI.X.SX32 R27, R27, R177.reuse, 0x1, P0 ;  /* 0x000000b11b1b7211 */ /* 0x080fe400000f0eff */
[----:B------:R-:W-:Y:S01]  /*3920*/  LEA.HI.X.SX32 R73, R73, R177, 0x1, P2 ;  /* 0x000000b149497211 */ /* 0x000fe200010f0eff */
[----:B------:R4:W-:Y:S01]  /*3930*/  STS.U16 [R8+0x1c00], R86 ;  /* 0x001c005608007388 */ /* 0x0009e20000000400 */
[-C--:B-1----:R-:W-:Y:S02]  /*3940*/  LEA R78, P1, R79, R176.reuse, 0x1 ;  /* 0x000000b04f4e7211 */ /* 0x082fe400078208ff */
[-C--:B---3--:R-:W-:Y:S01]  /*3950*/  LEA R80, P2, R81, R176.reuse, 0x1 ;  /* 0x000000b051507211 */ /* 0x088fe200078408ff */
[----:B------:R1:W-:Y:S01]  /*3960*/  STS.U16 [R8+0x2c00], R84 ;  /* 0x002c005408007388 */ /* 0x0003e20000000400 */
[----:B0-----:R-:W-:-:S02]  /*3970*/  LEA R76, P0, R77, R176, 0x1 ;  /* 0x000000b04d4c7211 */ /* 0x001fc400078008ff */
[-C--:B------:R-:W-:Y:S01]  /*3980*/  LEA.HI.X.SX32 R79, R79, R177.reuse, 0x1, P1 ;  /* 0x000000b14f4f7211 */ /* 0x080fe200008f0eff */
[----:B------:R0:W-:Y:S01]  /*3990*/  STS.U16 [R8+0x6c00], R88 ;  /* 0x006c005808007388 */ /* 0x0001e20000000400 */
[-C--:B------:R-:W-:Y:S02]  /*39a0*/  LEA.HI.X.SX32 R77, R77, R177.reuse, 0x1, P0 ;  /* 0x000000b14d4d7211 */ /* 0x080fe400000f0eff */
[----:B------:R-:W-:Y:S01]  /*39b0*/  LEA.HI.X.SX32 R81, R81, R177, 0x1, P2 ;  /* 0x000000b151517211 */ /* 0x000fe200010f0eff */
[----:B------:R3:W-:Y:S01]  /*39c0*/  STS.U16 [R8+0x9c00], R94 ;  /* 0x009c005e08007388 */ /* 0x0007e20000000400 */
[-C--:B----4-:R-:W-:Y:S02]  /*39d0*/  LEA R86, P1, R87, R176.reuse, 0x1 ;  /* 0x000000b057567211 */ /* 0x090fe400078208ff */
[-C--:B-1----:R-:W-:Y:S01]  /*39e0*/  LEA R84, P0, R85, R176.reuse, 0x1 ;  /* 0x000000b055547211 */ /* 0x082fe200078008ff */
[----:B------:R1:W-:Y:S01]  /*39f0*/  STS.U16 [R8+0x4c00], R92 ;  /* 0x004c005c08007388 */ /* 0x0003e20000000400 */
[----:B0-----:R-:W-:-:S02]  /*3a00*/  LEA R88, P2, R89, R176, 0x1 ;  /* 0x000000b059587211 */ /* 0x001fc400078408ff */
[-C--:B------:R-:W-:Y:S01]  /*3a10*/  LEA.HI.X.SX32 R87, R87, R177.reuse, 0x1, P1 ;  /* 0x000000b157577211 */ /* 0x080fe200008f0eff */
[----:B------:R0:W-:Y:S01]  /*3a20*/  STS.U16 [R8+0x8c00], R96 ;  /* 0x008c006008007388 */ /* 0x0001e20000000400 */
[-C--:B------:R-:W-:Y:S02]  /*3a30*/  LEA.HI.X.SX32 R85, R85, R177.reuse, 0x1, P0 ;  /* 0x000000b155557211 */ /* 0x080fe400000f0eff */
[----:B------:R-:W-:Y:S01]  /*3a40*/  LEA.HI.X.SX32 R89, R89, R177, 0x1, P2 ;  /* 0x000000b159597211 */ /* 0x000fe200010f0eff */
[----:B------:R4:W-:Y:S01]  /*3a50*/  STS.U16 [R8+0x400], R102 ;  /* 0x0004006608007388 */ /* 0x0009e20000000400 */
[-C--:B---3--:R-:W-:Y:S02]  /*3a60*/  LEA R94, P1, R95, R176.reuse, 0x1 ;  /* 0x000000b05f5e7211 */ /* 0x088fe400078208ff */
        /* <DEDUP_REMOVED lines=16> */
[----:B------:R4:W-:Y:S01]  /*3b70*/  STS.U16 [R8], R74 ;  /* 0x0000004a08007388 */ /* 0x0009e20000000400 */
[-C--:B---3--:R-:W-:Y:S02]  /*3b80*/  LEA R110, P1, R111, R176.reuse, 0x1 ;  /* 0x000000b06f6e7211 */ /* 0x088fe400078208ff */
[-C--:B-1----:R-:W-:Y:S01]  /*3b90*/  LEA R112, P2, R113, R176.reuse, 0x1 ;  /* 0x000000b071707211 */ /* 0x082fe200078408ff */
[----:B------:R1:W-:Y:S01]  /*3ba0*/  STS.U16 [R8+0x7800], R118 ;  /* 0x0078007608007388 */ /* 0x0003e20000000400 */
[----:B0-----:R-:W-:-:S02]  /*3bb0*/  LEA R108, P0, R109, R176, 0x1 ;  /* 0x000000b06d6c7211 */ /* 0x001fc400078008ff */
[-C--:B------:R-:W-:Y:S01]  /*3bc0*/  LEA.HI.X.SX32 R111, R111, R177.reuse, 0x1, P1 ;  /* 0x000000b16f6f7211 */ /* 0x080fe200008f0eff */
[----:B------:R0:W-:Y:S01]  /*3bd0*/  STS.U16 [R8+0x6800], R116 ;  /* 0x0068007408007388 */ /* 0x0001e20000000400 */
[-C--:B----4-:R-:W-:Y:S02]  /*3be0*/  LEA R74, P3, R75, R176.reuse, 0x1 ;  /* 0x000000b04b4a7211 */ /* 0x090fe400078608ff */
[-C--:B------:R-:W-:Y:S01]  /*3bf0*/  LEA.HI.X.SX32 R109, R109, R177.reuse, 0x1, P0 ;  /* 0x000000b16d6d7211 */ /* 0x080fe200000f0eff */
[----:B------:R3:W-:Y:S01]  /*3c00*/  STS.U16 [R8+0x8800], R120 ;  /* 0x0088007808007388 */ /* 0x0007e20000000400 */
[-C--:B------:R-:W-:Y:S02]  /*3c10*/  LEA.HI.X.SX32 R113, R113, R177.reuse, 0x1, P2 ;  /* 0x000000b171717211 */ /* 0x080fe400010f0eff */
[----:B-1----:R-:W-:Y:S01]  /*3c20*/  LEA R118, P1, R119, R176, 0x1 ;  /* 0x000000b077767211 */ /* 0x002fe200078208ff */
[----:B------:R1:W-:Y:S01]  /*3c30*/  STS.U16 [R8+0x4800], R82 ;  /* 0x0048005208007388 */ /* 0x0003e20000000400 */
[----:B------:R-:W-:-:S02]  /*3c40*/  LEA.HI.X.SX32 R75, R75, R177, 0x1, P3 ;  /* 0x000000b14b4b7211 */ /* 0x000fc400018f0eff */
[-C--:B0-----:R-:W-:Y:S01]  /*3c50*/  LEA R116, P0, R117, R176.reuse, 0x1 ;  /* 0x000000b075747211 */ /* 0x081fe200078008ff */
[----:B------:R0:W-:Y:S01]  /*3c60*/  STS.U16 [R8+0x1000], R126 ;  /* 0x0010007e08007388 */ /* 0x0001e20000000400 */
[-C--:B---3--:R-:W-:Y:S02]  /*3c70*/  LEA R120, P2, R121, R176.reuse, 0x1 ;  /* 0x000000b079787211 */ /* 0x088fe400078408ff */
[-C--:B------:R-:W-:Y:S01]  /*3c80*/  LEA.HI.X.SX32 R119, R119, R177.reuse, 0x1, P1 ;  /* 0x000000b177777211 */ /* 0x080fe200008f0eff */
[----:B------:R3:W-:Y:S01]  /*3c90*/  STS.U16 [R8+0x1400], R128 ;  /* 0x0014008008007388 */ /* 0x0007e20000000400 */
[----:B-1----:R-:W-:Y:S02]  /*3ca0*/  LEA R82, P3, R83, R176, 0x1 ;  /* 0x000000b053527211 */ /* 0x002fe400078608ff */
[-C--:B------:R-:W-:Y:S01]  /*3cb0*/  LEA.HI.X.SX32 R117, R117, R177.reuse, 0x1, P0 ;  /* 0x000000b175757211 */ /* 0x080fe200000f0eff */
[----:B------:R1:W-:Y:S01]  /*3cc0*/  STS.U16 [R8+0xa800], R124 ;  /* 0x00a8007c08007388 */ /* 0x0003e20000000400 */
[----:B------:R-:W-:-:S02]  /*3cd0*/  LEA.HI.X.SX32 R121, R121, R177, 0x1, P2 ;  /* 0x000000b179797211 */ /* 0x000fc400010f0eff */
[-C--:B0-----:R-:W-:Y:S01]  /*3ce0*/  LEA R126, P1, R127, R176.reuse, 0x1 ;  /* 0x000000b07f7e7211 */ /* 0x081fe200078208ff */
[----:B------:R0:W-:Y:S01]  /*3cf0*/  STS.U16 [R8+0x5c00], R90 ;  /* 0x005c005a08007388 */ /* 0x0001e20000000400 */
[-C--:B------:R-:W-:Y:S02]  /*3d00*/  LEA.HI.X.SX32 R83, R83, R177.reuse, 0x1, P3 ;  /* 0x000000b153537211 */ /* 0x080fe400018f0eff */
[-C--:B---3--:R-:W-:Y:S01]  /*3d10*/  LEA R128, P2, R129, R176.reuse, 0x1 ;  /* 0x000000b081807211 */ /* 0x088fe200078408ff */
[----:B------:R3:W-:Y:S01]  /*3d20*/  STS.U16 [R8+0x3800], R134 ;  /* 0x0038008608007388 */ /* 0x0007e20000000400 */
[-C--:B-1----:R-:W-:Y:S02]  /*3d30*/  LEA R124, P0, R125, R176.reuse, 0x1 ;  /* 0x000000b07d7c7211 */ /* 0x082fe400078008ff */
[----:B------:R-:W-:Y:S01]  /*3d40*/  LEA.HI.X.SX32 R127, R127, R177, 0x1, P1 ;  /* 0x000000b17f7f7211 */ /* 0x000fe200008f0eff */
[----:B------:R1:W-:Y:S01]  /*3d50*/  STS.U16 [R8+0x5400], R136 ;  /* 0x0054008808007388 */ /* 0x0003e20000000400 */
[----:B0-----:R-:W-:-:S02]  /*3d60*/  LEA R90, P3, R91, R176, 0x1 ;  /* 0x000000b05b5a7211 */ /* 0x001fc400078608ff */
[-C--:B------:R-:W-:Y:S01]  /*3d70*/  LEA.HI.X.SX32 R125, R125, R177.reuse, 0x1, P0 ;  /* 0x000000b17d7d7211 */ /* 0x080fe200000f0eff */
[----:B------:R0:W-:Y:S01]  /*3d80*/  STS.U16 [R8+0xa400], R132 ;  /* 0x00a4008408007388 */ /* 0x0001e20000000400 */
[-C--:B------:R-:W-:Y:S02]  /*3d90*/  LEA.HI.X.SX32 R129, R129, R177.reuse, 0x1, P2 ;  /* 0x000000b181817211 */ /* 0x080fe400010f0eff */
[-C--:B---3--:R-:W-:Y:S01]  /*3da0*/  LEA R134, P1, R135, R176.reuse, 0x1 ;  /* 0x000000b087867211 */ /* 0x088fe200078208ff */
[----:B------:R3:W-:Y:S01]  /*3db0*/  STS.U16 [R8+0x7c00], R98 ;  /* 0x007c006208007388 */ /* 0x0007e20000000400 */
[----:B------:R-:W-:Y:S02]  /*3dc0*/  LEA.HI.X.SX32 R91, R91, R177, 0x1, P3 ;  /* 0x000000b15b5b7211 */ /* 0x000fe400018f0eff */
[-C--:B-1----:R-:W-:Y:S01]  /*3dd0*/  LEA R136, P2, R137, R176.reuse, 0x1 ;  /* 0x000000b089887211 */ /* 0x082fe200078408ff */
[----:B------:R1:W-:Y:S01]  /*3de0*/  STS.U16 [R8+0x3c00], R142 ;  /* 0x003c008e08007388 */ /* 0x0003e20000000400 */
[----:B0-----:R-:W-:-:S02]  /*3df0*/  LEA R132, P0, R133, R176, 0x1 ;  /* 0x000000b085847211 */ /* 0x001fc400078008ff */
[-C--:B------:R-:W-:Y:S01]  /*3e00*/  LEA.HI.X.SX32 R135, R135, R177.reuse, 0x1, P1 ;  /* 0x000000b187877211 */ /* 0x080fe200008f0eff */
[----:B------:R0:W-:Y:S01]  /*3e10*/  STS.U16 [R8+0x3400], R140 ;  /* 0x0034008c08007388 */ /* 0x0001e20000000400 */
[-C--:B---3--:R-:W-:Y:S02]  /*3e20*/  LEA R98, P3, R99, R176.reuse, 0x1 ;  /* 0x000000b063627211 */ /* 0x088fe400078608ff */
        /* <DEDUP_REMOVED lines=43> */
[----:B-----5:R0:W-:Y:S01]  /*40e0*/  STS.U16 [R8+0xbc00], R166 ;  /* 0x00bc00a608007388 */ /* 0x0201e20000000400 */
        /* <DEDUP_REMOVED lines=9> */
[-C--:B------:R-:W-:Y:S01]  /*4180*/  LEA.HI.X.SX32 R131, R131, R177.reuse, 0x1, P3 ;  /* 0x000000b183837211 */ /* 0x080fe200018f0eff */
[----:B------:R-:W-:Y:S01]  /*4190*/  IMAD R180, R180, 0x2, R173 ;  /* 0x00000002b4b47824 */ /* 0x000fe200078e02ad */
[-C--:B---3--:R-:W-:Y:S01]  /*41a0*/  LEA R168, P2, R169, R176.reuse, 0x1 ;  /* 0x000000b0a9a87211 */ /* 0x088fe200078408ff */
[----:B------:R3:W4:Y:S01]  /*41b0*/  LDG.E.U16 R4, desc[UR4][R170.64] ;  /* 0x00000004aa047981 */ /* 0x000722000c1e1500 */
[-C--:B-1----:R-:W-:Y:S02]  /*41c0*/  LEA R164, P0, R165, R176.reuse, 0x1 ;  /* 0x000000b0a5a47211 */ /* 0x082fe400078008ff */
[----:B------:R-:W-:Y:S02]  /*41d0*/  LEA.HI.X.SX32 R167, R167, R177, 0x1, P1 ;  /* 0x000000b1a7a77211 */ /* 0x000fe400008f0eff */
[----:B0-----:R-:W-:-:S02]  /*41e0*/  LEA R138, P3, R139, R176, 0x1 ;  /* 0x000000b08b8a7211 */ /* 0x001fc400078608ff */
[-C--:B------:R-:W-:Y:S02]  /*41f0*/  LEA.HI.X.SX32 R165, R165, R177.reuse, 0x1, P0 ;  /* 0x000000b1a5a57211 */ /* 0x080fe400000f0eff */
[-C--:B------:R-:W-:Y:S02]  /*4200*/  LEA.HI.X.SX32 R169, R169, R177.reuse, 0x1, P2 ;  /* 0x000000b1a9a97211 */ /* 0x080fe400010f0eff */
[-C--:B------:R-:W-:Y:S02]  /*4210*/  LEA R172, P1, R62, R176.reuse, 0x1 ;  /* 0x000000b03eac7211 */ /* 0x080fe400078208ff */
[----:B------:R-:W-:Y:S02]  /*4220*/  LEA.HI.X.SX32 R139, R139, R177, 0x1, P3 ;  /* 0x000000b18b8b7211 */ /* 0x000fe400018f0eff */
[-C--:B---3--:R-:W-:Y:S02]  /*4230*/  LEA R170, P0, R7, R176.reuse, 0x1 ;  /* 0x000000b007aa7211 */ /* 0x088fe400078008ff */
[----:B------:R-:W-:-:S02]  /*4240*/  LEA R174, P2, R63, R176, 0x1 ;  /* 0x000000b03fae7211 */ /* 0x000fc400078408ff */
[----:B------:R-:W-:Y:S01]  /*4250*/  LEA R176, P3, R180, R176, 0x1 ;  /* 0x000000b0b4b07211 */ /* 0x000fe200078608ff */
[----:B------:R0:W-:Y:S01]  /*4260*/  STL [R1+0x308], R175 ;  /* 0x000308af01007387 */ /* 0x0001e20000100800 */
[-C--:B------:R-:W-:Y:S02]  /*4270*/  LEA.HI.X.SX32 R173, R62, R177.reuse, 0x1, P1 ;  /* 0x000000b13ead7211 */ /* 0x080fe400008f0eff */
[-C--:B------:R-:W-:Y:S01]  /*4280*/  LEA.HI.X.SX32 R171, R7, R177.reuse, 0x1, P0 ;  /* 0x000000b107ab7211 */ /* 0x080fe200000f0eff */
[----:B------:R-:W3:Y:S04]  /*4290*/  LDL.LU R62, [R1] ;  /* 0x00000000013e7983 */ /* 0x000ee80000300800 */
[----:B------:R1:W-:Y:S01]  /*42a0*/  STS.U16 [R8+0xd000], R179 ;  /* 0x00d000b308007388 */ /* 0x0003e20000000400 */
[----:B0-----:R-:W-:-:S03]  /*42b0*/  LEA.HI.X.SX32 R175, R63, R177, 0x1, P2 ;  /* 0x000000b13faf7211 */ /* 0x001fc600010f0eff */
[----:B------:R-:W5:Y:S01]  /*42c0*/  LDL.LU R63, [R1+0x4] ;  /* 0x00000400013f7983 */ /* 0x000f620000300800 */
[----:B------:R-:W-:-:S03]  /*42d0*/  LEA.HI.X.SX32 R177, R180, R177, 0x1, P3 ;  /* 0x000000b1b4b17211 */ /* 0x000fc600018f0eff */
[----:B------:R-:W2:Y:S04]  /*42e0*/  LDL.LU R180, [R1+0x8] ;  /* 0x0000080001b47983 */ /* 0x000ea80000300800 */
[----:B-1----:R-:W4:Y:S04]  /*42f0*/  LDL R179, [R1+0x308] ;  /* 0x0003080001b37983 */ /* 0x002f280000100800 */
[----:B------:R0:W-:Y:S04]  /*4300*/  STS.U16 [R8+0xd400], R178 ;  /* 0x00d400b208007388 */ /* 0x0001e80000000400 */
[----:B------:R1:W-:Y:S04]  /*4310*/  STS.U16 [R8+0xd800], R71 ;  /* 0x00d8004708007388 */ /* 0x0003e80000000400 */
[----:B------:R1:W-:Y:S04]  /*4320*/  STS.U16 [R8+0xdc00], R70 ;  /* 0x00dc004608007388 */ /* 0x0003e80000000400 */
[----:B0-----:R-:W3:Y:S04]  /*4330*/  LDL.LU R178, [R1+0xc] ;  /* 0x00000c0001b27983 */ /* 0x001ee80000300800 */
[----:B-1----:R-:W5:Y:S04]  /*4340*/  LDL.LU R71, [R1+0x10] ;  /* 0x0000100001477983 */ /* 0x002f680000300800 */
[----:B------:R-:W2:Y:S04]  /*4350*/  LDL.LU R70, [R1+0x14] ;  /* 0x0000140001467983 */ /* 0x000ea80000300800 */
[----:B------:R0:W-:Y:S04]  /*4360*/  STS.U16 [R8+0xe000], R69 ;  /* 0x00e0004508007388 */ /* 0x0001e80000000400 */
[----:B0-----:R-:W3:Y:S01]  /*4370*/  LDL.LU R69, [R1+0x18] ;  /* 0x0000180001457983 */ /* 0x001ee20000300800 */
[----:B------:R-:W-:-:S03]  /*4380*/  LOP3.LUT R7, R24, 0x20, RZ, 0x3c, !PT ;  /* 0x0000002018077812 */ /* 0x000fc600078e3cff */
[----:B------:R0:W-:Y:S02]  /*4390*/  STS.U16 [R8+0xf800], R6 ;  /* 0x00f8000608007388 */ /* 0x0001e40000000400 */
[----:B0-----:R-:W-:Y:S02]  /*43a0*/  LOP3.LUT R6, R24, 0x40, RZ, 0x3c, !PT ;  /* 0x0000004018067812 */ /* 0x001fe400078e3cff */
[----:B------:R0:W-:Y:S04]  /*43b0*/  STS.U16 [R8+0xe400], R68 ;  /* 0x00e4004408007388 */ /* 0x0001e80000000400 */
[----:B------:R-:W-:Y:S04]  /*43c0*/  STS.U16 [R8+0xe800], R67 ;  /* 0x00e8004308007388 */ /* 0x000fe80000000400 */
[----:B------:R-:W-:Y:S04]  /*43d0*/  STS.U16 [R8+0xec00], R66 ;  /* 0x00ec004208007388 */ /* 0x000fe80000000400 */
[----:B------:R-:W-:Y:S04]  /*43e0*/  STS.U16 [R8+0xf000], R65 ;  /* 0x00f0004108007388 */ /* 0x000fe80000000400 */
[----:B------:R-:W-:Y:S04]  /*43f0*/  STS.U16 [R8+0xf400], R64 ;  /* 0x00f4004008007388 */ /* 0x000fe80000000400 */
[----:B------:R-:W-:Y:S04]  /*4400*/  STS.U16 [R8+0xfc00], R59 ;  /* 0x00fc003b08007388 */ /* 0x000fe80000000400 */
[----:B0-----:R-:W5:Y:S01]  /*4410*/  LDL.LU R68, [R1+0x38] ;  /* 0x0000380001447983 */ /* 0x001f620000300800 */
[----:B----4-:R-:W-:-:S02]  /*4420*/  IMAD.IADD R7, R179, 0x1, R7 ;  /* 0x00000001b3077824 */ /* 0x010fc400078e0207 */
[----:B------:R-:W-:-:S03]  /*4430*/  IMAD.IADD R6, R179, 0x1, R6 ;  /* 0x00000001b3067824 */ /* 0x000fc600078e0206 */
[----:B------:R-:W-:Y:S04]  /*4440*/  STS.U16 [R7+0x100], R218 ;  /* 0x000100da07007388 */ /* 0x000fe80000000400 */
        /* <DEDUP_REMOVED lines=63> */
[----:B---3--:R0:W-:Y:S04]  /*4840*/  STS.U16 [R6+0x200], R69 ;  /* 0x0002004506007388 */ /* 0x0081e80000000400 */
[----:B--2---:R1:W-:Y:S04]  /*4850*/  STS.U16 [R6+0x600], R70 ;  /* 0x0006004606007388 */ /* 0x0043e80000000400 */
[----:B-----5:R2:W-:Y:S04]  /*4860*/  STS.U16 [R6+0xa00], R71 ;  /* 0x000a004706007388 */ /* 0x0205e80000000400 */
[----:B0-----:R-:W3:Y:S04]  /*4870*/  LDL.LU R69, [R1+0x34] ;  /* 0x0000340001457983 */ /* 0x001ee80000300800 */
[----:B-1----:R-:W4:Y:S04]  /*4880*/  LDL.LU R70, [R1+0x30] ;  /* 0x0000300001467983 */ /* 0x002f280000300800 */
[----:B------:R0:W-:Y:S04]  /*4890*/  STS.U16 [R6+0xe00], R178 ;  /* 0x000e00b206007388 */ /* 0x0001e80000000400 */
[----:B--2---:R-:W2:Y:S04]  /*48a0*/  LDL.LU R71, [R1+0x2c] ;  /* 0x00002c0001477983 */ /* 0x004ea80000300800 */
[----:B------:R1:W-:Y:S04]  /*48b0*/  STS.U16 [R6+0x1200], R180 ;  /* 0x001200b406007388 */ /* 0x0003e80000000400 */
[----:B0-----:R-:W5:Y:S04]  /*48c0*/  LDL.LU R178, [R1+0x28] ;  /* 0x0000280001b27983 */ /* 0x001f680000300800 */
[----:B------:R0:W-:Y:S04]  /*48d0*/  STS.U16 [R6+0x1600], R63 ;  /* 0x0016003f06007388 */ /* 0x0001e80000000400 */
[----:B-1----:R-:W5:Y:S04]  /*48e0*/  LDL.LU R180, [R1+0x24] ;  /* 0x0000240001b47983 */ /* 0x002f680000300800 */
[----:B------:R1:W-:Y:S04]  /*48f0*/  STS.U16 [R6+0x1a00], R62 ;  /* 0x001a003e06007388 */ /* 0x0003e80000000400 */
[----:B0-----:R-:W5:Y:S04]  /*4900*/  LDL.LU R63, [R1+0x20] ;  /* 0x00002000013f7983 */ /* 0x001f680000300800 */
[----:B-1----:R-:W5:Y:S01]  /*4910*/  LDL.LU R62, [R1+0x1c] ;  /* 0x00001c00013e7983 */ /* 0x002f620000300800 */
[----:B------:R-:W-:-:S04]  /*4920*/  LOP3.LUT R5, R24, 0x60, RZ, 0x3c, !PT ;  /* 0x0000006018057812 */ /* 0x000fc800078e3cff */
[----:B------:R-:W-:Y:S01]  /*4930*/  IADD3 R5, R179, R5, RZ ;  /* 0x00000005b3057210 */ /* 0x000fe20007ffe0ff */
        /* <DEDUP_REMOVED lines=53> */
[----:B------:R0:W-:Y:S04]  /*4c90*/  STS.U16 [R6+0xf200], R0 ;  /* 0x00f2000006007388 */ /* 0x0001e80000000400 */
[----:B------:R1:W-:Y:S04]  /*4ca0*/  STS.U16 [R6+0xf600], R2 ;  /* 0x00f6000206007388 */ /* 0x0003e80000000400 */
[----:B------:R5:W-:Y:S04]  /*4cb0*/  STS.U16 [R6+0xfa00], R3 ;  /* 0x00fa000306007388 */ /* 0x000be80000000400 */
[----:B------:R-:W-:Y:S01]  /*4cc0*/  STS.U16 [R6+0xfe00], R4 ;  /* 0x00fe000406007388 */ /* 0x000fe20000000400 */
[----:B0-----:R-:W-:Y:S01]  /*4cd0*/  MOV R0, 0x3f800000 ;  /* 0x3f80000000007802 */ /* 0x001fe20000000f00 */
[----:B-1----:R-:W0:Y:S02]  /*4ce0*/  LDC R2, c[0x0][0x280] ;  /* 0x0000a000ff027b82 */ /* 0x002e240000000800 */
[----:B------:R-:W-:Y:S04]  /*4cf0*/  STS.U16 [R5+0x300], R68 ;  /* 0x0003004405007388 */ /* 0x000fe80000000400 */
[----:B---3--:R-:W-:Y:S04]  /*4d00*/  STS.U16 [R5+0x700], R69 ;  /* 0x0007004505007388 */ /* 0x008fe80000000400 */
[----:B----4-:R-:W-:Y:S04]  /*4d10*/  STS.U16 [R5+0xb00], R70 ;  /* 0x000b004605007388 */ /* 0x010fe80000000400 */
[----:B--2---:R-:W-:Y:S04]  /*4d20*/  STS.U16 [R5+0xf00], R71 ;  /* 0x000f004705007388 */ /* 0x004fe80000000400 */
[----:B-----5:R-:W-:Y:S04]  /*4d30*/  STS.U16 [R5+0x1300], R178 ;  /* 0x001300b205007388 */ /* 0x020fe80000000400 */
[----:B------:R1:W-:Y:S04]  /*4d40*/  STS.U16 [R5+0x1700], R180 ;  /* 0x001700b405007388 */ /* 0x0003e80000000400 */
[----:B------:R-:W-:Y:S04]  /*4d50*/  STS.U16 [R5+0x1b00], R63 ;  /* 0x001b003f05007388 */ /* 0x000fe80000000400 */
[----:B------:R-:W-:Y:S04]  /*4d60*/  STS.U16 [R5+0x1f00], R62 ;  /* 0x001f003e05007388 */ /* 0x000fe80000000400 */
[----:B------:R-:W2:Y:S04]  /*4d70*/  LDG.E.U16 R10, desc[UR4][R10.64] ;  /* 0x000000040a0a7981 */ /* 0x000ea8000c1e1500 */
[----:B------:R-:W3:Y:S04]  /*4d80*/  LDG.E.U16 R152, desc[UR4][R152.64] ;  /* 0x0000000498987981 */ /* 0x000ee8000c1e1500 */
[----:B------:R-:W4:Y:S04]  /*4d90*/  LDG.E.U16 R154, desc[UR4][R154.64] ;  /* 0x000000049a9a7981 */ /* 0x000f28000c1e1500 */
[----:B------:R-:W5:Y:S04]  /*4da0*/  LDG.E.U16 R156, desc[UR4][R156.64] ;  /* 0x000000049c9c7981 */ /* 0x000f68000c1e1500 */
        /* <DEDUP_REMOVED lines=51> */
[----:B------:R-:W5:Y:S01]  /*50e0*/  LDG.E.U16 R150, desc[UR4][R150.64] ;  /* 0x0000000496967981 */ /* 0x000f62000c1e1500 */
[----:B------:R-:W-:-:S05]  /*50f0*/  IMAD.MOV.U32 R3, RZ, RZ, 0x3f800000 ;  /* 0x3f800000ff037424 */ /* 0x000fca00078e00ff */
[----:B------:R-:W-:Y:S04]  /*5100*/  STL [R1+0x300], R3 ;  /* 0x0003000301007387 */ /* 0x000fe80000100800 */
[----:B------:R-:W-:Y:S04]  /*5110*/  STL [R1+0x304], R0 ;  /* 0x0003040001007387 */ /* 0x000fe80000100800 */
[----:B------:R-:W-:Y:S04]  /*5120*/  STL [R1], RZ ;  /* 0x000000ff01007387 */ /* 0x000fe80000100800 */
[----:B------:R-:W-:Y:S04]  /*5130*/  STL [R1+0x4], RZ ;  /* 0x000004ff01007387 */ /* 0x000fe80000100800 */
        /* <DEDUP_REMOVED lines=113> */
[----:B------:R-:W-:Y:S01]  /*5850*/  STL [R1+0x1cc], RZ ;  /* 0x0001ccff01007387 */ /* 0x000fe20000100800 */
[----:B-1----:R-:W1:Y:S03]  /*5860*/  S2R R180, SR_TID.X ;  /* 0x0000000000b47919 */ /* 0x002e660000002100 */
        /* <DEDUP_REMOVED lines=10> */
[----:B--2---:R-:W-:Y:S04]  /*5910*/  STS.U16 [R5+0x2300], R10 ;  /* 0x0023000a05007388 */ /* 0x004fe80000000400 */
[----:B------:R-:W-:Y:S04]  /*5920*/  STL [R1+0x1f8], RZ ;  /* 0x0001f8ff01007387 */ /* 0x000fe80000100800 */
[----:B---3--:R-:W-:Y:S04]  /*5930*/  STS.U16 [R5+0xcf00], R152 ;  /* 0x00cf009805007388 */ /* 0x008fe80000000400 */
[----:B----4-:R-:W-:Y:S04]  /*5940*/  STS.U16 [R5+0xd300], R154 ;  /* 0x00d3009a05007388 */ /* 0x010fe80000000400 */
[----:B-----5:R-:W-:Y:S04]  /*5950*/  STS.U16 [R5+0xd700], R156 ;  /* 0x00d7009c05007388 */ /* 0x020fe80000000400 */
        /* <DEDUP_REMOVED lines=10> */
[----:B------:R-:W-:Y:S01]  /*5a00*/  STL [R1+0x1fc], RZ ;  /* 0x0001fcff01007387 */ /* 0x000fe20000100800 */
[----:B0-----:R-:W-:Y:S01]  /*5a10*/  ISETP.GE.AND P0, PT, R2, 0x1, PT ;  /* 0x000000010200780c */ /* 0x001fe20003f06270 */
[----:B------:R-:W-:Y:S01]  /*5a20*/  IMAD.MOV.U32 R18, RZ, RZ, -0x800000 ;  /* 0xff800000ff127424 */ /* 0x000fe200078e00ff */
[----:B------:R-:W-:Y:S01]  /*5a30*/  CS2R R24, SRZ ;  /* 0x0000000000187805 */ /* 0x000fe2000001ff00 */
[----:B------:R0:W-:Y:S01]  /*5a40*/  STS.U16 [R5+0x2700], R26 ;  /* 0x0027001a05007388 */ /* 0x0001e20000000400 */
[----:B------:R-:W-:Y:S01]  /*5a50*/  IMAD.MOV.U32 R17, RZ, RZ, -0x800000 ;  /* 0xff800000ff117424 */ /* 0x000fe200078e00ff */
[----:B------:R-:W-:-:S02]  /*5a60*/  CS2R R28, SRZ ;  /* 0x00000000001c7805 */ /* 0x000fc4000001ff00 */
[----:B------:R-:W-:Y:S01]  /*5a70*/  CS2R R30, SRZ ;  /* 0x00000000001e7805 */ /* 0x000fe2000001ff00 */
[----:B------:R2:W-:Y:S01]  /*5a80*/  STS.U16 [R5+0x2b00], R60 ;  /* 0x002b003c05007388 */ /* 0x0005e20000000400 */
[----:B------:R-:W-:Y:S02]  /*5a90*/  CS2R R32, SRZ ;  /* 0x0000000000207805 */ /* 0x000fe4000001ff00 */
[----:B------:R-:W-:Y:S02]  /*5aa0*/  CS2R R34, SRZ ;  /* 0x0000000000227805 */ /* 0x000fe4000001ff00 */
[----:B------:R-:W-:Y:S01]  /*5ab0*/  CS2R R36, SRZ ;  /* 0x0000000000247805 */ /* 0x000fe2000001ff00 */
[----:B------:R3:W-:Y:S01]  /*5ac0*/  STS.U16 [R5+0x2f00], R72 ;  /* 0x002f004805007388 */ /* 0x0007e20000000400 */
[----:B------:R-:W-:Y:S02]  /*5ad0*/  CS2R R38, SRZ ;  /* 0x0000000000267805 */ /* 0x000fe4000001ff00 */
[----:B0-----:R-:W-:-:S02]  /*5ae0*/  CS2R R26, SRZ ;  /* 0x00000000001a7805 */ /* 0x001fc4000001ff00 */
[----:B------:R-:W-:Y:S01]  /*5af0*/  CS2R R40, SRZ ;  /* 0x0000000000287805 */ /* 0x000fe2000001ff00 */
[----:B------:R0:W-:Y:S01]  /*5b00*/  STS.U16 [R5+0x3300], R74 ;  /* 0x0033004a05007388 */ /* 0x0001e20000000400 */
[----:B------:R-:W-:Y:S02]  /*5b10*/  CS2R R42, SRZ ;  /* 0x00000000002a7805 */ /* 0x000fe4000001ff00 */
[----:B------:R-:W-:Y:S02]  /*5b20*/  CS2R R44, SRZ ;  /* 0x00000000002c7805 */ /* 0x000fe4000001ff00 */
[----:B------:R-:W-:Y:S01]  /*5b30*/  CS2R R46, SRZ ;  /* 0x00000000002e7805 */ /* 0x000fe2000001ff00 */
[----:B------:R4:W-:Y:S01]  /*5b40*/  STS.U16 [R5+0x3700], R76 ;  /* 0x0037004c05007388 */ /* 0x0009e20000000400 */
[----:B------:R-:W-:Y:S02]  /*5b50*/  CS2R R48, SRZ ;  /* 0x0000000000307805 */ /* 0x000fe4000001ff00 */
[----:B------:R-:W-:-:S02]  /*5b60*/  CS2R R50, SRZ ;  /* 0x0000000000327805 */ /* 0x000fc4000001ff00 */
[----:B------:R-:W-:Y:S01]  /*5b70*/  CS2R R52, SRZ ;  /* 0x0000000000347805 */ /* 0x000fe2000001ff00 */
[----:B------:R5:W-:Y:S01]  /*5b80*/  STS.U16 [R5+0x3b00], R78 ;  /* 0x003b004e05007388 */ /* 0x000be20000000400 */
[----:B------:R-:W-:Y:S02]  /*5b90*/  CS2R R54, SRZ ;  /* 0x0000000000367805 */ /* 0x000fe4000001ff00 */
[----:B------:R-:W-:Y:S02]  /*5ba0*/  CS2R R56, SRZ ;  /* 0x0000000000387805 */ /* 0x000fe4000001ff00 */
[----:B------:R-:W-:Y:S01]  /*5bb0*/  CS2R R58, SRZ ;  /* 0x00000000003a7805 */ /* 0x000fe2000001ff00 */
[----:B------:R1:W-:Y:S01]  /*5bc0*/  STS.U16 [R5+0x3f00], R80 ;  /* 0x003f005005007388 */ /* 0x0003e20000000400 */
[----:B--2---:R-:W-:Y:S02]  /*5bd0*/  CS2R R60, SRZ ;  /* 0x00000000003c7805 */ /* 0x004fe4000001ff00 */
[----:B------:R-:W-:-:S02]  /*5be0*/  CS2R R62, SRZ ;  /* 0x00000000003e7805 */ /* 0x000fc4000001ff00 */
[----:B------:R-:W-:Y:S01]  /*5bf0*/  CS2R R64, SRZ ;  /* 0x0000000000407805 */ /* 0x000fe2000001ff00 */
[----:B------:R2:W-:Y:S01]  /*5c00*/  STS.U16 [R5+0x4300], R82 ;  /* 0x0043005205007388 */ /* 0x0005e20000000400 */
[----:B------:R-:W-:Y:S02]  /*5c10*/  CS2R R66, SRZ ;  /* 0x0000000000427805 */ /* 0x000fe4000001ff00 */
[----:B------:R-:W-:Y:S02]  /*5c20*/  CS2R R68, SRZ ;  /* 0x0000000000447805 */ /* 0x000fe4000001ff00 */
[----:B------:R-:W-:Y:S01]  /*5c30*/  CS2R R70, SRZ ;  /* 0x0000000000467805 */ /* 0x000fe2000001ff00 */
[----:B------:R2:W-:Y:S01]  /*5c40*/  STS.U16 [R5+0x4700], R84 ;  /* 0x0047005405007388 */ /* 0x0005e20000000400 */
[----:B---3--:R-:W-:Y:S02]  /*5c50*/  CS2R R72, SRZ ;  /* 0x0000000000487805 */ /* 0x008fe4000001ff00 */
[----:B0-----:R-:W-:-:S02]  /*5c60*/  CS2R R74, SRZ ;  /* 0x00000000004a7805 */ /* 0x001fc4000001ff00 */
[----:B----4-:R-:W-:Y:S01]  /*5c70*/  CS2R R76, SRZ ;  /* 0x00000000004c7805 */ /* 0x010fe2000001ff00 */
[----:B------:R0:W-:Y:S01]  /*5c80*/  STS.U16 [R5+0x4b00], R86 ;  /* 0x004b005605007388 */ /* 0x0001e20000000400 */
[----:B-----5:R-:W-:Y:S02]  /*5c90*/  CS2R R78, SRZ ;  /* 0x00000000004e7805 */ /* 0x020fe4000001ff00 */
[----:B-1----:R-:W-:Y:S02]  /*5ca0*/  CS2R R80, SRZ ;  /* 0x0000000000507805 */ /* 0x002fe4000001ff00 */
[----:B--2---:R-:W-:Y:S01]  /*5cb0*/  CS2R R82, SRZ ;  /* 0x0000000000527805 */ /* 0x004fe2000001ff00 */
[----:B------:R1:W-:Y:S01]  /*5cc0*/  STS.U16 [R5+0x4f00], R88 ;  /* 0x004f005805007388 */ /* 0x0003e20000000400 */
[----:B------:R-:W-:Y:S02]  /*5cd0*/  LOP3.LUT R9, R180, 0x7f, RZ, 0xc0, !PT ;  /* 0x0000007fb4097812 */ /* 0x000fe400078ec0ff */
[----:B------:R-:W-:-:S02]  /*5ce0*/  CS2R R84, SRZ ;  /* 0x0000000000547805 */ /* 0x000fc4000001ff00 */
[----:B------:R-:W-:Y:S01]  /*5cf0*/  LOP3.LUT R0, R180, 0x40, RZ, 0xc0, !PT ;  /* 0x00000040b4007812 */ /* 0x000fe200078ec0ff */
[----:B------:R2:W-:Y:S01]  /*5d00*/  STS.U16 [R5+0x5300], R90 ;  /* 0x0053005a05007388 */ /* 0x0005e20000000400 */
[----:B0-----:R-:W-:-:S03]  /*5d10*/  CS2R R86, SRZ ;  /* 0x0000000000567805 */ /* 0x001fc6000001ff00 */
[----:B------:R0:W-:Y:S01]  /*5d20*/  STS.U16 [R5+0x5700], R92 ;  /* 0x0057005c05007388 */ /* 0x0001e20000000400 */
[----:B-1----:R-:W-:-:S03]  /*5d30*/  CS2R R88, SRZ ;  /* 0x0000000000587805 */ /* 0x002fc6000001ff00 */
[----:B------:R1:W-:Y:S01]  /*5d40*/  STS.U16 [R5+0x5b00], R94 ;  /* 0x005b005e05007388 */ /* 0x0003e20000000400 */
[----:B--2---:R-:W-:-:S03]  /*5d50*/  CS2R R90, SRZ ;  /* 0x00000000005a7805 */ /* 0x004fc6000001ff00 */
        /* <DEDUP_REMOVED lines=55> */
[----:B0-----:R-:W-:Y:S02]  /*60d0*/  CS2R R146, SRZ ;  /* 0x0000000000927805 */ /* 0x001fe4000001ff00 */
[----:B-1----:R-:W-:Y:S02]  /*60e0*/  CS2R R148, SRZ ;  /* 0x0000000000947805 */ /* 0x002fe4000001ff00 */
[----:B--2---:R-:W-:Y:S01]  /*60f0*/  CS2R R150, SRZ ;  /* 0x0000000000967805 */ /* 0x004fe2000001ff00 */
[----:B------:R-:W-:Y:S06]  /*6100*/  @!P0 BRA `(.L_x_0) ;  /* 0x0000015000d48947 */ /* 0x000fec0003800000 */
[----:B------:R-:W0:Y:S01]  /*6110*/  LDC.64 R2, c[0x0][0x260] ;  /* 0x00009800ff027b82 */ /* 0x000e220000000a00 */
[----:B------:R-:W1:Y:S01]  /*6120*/  S2R R178, SR_TID.X ;  /* 0x0000000000b27919 */ /* 0x000e620000002100 */
[----:B------:R-:W-:Y:S01]  /*6130*/  LEA R185, R0, R185, 0x7 ;  /* 0x000000b900b97211 */ /* 0x000fe200078e38ff */
[----:B------:R-:W-:Y:S01]  /*6140*/  IMAD.MOV.U32 R13, RZ, RZ, RZ ;  /* 0x000000ffff0d7224 */ /* 0x000fe200078e00ff */
[----:B------:R-:W-:Y:S01]  /*6150*/  SHF.R.U32.HI R180, RZ, 0x6, R180 ;  /* 0x00000006ffb47819 */ /* 0x000fe200000116b4 */
[----:B------:R0:W-:Y:S03]  /*6160*/  STL.64 [R1+0x1308], R6 ;  /* 0x0013080601007387 */ /* 0x0001e60000100a00 */
[----:B------:R-:W2:Y:S01]  /*6170*/  LDC R16, c[0x0][0x258] ;  /* 0x00009600ff107b82 */ /* 0x000ea20000000800 */
[----:B------:R-:W-:-:S07]  /*6180*/  SGXT.U32 R180, R180, 0x1 ;  /* 0x00000001b4b4781a */ /* 0x000fce0000000000 */
[----:B------:R-:W3:Y:S01]  /*6190*/  LDC.64 R72, c[0x0][0x250] ;  /* 0x00009400ff487b82 */ /* 0x000ee20000000a00 */
[----:B0-----:R-:W-:Y:S01]  /*61a0*/  IMAD.MOV.U32 R7, RZ, RZ, R2 ;  /* 0x000000ffff077224 */ /* 0x001fe200078e0002 */
[----:B------:R0:W-:Y:S01]  /*61b0*/  STL [R1+0x12f4], R3 ;  /* 0x0012f40301007387 */ /* 0x0001e20000100800 */
[----:B------:R-:W-:Y:S01]  /*61c0*/  MOV R6, R3 ;  /* 0x0000000300067202 */ /* 0x000fe20000000f00 */
[----:B------:R-:W-:-:S04]  /*61d0*/  VIADD R2, R179, 0x10000 ;  /* 0x00010000b3027836 */ /* 0x000fc80000000000 */
[----:B------:R-:W4:Y:S01]  /*61e0*/  LDC.64 R18, c[0x0][0x220] ;  /* 0x00008800ff127b82 */ /* 0x000f220000000a00 */
[----:B------:R-:W-:Y:S02]  /*61f0*/  SHF.R.U32.HI R2, RZ, 0x4, R2 ;  /* 0x00000004ff027819 */ /* 0x000fe40000011602 */
[----:B-1----:R-:W-:Y:S02]  /*6200*/  LOP3.LUT R178, R178, 0x3f, RZ, 0xc0, !PT ;  /* 0x0000003fb2b27812 */ /* 0x002fe400078ec0ff */
[----:B0-----:R-:W-:-:S03]  /*6210*/  SHF.R.U32.HI R3, RZ, 0x4, R179 ;  /* 0x00000004ff037819 */ /* 0x001fc600000116b3 */
[----:B------:R-:W0:Y:S01]  /*6220*/  LDC.64 R14, c[0x0][0x218] ;  /* 0x00008600ff0e7b82 */ /* 0x000e220000000a00 */
[----:B------:R-:W1:Y:S01]  /*6230*/  S2R R179, SR_CTAID.Y ;  /* 0x0000000000b37919 */ /* 0x000e620000002600 */
[----:B------:R-:W-:Y:S01]  /*6240*/  SGXT.U32 R2, R2, 0xe ;  /* 0x0000000e0202781a */ /* 0x000fe20000000000 */
[----:B---3--:R-:W-:Y:S01]  /*6250*/  IMAD R71, R73, 0x3, RZ ;  /* 0x0000000349477824 */ /* 0x008fe200078e02ff */
[----:B------:R-:W-:Y:S01]  /*6260*/  SGXT.U32 R4, R3, 0xe ;  /* 0x0000000e0304781a */ /* 0x000fe20000000000 */
[----:B------:R-:W-:Y:S01]  /*6270*/  IMAD.MOV.U32 R3, RZ, RZ, RZ ;  /* 0x000000ffff037224 */ /* 0x000fe200078e00ff */
[----:B------:R-:W-:Y:S01]  /*6280*/  R2UR UR58, R2 ;  /* 0x00000000023a72ca */ /* 0x000fe200000e0000 */
[C---:B------:R-:W-:Y:S01]  /*6290*/  IMAD.SHL.U32 R70, R73.reuse, 0x4, RZ ;  /* 0x0000000449467824 */ /* 0x040fe200078e00ff */
[----:B------:R-:W-:Y:S01]  /*62a0*/  IADD3 R4, P0, R4, 0x80, RZ ;  /* 0x0000008004047810 */ /* 0x000fe20007f1e0ff */
[C---:B------:R-:W-:Y:S01]  /*62b0*/  IMAD R69, R73.reuse, 0x5, RZ ;  /* 0x0000000549457824 */ /* 0x040fe200078e02ff */
[C---:B------:R-:W-:Y:S01]  /*62c0*/  SHF.L.U32 R66, R73.reuse, 0x3, RZ ;  /* 0x0000000349427819 */ /* 0x040fe200000006ff */
[----:B------:R-:W-:Y:S01]  /*62d0*/  IMAD R68, R73, 0x6, RZ ;  /* 0x0000000649447824 */ /* 0x000fe200078e02ff */
[----:B------:R-:W-:Y:S01]  /*62e0*/  IADD3.X R3, R3, 0x40000040, RZ, P0, !PT ;  /* 0x4000004003037810 */ /* 0x000fe200007fe4ff */
[----:B------:R-:W-:Y:S01]  /*62f0*/  IMAD R67, R73, 0x7, RZ ;  /* 0x0000000749437824 */ /* 0x000fe200078e02ff */
[----:B------:R-:W-:Y:S01]  /*6300*/  IADD3 R0, P0, R2, 0x2, RZ ;  /* 0x0000000202007810 */ /* 0x000fe20007f1e0ff */
[----:B------:R-:W-:Y:S01]  /*6310*/  IMAD R2, R178, R6, RZ ;  /* 0x00000006b2027224 */ /* 0x000fe200078e02ff */
[----:B------:R-:W-:Y:S01]  /*6320*/  R2UR UR8, R4 ;  /* 0x00000000040872ca */ /* 0x000fe200000e0000 */
[----:B--2---:R-:W-:Y:S01]  /*6330*/  IMAD R4, R9, R16, RZ ;  /* 0x0000001009047224 */ /* 0x004fe200078e02ff */
[----:B------:R-:W-:Y:S01]  /*6340*/  R2UR UR10, R0 ;  /* 0x00000000000a72ca */ /* 0x000fe200000e0000 */
[C---:B------:R-:W-:Y:S01]  /*6350*/  IMAD.HI R12, R2.reuse, 0x2, RZ ;  /* 0x00000002020c7827 */ /* 0x040fe200078e02ff */
[----:B------:R-:W-:Y:S01]  /*6360*/  R2UR UR9, R3 ;  /* 0x00000000030972ca */ /* 0x000fe200000e0000 */
[----:B------:R-:W2:Y:S01]  /*6370*/  LDC R79, c[0x0][0x268] ;  /* 0x00009a00ff4f7b82 */ /* 0x000ea20000000800 */
[----:B------:R-:W-:Y:S01]  /*6380*/  SHF.L.U32 R10, R2, 0x1, RZ ;  /* 0x00000001020a7819 */ /* 0x000fe200000006ff */
[----:B------:R-:W-:Y:S01]  /*6390*/  IMAD R9, R16, 0x80, R4 ;  /* 0x0000008010097824 */ /* 0x000fe200078e0204 */
[----:B------:R-:W-:Y:S01]  /*63a0*/  IADD3.X R13, R13, 0x40000040, RZ, P0, !PT ;  /* 0x400000400d0d7810 */ /* 0x000fe200007fe4ff */
[----:B------:R-:W-:-:S02]  /*63b0*/  IMAD R65, R73, 0x9, RZ ;  /* 0x0000000949417824 */ /* 0x000fc400078e02ff */
[----:B------:R-:W-:Y:S01]  /*63c0*/  IMAD R64, R73, 0xa, RZ ;  /* 0x0000000a49407824 */ /* 0x000fe200078e02ff */
[----:B------:R-:W-:Y:S01]  /*63d0*/  R2UR UR11, R13 ;  /* 0x000000000d0b72ca */ /* 0x000fe200000e0000 */
[C---:B------:R-:W-:Y:S01]  /*63e0*/  IMAD R63, R73.reuse, 0xb, RZ ;  /* 0x0000000b493f7824 */ /* 0x040fe200078e02ff */
[----:B------:R-:W3:Y:S01]  /*63f0*/  LDC R86, c[0x0][0x268] ;  /* 0x00009a00ff567b82 */ /* 0x000ee20000000800 */
[----:B------:R-:W-:Y:S02]  /*6400*/  IMAD R62, R73, 0xc, RZ ;  /* 0x0000000c493e7824 */ /* 0x000fe400078e02ff */
[C---:B-1----:R-:W-:Y:S02]  /*6410*/  IMAD R0, R179.reuse, R7, RZ ;  /* 0x00000007b3007224 */ /* 0x042fe400078e02ff */
[----:B------:R-:W-:Y:S02]  /*6420*/  IMAD R3, R179, R72, RZ ;  /* 0x00000048b3037224 */ /* 0x000fe400078e02ff */
[C---:B------:R-:W-:Y:S01]  /*6430*/  IMAD.SHL.U32 R11, R0.reuse, 0x2, RZ ;  /* 0x00000002000b7824 */ /* 0x040fe200078e00ff */
[----:B------:R-:W1:Y:S01]  /*6440*/  LDC R85, c[0x0][0x268] ;  /* 0x00009a00ff557b82 */ /* 0x000e620000000800 */
[----:B------:R-:W-:-:S03]  /*6450*/  IMAD.HI R0, R0, 0x2, RZ ;  /* 0x0000000200007827 */ /* 0x000fc600078e02ff */
[----:B----4-:R-:W-:Y:S01]  /*6460*/  IADD3 R2, P1, P2, R10, R18, R11 ;  /* 0x000000120a027210 */ /* 0x010fe20007a3e00b */
[----:B------:R-:W-:Y:S01]  /*6470*/  IMAD R11, R16, 0x80, R9 ;  /* 0x00000080100b7824 */ /* 0x000fe200078e0209 */
[----:B0-----:R-:W-:Y:S01]  /*6480*/  LEA R10, P0, R3, R14, 0x1 ;  /* 0x0000000e030a7211 */ /* 0x001fe200078008ff */
[C---:B------:R-:W-:Y:S01]  /*6490*/  IMAD.SHL.U32 R72, R73.reuse, 0x2, RZ ;  /* 0x0000000249487824 */ /* 0x040fe200078e00ff */
[----:B------:R-:W-:Y:S01]  /*64a0*/  IADD3.X R0, R12, R19, R0, P1, P2 ;  /* 0x000000130c007210 */ /* 0x000fe20000fe4400 */
[----:B------:R-:W-:Y:S01]  /*64b0*/  IMAD R61, R73, 0xd, RZ ;  /* 0x0000000d493d7824 */ /* 0x000fe200078e02ff */
[----:B------:R-:W-:Y:S01]  /*64c0*/  LEA.HI.X.SX32 R12, R3, R15, 0x1, P0 ;  /* 0x0000000f030c7211 */ /* 0x000fe200000f0eff */
[C---:B------:R-:W-:Y:S01]  /*64d0*/  IMAD R60, R73.reuse, 0xe, RZ ;  /* 0x0000000e493c7824 */ /* 0x040fe200078e02ff */
[-C--:B------:R-:W-:Y:S01]  /*64e0*/  LEA R76, P0, R4, R10.reuse, 0x1 ;  /* 0x0000000a044c7211 */ /* 0x080fe200078008ff */
[----:B------:R-:W-:Y:S01]  /*64f0*/  IMAD R59, R73, 0xf, RZ ;  /* 0x0000000f493b7824 */ /* 0x000fe200078e02ff */
[-C--:B------:R-:W-:Y:S01]  /*6500*/  LEA R74, P1, R9, R10.reuse, 0x1 ;  /* 0x0000000a094a7211 */ /* 0x080fe200078208ff */
[C---:B------:R-:W-:Y:S01]  /*6510*/  IMAD.SHL.U32 R58, R73.reuse, 0x10, RZ ;  /* 0x00000010493a7824 */ /* 0x040fe200078e00ff */
[----:B------:R-:W-:Y:S01]  /*6520*/  LEA R3, R16, R11, 0x7 ;  /* 0x0000000b10037211 */ /* 0x000fe200078e38ff */
[----:B------:R-:W-:Y:S01]  /*6530*/  IMAD R57, R73, 0x11, RZ ;  /* 0x0000001149397824 */ /* 0x000fe200078e02ff */
[----:B------:R-:W-:Y:S01]  /*6540*/  LEA R48, P2, R11, R10, 0x1 ;  /* 0x0000000a0b307211 */ /* 0x000fe200078408ff */
[C---:B------:R-:W-:Y:S01]  /*6550*/  IMAD R56, R73.reuse, 0x12, RZ ;  /* 0x0000001249387824 */ /* 0x040fe200078e02ff */
[-C--:B------:R-:W-:Y:S01]  /*6560*/  LEA.HI.X.SX32 R77, R4, R12.reuse, 0x1, P0 ;  /* 0x0000000c044d7211 */ /* 0x080fe200000f0eff */
[----:B------:R-:W-:Y:S01]  /*6570*/  IMAD R55, R73, 0x13, RZ ;  /* 0x0000001349377824 */ /* 0x000fe200078e02ff */
[----:B------:R-:W-:Y:S01]  /*6580*/  LEA.HI.X.SX32 R75, R9, R12, 0x1, P1 ;  /* 0x0000000c094b7211 */ /* 0x000fe200008f0eff */
[----:B------:R-:W-:Y:S01]  /*6590*/  IMAD R54, R73, 0x14, RZ ;  /* 0x0000001449367824 */ /* 0x000fe200078e02ff */
[----:B------:R-:W-:Y:S01]  /*65a0*/  LEA R10, P3, R3, R10, 0x1 ;  /* 0x0000000a030a7211 */ /* 0x000fe200078608ff */
[----:B------:R-:W-:Y:S01]  /*65b0*/  IMAD.WIDE R80, R73, 0x2, R76 ;  /* 0x0000000249507825 */ /* 0x000fe200078e024c */
[-C--:B------:R-:W-:Y:S01]  /*65c0*/  LEA.HI.X.SX32 R49, R11, R12.reuse, 0x1, P2 ;  /* 0x0000000c0b317211 */ /* 0x080fe200010f0eff */
[----:B------:R-:W0:Y:S01]  /*65d0*/  LDC R84, c[0x0][0x268] ;  /* 0x00009a00ff547b82 */ /* 0x000e220000000800 */
[----:B------:R-:W-:Y:S01]  /*65e0*/  LEA.HI.X.SX32 R11, R3, R12, 0x1, P3 ;  /* 0x0000000c030b7211 */ /* 0x000fe200018f0eff */
[C---:B------:R-:W-:Y:S01]  /*65f0*/  IMAD.WIDE R82, R73.reuse, 0x2, R74 ;  /* 0x0000000249527825 */ /* 0x040fe200078e024a */
[----:B------:R4:W-:Y:S03]  /*6600*/  STL.64 [R1+0x12e8], R80 ;  /* 0x0012e85001007387 */ /* 0x0009e60000100a00 */
[C---:B------:R-:W-:Y:S01]  /*6610*/  IMAD.WIDE R6, R73.reuse, 0x2, R48 ;  /* 0x0000000249067825 */ /* 0x040fe200078e0230 */
[----:B------:R2:W-:Y:S01]  /*6620*/  STL.64 [R1+0x12e0], R82 ;  /* 0x0012e05201007387 */ /* 0x0005e20000100a00 */
[----:B------:R-:W0:Y:S02]  /*6630*/  LDC R89, c[0x0][0x268] ;  /* 0x00009a00ff597b82 */ /* 0x000e240000000800 */
[C---:B------:R-:W-:Y:S01]  /*6640*/  IMAD R53, R73.reuse, 0x15, RZ ;  /* 0x0000001549357824 */ /* 0x040fe200078e02ff */
[----:B------:R3:W-:Y:S01]  /*6650*/  STL.64 [R1+0x12d8], R6 ;  /* 0x0012d80601007387 */ /* 0x0007e20000100a00 */
[----:B------:R-:W-:-:S02]  /*6660*/  IMAD R52, R73, 0x16, RZ ;  /* 0x0000001649347824 */ /* 0x000fc400078e02ff */
[C---:B------:R-:W-:Y:S02]  /*6670*/  IMAD R51, R73.reuse, 0x17, RZ ;  /* 0x0000001749337824 */ /* 0x040fe400078e02ff */
[C---:B----4-:R-:W-:Y:S01]  /*6680*/  IMAD.WIDE R80, R73.reuse, 0x2, R10 ;  /* 0x0000000249507825 */ /* 0x050fe200078e020a */
[----:B------:R-:W4:Y:S03]  /*6690*/  LDC R88, c[0x0][0x268] ;  /* 0x00009a00ff587b82 */ /* 0x000f260000000800 */
[--C-:B--2---:R-:W-:Y:S01]  /*66a0*/  IMAD.WIDE R82, R70, 0x2, R76.reuse ;  /* 0x0000000246527825 */ /* 0x104fe200078e024c */
[----:B------:R2:W-:Y:S03]  /*66b0*/  STL.64 [R1+0x12d0], R80 ;  /* 0x0012d05001007387 */ /* 0x0005e60000100a00 */
[----:B---3--:R-:W-:Y:S01]  /*66c0*/  IMAD.WIDE R6, R72, 0x2, R76 ;  /* 0x0000000248067825 */ /* 0x008fe200078e024c */
[----:B------:R-:W3:Y:S03]  /*66d0*/  LDC R87, c[0x0][0x268] ;  /* 0x00009a00ff577b82 */ /* 0x000ee60000000800 */
[C---:B------:R-:W-:Y:S01]  /*66e0*/  IMAD R50, R73.reuse, 0x18, RZ ;  /* 0x0000001849327824 */ /* 0x040fe200078e02ff */
[----:B------:R1:W-:Y:S01]  /*66f0*/  STL.64 [R1+0x12c8], R6 ;  /* 0x0012c80601007387 */ /* 0x0003e20000100a00 */
[----:B------:R-:W-:-:S02]  /*6700*/  IMAD R47, R73, 0x19, RZ ;  /* 0x00000019492f7824 */ /* 0x000fc400078e02ff */
[----:B------:R-:W-:Y:S01]  /*6710*/  IMAD R46, R73, 0x1a, RZ ;  /* 0x0000001a492e7824 */ /* 0x000fe200078e02ff */
[----:B------:R-:W3:Y:S01]  /*6720*/  LDC R92, c[0x0][0x268] ;  /* 0x00009a00ff5c7b82 */ /* 0x000ee20000000800 */
[----:B--2---:R-:W-:-:S04]  /*6730*/  IMAD.WIDE R80, R71, 0x2, R76 ;  /* 0x0000000247507825 */ /* 0x004fc800078e024c */
[C---:B------:R-:W-:Y:S01]  /*6740*/  IMAD R45, R73.reuse, 0x1b, RZ ;  /* 0x0000001b492d7824 */ /* 0x040fe200078e02ff */
[----:B------:R2:W-:Y:S01]  /*6750*/  STL.64 [R1+0x12c0], R80 ;  /* 0x0012c05001007387 */ /* 0x0005e20000100a00 */
[----:B------:R-:W-:Y:S01]  /*6760*/  IMAD R44, R73, 0x1c, RZ ;  /* 0x0000001c492c7824 */ /* 0x000fe200078e02ff */
[----:B------:R-:W3:Y:S01]  /*6770*/  LDC R91, c[0x0][0x268] ;  /* 0x00009a00ff5b7b82 */ /* 0x000ee20000000800 */
[----:B-1----:R-:W-:Y:S01]  /*6780*/  IMAD.WIDE R6, R69, 0x2, R76 ;  /* 0x0000000245067825 */ /* 0x002fe200078e024c */
[----:B------:R1:W-:Y:S03]  /*6790*/  STL.64 [R1+0x12b8], R82 ;  /* 0x0012b85201007387 */ /* 0x0003e60000100a00 */
[C---:B------:R-:W-:Y:S01]  /*67a0*/  IMAD R43, R73.reuse, 0x1d, RZ ;  /* 0x0000001d492b7824 */ /* 0x040fe200078e02ff */
[----:B------:R0:W-:Y:S01]  /*67b0*/  STL.64 [R1+0x12b0], R6 ;  /* 0x0012b00601007387 */ /* 0x0001e20000100a00 */
[C---:B------:R-:W-:Y:S01]  /*67c0*/  IMAD R42, R73.reuse, 0x1e, RZ ;  /* 0x0000001e492a7824 */ /* 0x040fe200078e02ff */
[----:B------:R-:W3:Y:S01]  /*67d0*/  LDC R96, c[0x0][0x268] ;  /* 0x00009a00ff607b82 */ /* 0x000ee20000000800 */
[----:B------:R-:W-:-:S02]  /*67e0*/  IMAD R41, R73, 0x1f, RZ ;  /* 0x0000001f49297824 */ /* 0x000fc400078e02ff */
[----:B--2---:R-:W-:-:S04]  /*67f0*/  IMAD.WIDE R80, R68, 0x2, R76 ;  /* 0x0000000244507825 */ /* 0x004fc800078e024c */
[--C-:B-1----:R-:W-:Y:S01]  /*6800*/  IMAD.WIDE R82, R67, 0x2, R76.reuse ;  /* 0x0000000243527825 */ /* 0x102fe200078e024c */
[----:B------:R1:W-:Y:S01]  /*6810*/  STL.64 [R1+0x12a8], R80 ;  /* 0x0012a85001007387 */ /* 0x0003e20000100a00 */
[----:B------:R-:W2:Y:S02]  /*6820*/  LDC R98, c[0x0][0x268] ;  /* 0x00009a00ff627b82 */ /* 0x000ea40000000800 */
[----:B0-----:R-:W-:Y:S01]  /*6830*/  IMAD.WIDE R6, R66, 0x2, R76 ;  /* 0x0000000242067825 */ /* 0x001fe200078e024c */
[----:B------:R0:W-:Y:S03]  /*6840*/  STL.64 [R1+0x12a0], R82 ;  /* 0x0012a05201007387 */ /* 0x0001e60000100a00 */
[C---:B------:R-:W-:Y:S01]  /*6850*/  IMAD.SHL.U32 R40, R73.reuse, 0x20, RZ ;  /* 0x0000002049287824 */ /* 0x040fe200078e00ff */
[----:B------:R4:W-:Y:S01]  /*6860*/  STL.64 [R1+0x1298], R6 ;  /* 0x0012980601007387 */ /* 0x0009e20000100a00 */
[C---:B------:R-:W-:Y:S01]  /*6870*/  IMAD R39, R73.reuse, 0x21, RZ ;  /* 0x0000002149277824 */ /* 0x040fe200078e02ff */
[----:B------:R-:W2:Y:S01]  /*6880*/  LDC R97, c[0x0][0x268] ;  /* 0x00009a00ff617b82 */ /* 0x000ea20000000800 */
[----:B------:R-:W-:-:S02]  /*6890*/  IMAD R38, R73, 0x22, RZ ;  /* 0x0000002249267824 */ /* 0x000fc400078e02ff */
[----:B-1----:R-:W-:-:S04]  /*68a0*/  IMAD.WIDE R80, R65, 0x2, R76 ;  /* 0x0000000241507825 */ /* 0x002fc800078e024c */
[--C-:B0-----:R-:W-:Y:S01]  /*68b0*/  IMAD.WIDE R82, R64, 0x2, R76.reuse ;  /* 0x0000000240527825 */ /* 0x101fe200078e024c */
[----:B------:R0:W-:Y:S01]  /*68c0*/  STL.64 [R1+0x1290], R80 ;  /* 0x0012905001007387 */ /* 0x0001e20000100a00 */
[----:B------:R-:W1:Y:S02]  /*68d0*/  LDC R99, c[0x0][0x268] ;  /* 0x00009a00ff637b82 */ /* 0x000e640000000800 */
[----:B----4-:R-:W-:Y:S01]  /*68e0*/  IMAD.WIDE R6, R63, 0x2, R76 ;  /* 0x000000023f067825 */ /* 0x010fe200078e024c */
[----:B------:R4:W-:Y:S03]  /*68f0*/  STL.64 [R1+0x1288], R82 ;  /* 0x0012885201007387 */ /* 0x0009e60000100a00 */
[C---:B------:R-:W-:Y:S01]  /*6900*/  IMAD R37, R73.reuse, 0x23, RZ ;  /* 0x0000002349257824 */ /* 0x040fe200078e02ff */
[----:B------:R3:W-:Y:S01]  /*6910*/  STL.64 [R1+0x1238], R6 ;  /* 0x0012380601007387 */ /* 0x0007e20000100a00 */
[C---:B------:R-:W-:Y:S01]  /*6920*/  IMAD R36, R73.reuse, 0x24, RZ ;  /* 0x0000002449247824 */ /* 0x040fe200078e02ff */
[----:B------:R-:W1:Y:S01]  /*6930*/  LDC R100, c[0x0][0x268] ;  /* 0x00009a00ff647b82 */ /* 0x000e620000000800 */
[----:B------:R-:W-:-:S02]  /*6940*/  IMAD R35, R73, 0x25, RZ ;  /* 0x0000002549237824 */ /* 0x000fc400078e02ff */
[----:B0-----:R-:W-:-:S04]  /*6950*/  IMAD.WIDE R80, R62, 0x2, R76 ;  /* 0x000000023e507825 */ /* 0x001fc800078e024c */
[--C-:B----4-:R-:W-:Y:S01]  /*6960*/  IMAD.WIDE R82, R61, 0x2, R76.reuse ;  /* 0x000000023d527825 */ /* 0x110fe200078e024c */
[----:B------:R0:W-:Y:S01]  /*6970*/  STL.64 [R1+0x1228], R80 ;  /* 0x0012285001007387 */ /* 0x0001e20000100a00 */
[----:B------:R-:W4:Y:S02]  /*6980*/  LDC R101, c[0x0][0x268] ;  /* 0x00009a00ff657b82 */ /* 0x000f240000000800 */
[----:B---3--:R-:W-:Y:S01]  /*6990*/  IMAD.WIDE R6, R60, 0x2, R76 ;  /* 0x000000023c067825 */ /* 0x008fe200078e024c */
[----:B------:R3:W-:Y:S03]  /*69a0*/  STL.64 [R1+0x1218], R82 ;  /* 0x0012185201007387 */ /* 0x0007e60000100a00 */
[C---:B------:R-:W-:Y:S01]  /*69b0*/  IMAD R34, R73.reuse, 0x26, RZ ;  /* 0x0000002649227824 */ /* 0x040fe200078e02ff */
[----:B------:R2:W-:Y:S01]  /*69c0*/  STL.64 [R1+0x1208], R6 ;  /* 0x0012080601007387 */ /* 0x0005e20000100a00 */
[C---:B------:R-:W-:Y:S01]  /*69d0*/  IMAD R33, R73.reuse, 0x27, RZ ;  /* 0x0000002749217824 */ /* 0x040fe200078e02ff */
[----:B------:R-:W4:Y:S01]  /*69e0*/  LDC R102, c[0x0][0x268] ;  /* 0x00009a00ff667b82 */ /* 0x000f220000000800 */
[----:B------:R-:W-:-:S02]  /*69f0*/  IMAD R32, R73, 0x28, RZ ;  /* 0x0000002849207824 */ /* 0x000fc400078e02ff */
[----:B0-----:R-:W-:-:S04]  /*6a00*/  IMAD.WIDE R80, R59, 0x2, R76 ;  /* 0x000000023b507825 */ /* 0x001fc800078e024c */
[--C-:B---3--:R-:W-:Y:S01]  /*6a10*/  IMAD.WIDE R82, R58, 0x2, R76.reuse ;  /* 0x000000023a527825 */ /* 0x108fe200078e024c */
[----:B------:R0:W-:Y:S01]  /*6a20*/  STL.64 [R1+0x11f8], R80 ;  /* 0x0011f85001007387 */ /* 0x0001e20000100a00 */
[----:B------:R-:W3:Y:S02]  /*6a30*/  LDC R104, c[0x0][0x268] ;  /* 0x00009a00ff687b82 */ /* 0x000ee40000000800 */
[----:B--2---:R-:W-:Y:S01]  /*6a40*/  IMAD.WIDE R6, R57, 0x2, R76 ;  /* 0x0000000239067825 */ /* 0x004fe200078e024c */
[----:B------:R2:W-:Y:S03]  /*6a50*/  STL.64 [R1+0x11e8], R82 ;  /* 0x0011e85201007387 */ /* 0x0005e60000100a00 */
[C---:B------:R-:W-:Y:S01]  /*6a60*/  IMAD R31, R73.reuse, 0x29, RZ ;  /* 0x00000029491f7824 */ /* 0x040fe200078e02ff */
[----:B------:R1:W-:Y:S01]  /*6a70*/  STL.64 [R1+0x11d8], R6 ;  /* 0x0011d80601007387 */ /* 0x0003e20000100a00 */
[C---:B------:R-:W-:Y:S01]  /*6a80*/  IMAD R30, R73.reuse, 0x2a, RZ ;  /* 0x0000002a491e7824 */ /* 0x040fe200078e02ff */
[----:B------:R-:W3:Y:S01]  /*6a90*/  LDC R103, c[0x0][0x268] ;  /* 0x00009a00ff677b82 */ /* 0x000ee20000000800 */
[----:B------:R-:W-:-:S02]  /*6aa0*/  IMAD R29, R73, 0x2b, RZ ;  /* 0x0000002b491d7824 */ /* 0x000fc400078e02ff */
[----:B0-----:R-:W-:-:S04]  /*6ab0*/  IMAD.WIDE R80, R56, 0x2, R76 ;  /* 0x0000000238507825 */ /* 0x001fc800078e024c */
[--C-:B--2---:R-:W-:Y:S01]  /*6ac0*/  IMAD.WIDE R82, R55, 0x2, R76.reuse ;  /* 0x0000000237527825 */ /* 0x104fe200078e024c */
[----:B------:R0:W-:Y:S01]  /*6ad0*/  STL.64 [R1+0x11c8], R80 ;  /* 0x0011c85001007387 */ /* 0x0001e20000100a00 */
[----:B------:R-:W2:Y:S02]  /*6ae0*/  LDC R105, c[0x0][0x268] ;  /* 0x00009a00ff697b82 */ /* 0x000ea40000000800 */
[----:B-1----:R-:W-:Y:S01]  /*6af0*/  IMAD.WIDE R6, R54, 0x2, R76 ;  /* 0x0000000236067825 */ /* 0x002fe200078e024c */
[----:B------:R1:W-:Y:S03]  /*6b00*/  STL.64 [R1+0x11b8], R82 ;  /* 0x0011b85201007387 */ /* 0x0003e60000100a00 */
[C---:B------:R-:W-:Y:S01]  /*6b10*/  IMAD R28, R73.reuse, 0x2c, RZ ;  /* 0x0000002c491c7824 */ /* 0x040fe200078e02ff */
[----:B------:R4:W-:Y:S01]  /*6b20*/  STL.64 [R1+0x11a8], R6 ;  /* 0x0011a80601007387 */ /* 0x0009e20000100a00 */
[C---:B------:R-:W-:Y:S01]  /*6b30*/  IMAD R27, R73.reuse, 0x2d, RZ ;  /* 0x0000002d491b7824 */ /* 0x040fe200078e02ff */
[----:B------:R-:W2:Y:S01]  /*6b40*/  LDC R106, c[0x0][0x268] ;  /* 0x00009a00ff6a7b82 */ /* 0x000ea20000000800 */
[----:B------:R-:W-:-:S02]  /*6b50*/  IMAD R26, R73, 0x2e, RZ ;  /* 0x0000002e491a7824 */ /* 0x000fc400078e02ff */
[----:B0-----:R-:W-:-:S04]  /*6b60*/  IMAD.WIDE R80, R53, 0x2, R76 ;  /* 0x0000000235507825 */ /* 0x001fc800078e024c */
[--C-:B-1----:R-:W-:Y:S01]  /*6b70*/  IMAD.WIDE R82, R52, 0x2, R76.reuse ;  /* 0x0000000234527825 */ /* 0x102fe200078e024c */
        /* <DEDUP_REMOVED lines=61> */
[----:B------:R-:W-:Y:S01]  /*6f50*/  IMAD R3, R73, 0x3f, RZ ;  /* 0x0000003f49037824 */ /* 0x000fe200078e02ff */
[----:B------:R-:W4:Y:S01]  /*6f60*/  LDC R118, c[0x0][0x268] ;  /* 0x00009a00ff767b82 */ /* 0x000f220000000800 */
[----:B------:R-:W-:-:S02]  /*6f70*/  IMAD R95, R180, R79, RZ ;  /* 0x0000004fb45f7224 */ /* 0x000fc400078e02ff */
[----:B0-----:R-:W-:-:S03]  /*6f80*/  IMAD.WIDE R80, R33, 0x2, R76 ;  /* 0x0000000221507825 */ /* 0x001fc600078e024c */
[----:B------:R-:W-:Y:S01]  /*6f90*/  LEA R90, R79, R95, 0x1 ;  /* 0x0000005f4f5a7211 */ /* 0x000fe200078e08ff */
[--C-:B---3--:R-:W-:Y:S01]  /*6fa0*/  IMAD.WIDE R82, R32, 0x2, R76.reuse ;  /* 0x0000000220527825 */ /* 0x108fe200078e024c */
[----:B------:R0:W-:Y:S01]  /*6fb0*/  STL.64 [R1+0xe28], R80 ;  /* 0x000e285001007387 */ /* 0x0001e20000100a00 */
[----:B------:R-:W3:Y:S02]  /*6fc0*/  LDC R119, c[0x0][0x268] ;  /* 0x00009a00ff777b82 */ /* 0x000ee40000000800 */
[----:B--2---:R-:W-:Y:S01]  /*6fd0*/  IMAD.WIDE R6, R31, 0x2, R76 ;  /* 0x000000021f067825 */ /* 0x004fe200078e024c */
[----:B------:R2:W-:Y:S03]  /*6fe0*/  STL.64 [R1+0xe08], R82 ;  /* 0x000e085201007387 */ /* 0x0005e60000100a00 */
[C---:B------:R-:W-:Y:S01]  /*6ff0*/  IMAD R93, R79.reuse, 0x2, R90 ;  /* 0x000000024f5d7824 */ /* 0x040fe200078e025a */
[----:B------:R1:W-:Y:S01]  /*7000*/  STL.64 [R1+0xde8], R6 ;  /* 0x000de80601007387 */ /* 0x0003e20000100a00 */
[----:B------:R-:W3:Y:S02]  /*7010*/  LDC R120, c[0x0][0x268] ;  /* 0x00009a00ff787b82 */ /* 0x000ee40000000800 */
[----:B------:R-:W-:-:S02]  /*7020*/  IMAD R78, R79, 0x2, R93 ;  /* 0x000000024f4e7824 */ /* 0x000fc400078e025d */
[----:B0-----:R-:W-:-:S03]  /*7030*/  IMAD.WIDE R80, R30, 0x2, R76 ;  /* 0x000000021e507825 */ /* 0x001fc600078e024c */
[----:B------:R-:W-:Y:S01]  /*7040*/  LEA R94, R79, R78, 0x1 ;  /* 0x0000004e4f5e7211 */ /* 0x000fe200078e08ff */
[--C-:B--2---:R-:W-:Y:S01]  /*7050*/  IMAD.WIDE R82, R29, 0x2, R76.reuse ;  /* 0x000000021d527825 */ /* 0x104fe200078e024c */
[----:B------:R0:W-:Y:S01]  /*7060*/  STL.64 [R1+0xdc8], R80 ;  /* 0x000dc85001007387 */ /* 0x0001e20000100a00 */
[----:B------:R-:W2:Y:S02]  /*7070*/  LDC R122, c[0x0][0x268] ;  /* 0x00009a00ff7a7b82 */ /* 0x000ea40000000800 */
[----:B-1----:R-:W-:Y:S01]  /*7080*/  IMAD.WIDE R6, R28, 0x2, R76 ;  /* 0x000000021c067825 */ /* 0x002fe200078e024c */
[----:B------:R1:W-:Y:S03]  /*7090*/  STL.64 [R1+0xda8], R82 ;  /* 0x000da85201007387 */ /* 0x0003e60000100a00 */
[----:B------:R-:W-:Y:S01]  /*70a0*/  IMAD R73, R79, 0x2, R94 ;  /* 0x000000024f497824 */ /* 0x000fe200078e025e */
[----:B------:R4:W-:Y:S01]  /*70b0*/  STL.64 [R1+0xd88], R6 ;  /* 0x000d880601007387 */ /* 0x0009e20000100a00 */
[----:B------:R-:W2:Y:S01]  /*70c0*/  LDC R121, c[0x0][0x268] ;  /* 0x00009a00ff797b82 */ /* 0x000ea20000000800 */
[----:B0-----:R-:W-:-:S04]  /*70d0*/  IMAD.WIDE R80, R27, 0x2, R76 ;  /* 0x000000021b507825 */ /* 0x001fc800078e024c */
[--C-:B-1----:R-:W-:Y:S01]  /*70e0*/  IMAD.WIDE R82, R26, 0x2, R76.reuse ;  /* 0x000000021a527825 */ /* 0x102fe200078e024c */
[----:B------:R0:W-:Y:S02]  /*70f0*/  STL.64 [R1+0xd68], R80 ;  /* 0x000d685001007387 */ /* 0x0001e40000100a00 */
[----:B------:R-:W1:Y:S01]  /*7100*/  LDC R123, c[0x0][0x268] ;  /* 0x00009a00ff7b7b82 */ /* 0x000e620000000800 */
[--C-:B----4-:R-:W-:Y:S01]  /*7110*/  IMAD.WIDE R6, R25, 0x2, R76.reuse ;  /* 0x0000000219067825 */ /* 0x110fe200078e024c */
[----:B------:R4:W-:Y:S04]  /*7120*/  STL.64 [R1+0xd48], R82 ;  /* 0x000d485201007387 */ /* 0x0009e80000100a00 */
[----:B------:R3:W-:Y:S02]  /*7130*/  STL.64 [R1+0xd28], R6 ;  /* 0x000d280601007387 */ /* 0x0007e40000100a00 */
[----:B------:R-:W1:Y:S01]  /*7140*/  LDC R124, c[0x0][0x268] ;  /* 0x00009a00ff7c7b82 */ /* 0x000e620000000800 */
[----:B0-----:R-:W-:-:S04]  /*7150*/  IMAD.WIDE R80, R24, 0x2, R76 ;  /* 0x0000000218507825 */ /* 0x001fc800078e024c */
[--C-:B----4-:R-:W-:Y:S01]  /*7160*/  IMAD.WIDE R82, R23, 0x2, R76.reuse ;  /* 0x0000000217527825 */ /* 0x110fe200078e024c */
[----:B------:R0:W-:Y:S02]  /*7170*/  STL.64 [R1+0xd08], R80 ;  /* 0x000d085001007387 */ /* 0x0001e40000100a00 */
[----:B------:R-:W4:Y:S01]  /*7180*/  LDC R125, c[0x0][0x268] ;  /* 0x00009a00ff7d7b82 */ /* 0x000f220000000800 */
[--C-:B---3--:R-:W-:Y:S01]  /*7190*/  IMAD.WIDE R6, R22, 0x2, R76.reuse ;  /* 0x0000000216067825 */ /* 0x108fe200078e024c */
[----:B------:R3:W-:Y:S04]  /*71a0*/  STL.64 [R1+0xce8], R82 ;  /* 0x000ce85201007387 */ /* 0x0007e80000100a00 */
[----:B------:R2:W-:Y:S02]  /*71b0*/  STL.64 [R1+0xcc8], R6 ;  /* 0x000cc80601007387 */ /* 0x0005e40000100a00 */
[----:B------:R-:W4:Y:S01]  /*71c0*/  LDC R126, c[0x0][0x268] ;  /* 0x00009a00ff7e7b82 */ /* 0x000f220000000800 */
[----:B0-----:R-:W-:-:S04]  /*71d0*/  IMAD.WIDE R80, R21, 0x2, R76 ;  /* 0x0000000215507825 */ /* 0x001fc800078e024c */
[--C-:B---3--:R-:W-:Y:S01]  /*71e0*/  IMAD.WIDE R82, R20, 0x2, R76.reuse ;  /* 0x0000000214527825 */ /* 0x108fe200078e024c */
[----:B------:R0:W-:Y:S02]  /*71f0*/  STL.64 [R1+0xca8], R80 ;  /* 0x000ca85001007387 */ /* 0x0001e40000100a00 */
[----:B------:R-:W3:Y:S01]  /*7200*/  LDC R128, c[0x0][0x268] ;  /* 0x00009a00ff807b82 */ /* 0x000ee20000000800 */
[--C-:B--2---:R-:W-:Y:S01]  /*7210*/  IMAD.WIDE R6, R19, 0x2, R76.reuse ;  /* 0x0000000213067825 */ /* 0x104fe200078e024c */
[----:B------:R2:W-:Y:S04]  /*7220*/  STL.64 [R1+0xc88], R82 ;  /* 0x000c885201007387 */ /* 0x0005e80000100a00 */
[----:B------:R1:W-:Y:S02]  /*7230*/  STL.64 [R1+0xc68], R6 ;  /* 0x000c680601007387 */ /* 0x0003e40000100a00 */
[----:B------:R-:W3:Y:S01]  /*7240*/  LDC R127, c[0x0][0x268] ;  /* 0x00009a00ff7f7b82 */ /* 0x000ee20000000800 */
[----:B0-----:R-:W-:-:S04]  /*7250*/  IMAD.WIDE R80, R18, 0x2, R76 ;  /* 0x0000000212507825 */ /* 0x001fc800078e024c */
[--C-:B--2---:R-:W-:Y:S01]  /*7260*/  IMAD.WIDE R82, R17, 0x2, R76.reuse ;  /* 0x0000000211527825 */ /* 0x104fe200078e024c */
[----:B------:R0:W-:Y:S02]  /*7270*/  STL.64 [R1+0xc48], R80 ;  /* 0x000c485001007387 */ /* 0x0001e40000100a00 */
[----:B------:R-:W2:Y:S01]  /*7280*/  LDC R129, c[0x0][0x268] ;  /* 0x00009a00ff817b82 */ /* 0x000ea20000000800 */
[--C-:B-1----:R-:W-:Y:S01]  /*7290*/  IMAD.WIDE R6, R16, 0x2, R76.reuse ;  /* 0x0000000210067825 */ /* 0x102fe200078e024c */
[----:B------:R1:W-:Y:S04]  /*72a0*/  STL.64 [R1+0xc28], R82 ;  /* 0x000c285201007387 */ /* 0x0003e80000100a00 */
[----:B------:R1:W-:Y:S02]  /*72b0*/  STL.64 [R1+0xc08], R6 ;  /* 0x000c080601007387 */ /* 0x0003e40000100a00 */
[----:B------:R-:W2:Y:S01]  /*72c0*/  LDC R130, c[0x0][0x268] ;  /* 0x00009a00ff827b82 */ /* 0x000ea20000000800 */
[----:B0-----:R-:W-:-:S04]  /*72d0*/  IMAD.WIDE R80, R15, 0x2, R76 ;  /* 0x000000020f507825 */ /* 0x001fc800078e024c */
[--C-:B-1----:R-:W-:Y:S01]  /*72e0*/  IMAD.WIDE R82, R14, 0x2, R76.reuse ;  /* 0x000000020e527825 */ /* 0x102fe200078e024c */
[----:B------:R0:W-:Y:S02]  /*72f0*/  STL.64 [R1+0xbe8], R80 ;  /* 0x000be85001007387 */ /* 0x0001e40000100a00 */
[----:B------:R-:W1:Y:S01]  /*7300*/  LDC R131, c[0x0][0x268] ;  /* 0x00009a00ff837b82 */ /* 0x000e620000000800 */
[--C-:B------:R-:W-:Y:S01]  /*7310*/  IMAD.WIDE R6, R13, 0x2, R76.reuse ;  /* 0x000000020d067825 */ /* 0x100fe200078e024c */
        /* <DEDUP_REMOVED lines=12> */
[--C-:B------:R-:W-:Y:S01]  /*73e0*/  IMAD.WIDE R76, R72, 0x2, R74.reuse ;  /* 0x00000002484c7825 */ /* 0x100fe200078e024a */
[----:B------:R0:W-:Y:S02]  /*73f0*/  STL.64 [R1+0xb28], R80 ;  /* 0x000b285001007387 */ /* 0x0001e40000100a00 */
[----:B---3--:R-:W3:Y:S01]  /*7400*/  LDC R83, c[0x0][0x268] ;  /* 0x00009a00ff537b82 */ /* 0x008ee20000000800 */
[--C-:B------:R-:W-:Y:S01]  /*7410*/  IMAD.WIDE R6, R71, 0x2, R74.reuse ;  /* 0x0000000247067825 */ /* 0x100fe200078e024a */
[----:B------:R2:W-:Y:S04]  /*7420*/  STL.64 [R1+0x1280], R76 ;  /* 0x0012804c01007387 */ /* 0x0005e80000100a00 */
[----:B------:R1:W-:Y:S02]  /*7430*/  STL.64 [R1+0x1278], R6 ;  /* 0x0012780601007387 */ /* 0x0003e40000100a00 */
[----:B------:R-:W4:Y:S01]  /*7440*/  LDC R82, c[0x0][0x268] ;  /* 0x00009a00ff527b82 */ /* 0x000f220000000800 */
        /* <DEDUP_REMOVED lines=17> */
[--C-:B---3--:R-:W-:Y:S01]  /*7560*/  IMAD.WIDE R76, R63, 0x2, R74.reuse ;  /* 0x000000023f4c7825 */ /* 0x108fe200078e024a */
[----:B------:R0:W-:Y:S02]  /*7570*/  STL.64 [R1+0x1240], R80 ;  /* 0x0012405001007387 */ /* 0x0001e40000100a00 */
[----:B------:R-:W3:Y:S01]  /*7580*/  LDC R140, c[0x0][0x268] ;  /* 0x00009a00ff8c7b82 */ /* 0x000ee20000000800 */
[--C-:B------:R-:W-:Y:S01]  /*7590*/  IMAD.WIDE R6, R62, 0x2, R74.reuse ;  /* 0x000000023e067825 */ /* 0x100fe200078e024a */
[----:B------:R4:W-:Y:S04]  /*75a0*/  STL.64 [R1+0x1230], R76 ;  /* 0x0012304c01007387 */ /* 0x0009e80000100a00 */
[----:B------:R2:W-:Y:S02]  /*75b0*/  STL.64 [R1+0x1220], R6 ;  /* 0x0012200601007387 */ /* 0x0005e40000100a00 */
[----:B------:R-:W3:Y:S01]  /*75c0*/  LDC R139, c[0x0][0x268] ;  /* 0x00009a00ff8b7b82 */ /* 0x000ee20000000800 */
[----:B0-----:R-:W-:-:S04]  /*75d0*/  IMAD.WIDE R80, R61, 0x2, R74 ;  /* 0x000000023d507825 */ /* 0x001fc800078e024a */
[--C-:B----4-:R-:W-:Y:S01]  /*75e0*/  IMAD.WIDE R76, R60, 0x2, R74.reuse ;  /* 0x000000023c4c7825 */ /* 0x110fe200078e024a */
[----:B------:R0:W-:Y:S02]  /*75f0*/  STL.64 [R1+0x1210], R80 ;  /* 0x0012105001007387 */ /* 0x0001e40000100a00 */
[----:B------:R-:W4:Y:S01]  /*7600*/  LDC R141, c[0x0][0x268] ;  /* 0x00009a00ff8d7b82 */ /* 0x000f220000000800 */
[--C-:B--2---:R-:W-:Y:S01]  /*7610*/  IMAD.WIDE R6, R59, 0x2, R74.reuse ;  /* 0x000000023b067825 */ /* 0x104fe200078e024a */
        /* <DEDUP_REMOVED lines=125> */
[----:B------:R-:W-:Y:S02]  /*7df0*/  STL.64 [R1+0xb60], R80 ;  /* 0x000b605001007387 */ /* 0x000fe40000100a00 */
[----:B------:R-:W0:Y:S01]  /*7e00*/  LDC R173, c[0x0][0x268] ;  /* 0x00009a00ffad7b82 */ /* 0x000e220000000800 */
[----:B--2---:R-:W-:Y:S01]  /*7e10*/  IMAD.WIDE R6, R3, 0x2, R74 ;  /* 0x0000000203067825 */ /* 0x004fe200078e024a */
[----:B------:R2:W-:Y:S03]  /*7e20*/  STL.64 [R1+0xb40], R76 ;  /* 0x000b404c01007387 */ /* 0x0005e60000100a00 */
[--C-:B------:R-:W-:Y:S01]  /*7e30*/  IMAD.WIDE R74, R72, 0x2, R48.reuse ;  /* 0x00000002484a7825 */ /* 0x100fe200078e0230 */
[----:B------:R4:W-:Y:S02]  /*7e40*/  STL.64 [R1+0xb20], R6 ;  /* 0x000b200601007387 */ /* 0x0009e40000100a00 */
[----:B------:R-:W0:Y:S02]  /*7e50*/  LDC R174, c[0x0][0x268] ;  /* 0x00009a00ffae7b82 */ /* 0x000e240000000800 */
[----:B------:R1:W-:Y:S01]  /*7e60*/  STL.64 [R1+0x1098], R74 ;  /* 0x0010984a01007387 */ /* 0x0003e20000100a00 */
[----:B--2---:R-:W-:-:S05]  /*7e70*/  IMAD.WIDE R76, R70, 0x2, R48 ;  /* 0x00000002464c7825 */ /* 0x004fca00078e0230 */
[----:B------:R-:W2:Y:S01]  /*7e80*/  LDC R80, c[0x0][0x268] ;  /* 0x00009a00ff507b82 */ /* 0x000ea20000000800 */
[----:B----4-:R-:W-:-:S04]  /*7e90*/  IMAD.WIDE R6, R71, 0x2, R48 ;  /* 0x0000000247067825 */ /* 0x010fc800078e0230 */
[--C-:B-1----:R-:W-:Y:S01]  /*7ea0*/  IMAD.WIDE R74, R69, 0x2, R48.reuse ;  /* 0x00000002454a7825 */ /* 0x102fe200078e0230 */
[----:B------:R1:W-:Y:S02]  /*7eb0*/  STL.64 [R1+0x1090], R6 ;  /* 0x0010900601007387 */ /* 0x0003e40000100a00 */
[----:B------:R-:W4:Y:S02]  /*7ec0*/  LDC R81, c[0x0][0x268] ;  /* 0x00009a00ff517b82 */ /* 0x000f240000000800 */
[----:B------:R3:W-:Y:S04]  /*7ed0*/  STL.64 [R1+0x1088], R76 ;  /* 0x0010884c01007387 */ /* 0x0007e80000100a00 */
[----:B------:R3:W-:Y:S02]  /*7ee0*/  STL.64 [R1+0x1080], R74 ;  /* 0x0010804a01007387 */ /* 0x0007e40000100a00 */
[----:B------:R-:W0:Y:S01]  /*7ef0*/  LDC R176, c[0x0][0x268] ;  /* 0x00009a00ffb07b82 */ /* 0x000e220000000800 */
[----:B-1----:R-:W-:-:S04]  /*7f00*/  IMAD.WIDE R6, R68, 0x2, R48 ;  /* 0x0000000244067825 */ /* 0x002fc800078e0230 */
[--C-:B---3--:R-:W-:Y:S01]  /*7f10*/  IMAD.WIDE R76, R67, 0x2, R48.reuse ;  /* 0x00000002434c7825 */ /* 0x108fe200078e0230 */
[----:B------:R1:W-:Y:S02]  /*7f20*/  STL.64 [R1+0x1078], R6 ;  /* 0x0010780601007387 */ /* 0x0003e40000100a00 */
[----:B------:R-:W3:Y:S01]  /*7f30*/  LDC R175, c[0x0][0x268] ;  /* 0x00009a00ffaf7b82 */ /* 0x000ee20000000800 */
[--C-:B------:R-:W-:Y:S01]  /*7f40*/  IMAD.WIDE R74, R66, 0x2, R48.reuse ;  /* 0x00000002424a7825 */ /* 0x100fe200078e0230 */
[----:B------:R1:W-:Y:S04]  /*7f50*/  STL.64 [R1+0x1070], R76 ;  /* 0x0010704c01007387 */ /* 0x0003e80000100a00 */
[----:B------:R2:W-:Y:S02]  /*7f60*/  STL.64 [R1+0x1068], R74 ;  /* 0x0010684a01007387 */ /* 0x0005e40000100a00 */
[----:B------:R-:W3:Y:S01]  /*7f70*/  LDC R177, c[0x0][0x268] ;  /* 0x00009a00ffb17b82 */ /* 0x000ee20000000800 */
[----:B-1----:R-:W-:-:S04]  /*7f80*/  IMAD.WIDE R6, R65, 0x2, R48 ;  /* 0x0000000241067825 */ /* 0x002fc800078e0230 */
[--C-:B------:R-:W-:Y:S01]  /*7f90*/  IMAD.WIDE R76, R64, 0x2, R48.reuse ;  /* 0x00000002404c7825 */ /* 0x100fe200078e0230 */
[----:B------:R1:W-:Y:S02]  /*7fa0*/  STL.64 [R1+0x1060], R6 ;  /* 0x0010600601007387 */ /* 0x0003e40000100a00 */
[----:B------:R-:W3:Y:S01]  /*7fb0*/  LDC R178, c[0x0][0x268] ;  /* 0x00009a00ffb27b82 */ /* 0x000ee20000000800 */
[--C-:B--2---:R-:W-:Y:S01]  /*7fc0*/  IMAD.WIDE R74, R63, 0x2, R48.reuse ;  /* 0x000000023f4a7825 */ /* 0x104fe200078e0230 */
[----:B------:R2:W-:Y:S04]  /*7fd0*/  STL.64 [R1+0x1058], R76 ;  /* 0x0010584c01007387 */ /* 0x0005e80000100a00 */
[----:B------:R4:W-:Y:S02]  /*7fe0*/  STL.64 [R1+0x1050], R74 ;  /* 0x0010504a01007387 */ /* 0x0009e40000100a00 */
[----:B------:R-:W3:Y:S01]  /*7ff0*/  LDC R179, c[0x0][0x268] ;  /* 0x00009a00ffb37b82 */ /* 0x000ee20000000800 */
[----:B-1----:R-:W-:-:S04]  /*8000*/  IMAD.WIDE R6, R62, 0x2, R48 ;  /* 0x000000023e067825 */ /* 0x002fc800078e0230 */
[--C-:B--2---:R-:W-:Y:S01]  /*8010*/  IMAD.WIDE R76, R61, 0x2, R48.reuse ;  /* 0x000000023d4c7825 */ /* 0x104fe200078e0230 */
[----:B------:R1:W-:Y:S02]  /*8020*/  STL.64 [R1+0x1048], R6 ;  /* 0x0010480601007387 */ /* 0x0003e40000100a00 */
[----:B------:R-:W2:Y:S01]  /*8030*/  LDC R180, c[0x0][0x268] ;  /* 0x00009a00ffb47b82 */ /* 0x000ea20000000800 */
[--C-:B----4-:R-:W-:Y:S01]  /*8040*/  IMAD.WIDE R74, R60, 0x2, R48.reuse ;  /* 0x000000023c4a7825 */ /* 0x110fe200078e0230 */
[----:B------:R4:W-:Y:S04]  /*8050*/  STL.64 [R1+0x1040], R76 ;  /* 0x0010404c01007387 */ /* 0x0009e80000100a00 */
[----:B------:R0:W-:Y:S02]  /*8060*/  STL.64 [R1+0x1038], R74 ;  /* 0x0010384a01007387 */ /* 0x0001e40000100a00 */
[----:B------:R-:W2:Y:S01]  /*8070*/  LDC R182, c[0x0][0x268] ;  /* 0x00009a00ffb67b82 */ /* 0x000ea20000000800 */
[----:B-1----:R-:W-:-:S04]  /*8080*/  IMAD.WIDE R6, R59, 0x2, R48 ;  /* 0x000000023b067825 */ /* 0x002fc800078e0230 */
[--C-:B----4-:R-:W-:Y:S01]  /*8090*/  IMAD.WIDE R76, R58, 0x2, R48.reuse ;  /* 0x000000023a4c7825 */ /* 0x110fe200078e0230 */
[----:B------:R1:W-:Y:S02]  /*80a0*/  STL.64 [R1+0x1030], R6 ;  /* 0x0010300601007387 */ /* 0x0003e40000100a00 */
[----:B------:R-:W4:Y:S01]  /*80b0*/  LDC R181, c[0x0][0x268] ;  /* 0x00009a00ffb57b82 */ /* 0x000f220000000800 */
[--C-:B0-----:R-:W-:Y:S01]  /*80c0*/  IMAD.WIDE R74, R57, 0x2, R48.reuse ;  /* 0x00000002394a7825 */ /* 0x101fe200078e0230 */
[----:B------:R0:W-:Y:S04]  /*80d0*/  STL.64 [R1+0x1028], R76 ;  /* 0x0010284c01007387 */ /* 0x0001e80000100a00 */
[----:B------:R0:W-:Y:S02]  /*80e0*/  STL.64 [R1+0x1020], R74 ;  /* 0x0010204a01007387 */ /* 0x0001e40000100a00 */
[----:B------:R-:W4:Y:S01]  /*80f0*/  LDC R183, c[0x0][0x268] ;  /* 0x00009a00ffb77b82 */ /* 0x000f220000000800 */
[----:B-1----:R-:W-:-:S04]  /*8100*/  IMAD.WIDE R6, R56, 0x2, R48 ;  /* 0x0000000238067825 */ /* 0x002fc800078e0230 */
[--C-:B0-----:R-:W-:Y:S01]  /*8110*/  IMAD.WIDE R76, R55, 0x2, R48.reuse ;  /* 0x00000002374c7825 */ /* 0x101fe200078e0230 */
        /* <DEDUP_REMOVED lines=18> */
[--C-:B------:R-:W-:Y:S01]  /*8240*/  IMAD.WIDE R74, R46, 0x2, R48.reuse ;  /* 0x000000022e4a7825 */ /* 0x100fe200078e0230 */
[----:B------:R4:W-:Y:S04]  /*8250*/  STL.64 [R1+0xfe0], R76 ;  /* 0x000fe04c01007387 */ /* 0x0009e80000100a00 */
[----:B------:R1:W-:Y:S02]  /*8260*/  STL.64 [R1+0xfd8], R74 ;  /* 0x000fd84a01007387 */ /* 0x0003e40000100a00 */
[----:B------:R-:W2:Y:S01]  /*8270*/  LDC R190, c[0x0][0x268] ;  /* 0x00009a00ffbe7b82 */ /* 0x000ea20000000800 */
[----:B0-----:R-:W-:-:S04]  /*8280*/  IMAD.WIDE R6, R45, 0x2, R48 ;  /* 0x000000022d067825 */ /* 0x001fc800078e0230 */
[--C-:B----4-:R-:W-:Y:S01]  /*8290*/  IMAD.WIDE R76, R44, 0x2, R48.reuse ;  /* 0x000000022c4c7825 */ /* 0x110fe200078e0230 */
[----:B------:R0:W-:Y:S02]  /*82a0*/  STL.64 [R1+0xfd0], R6 ;  /* 0x000fd00601007387 */ /* 0x0001e40000100a00 */
[----:B------:R-:W4:Y:S01]  /*82b0*/  LDC R191, c[0x0][0x268] ;  /* 0x00009a00ffbf7b82 */ /* 0x000f220000000800 */
[--C-:B-1----:R-:W-:Y:S01]  /*82c0*/  IMAD.WIDE R74, R43, 0x2, R48.reuse ;  /* 0x000000022b4a7825 */ /* 0x102fe200078e0230 */
[----:B------:R1:W-:Y:S04]  /*82d0*/  STL.64 [R1+0xfc8], R76 ;  /* 0x000fc84c01007387 */ /* 0x0003e80000100a00 */
[----:B------:R1:W-:Y:S02]  /*82e0*/  STL.64 [R1+0xfc0], R74 ;  /* 0x000fc04a01007387 */ /* 0x0003e40000100a00 */
[----:B------:R-:W4:Y:S01]  /*82f0*/  LDC R192, c[0x0][0x268] ;  /* 0x00009a00ffc07b82 */ /* 0x000f220000000800 */
        /* <DEDUP_REMOVED lines=92> */
[----:B-1----:R-:W-:Y:S01]  /*88c0*/  IMAD.WIDE R74, R70, 0x2, R10 ;  /* 0x00000002464a7825 */ /* 0x002fe200078e020a */
[----:B------:R1:W-:Y:S03]  /*88d0*/  STL.64 [R1+0xf68], R76 ;  /* 0x000f684c01007387 */ /* 0x0003e60000100a00 */
[----:B------:R-:W-:-:S03]  /*88e0*/  IMAD R48, R79, 0x2, R73 ;  /* 0x000000024f307824 */ /* 0x000fc600078e0249 */
[----:B------:R-:W3:Y:S01]  /*88f0*/  LDC R72, c[0x0][0x268] ;  /* 0x00009a00ff487b82 */ /* 0x000ee20000000800 */
[----:B0-----:R-:W-:-:S04]  /*8900*/  IMAD.WIDE R6, R71, 0x2, R10 ;  /* 0x0000000247067825 */ /* 0x001fc800078e020a */
[--C-:B------:R-:W-:Y:S01]  /*8910*/  IMAD.WIDE R70, R69, 0x2, R10.reuse ;  /* 0x0000000245467825 */ /* 0x100fe200078e020a */
[----:B------:R0:W-:Y:S02]  /*8920*/  STL.64 [R1+0xf60], R6 ;  /* 0x000f600601007387 */ /* 0x0001e40000100a00 */
[----:B-1----:R-:W1:Y:S02]  /*8930*/  LDC R76, c[0x0][0x268] ;  /* 0x00009a00ff4c7b82 */ /* 0x002e640000000800 */
[----:B------:R0:W-:Y:S04]  /*8940*/  STL.64 [R1+0xf58], R74 ;  /* 0x000f584a01007387 */ /* 0x0001e80000100a00 */
[----:B------:R2:W-:Y:S02]  /*8950*/  STL.64 [R1+0xf50], R70 ;  /* 0x000f504601007387 */ /* 0x0005e40000100a00 */
[----:B------:R-:W1:Y:S01]  /*8960*/  LDC R77, c[0x0][0x268] ;  /* 0x00009a00ff4d7b82 */ /* 0x000e620000000800 */
[----:B0-----:R-:W-:-:S04]  /*8970*/  IMAD.WIDE R6, R68, 0x2, R10 ;  /* 0x0000000244067825 */ /* 0x001fc800078e020a */
[--C-:B------:R-:W-:Y:S01]  /*8980*/  IMAD.WIDE R68, R67, 0x2, R10.reuse ;  /* 0x0000000243447825 */ /* 0x100fe200078e020a */
[----:B------:R0:W-:Y:S02]  /*8990*/  STL.64 [R1+0xf48], R6 ;  /* 0x000f480601007387 */ /* 0x0001e40000100a00 */
[----:B------:R-:W1:Y:S01]  /*89a0*/  LDC R75, c[0x0][0x268] ;  /* 0x00009a00ff4b7b82 */ /* 0x000e620000000800 */
[--C-:B------:R-:W-:Y:S01]  /*89b0*/  IMAD.WIDE R66, R66, 0x2, R10.reuse ;  /* 0x0000000242427825 */ /* 0x100fe200078e020a */
[----:B------:R4:W-:Y:S04]  /*89c0*/  STL.64 [R1+0xf40], R68 ;  /* 0x000f404401007387 */ /* 0x0009e80000100a00 */
[----:B------:R4:W-:Y:S02]  /*89d0*/  STL.64 [R1+0xf38], R66 ;  /* 0x000f384201007387 */ /* 0x0009e40000100a00 */
[----:B--2---:R-:W2:Y:S01]  /*89e0*/  LDC R71, c[0x0][0x268] ;  /* 0x00009a00ff477b82 */ /* 0x004ea20000000800 */
[----:B0-----:R-:W-:-:S04]  /*89f0*/  IMAD.WIDE R6, R65, 0x2, R10 ;  /* 0x0000000241067825 */ /* 0x001fc800078e020a */
[--C-:B------:R-:W-:Y:S01]  /*8a00*/  IMAD.WIDE R64, R64, 0x2, R10.reuse ;  /* 0x0000000240407825 */ /* 0x100fe200078e020a */
[----:B------:R0:W-:Y:S02]  /*8a10*/  STL.64 [R1+0xf30], R6 ;  /* 0x000f300601007387 */ /* 0x0001e40000100a00 */
[----:B----4-:R-:W4:Y:S01]  /*8a20*/  LDC R69, c[0x0][0x268] ;  /* 0x00009a00ff457b82 */ /* 0x010f220000000800 */
        /* <DEDUP_REMOVED lines=9> */
[----:B------:R0:W-:Y:S03]  /*8ac0*/  STL.64 [R1+0xf10], R64 ;  /* 0x000f104001007387 */ /* 0x0001e60000100a00 */
[--C-:B------:R-:W-:Y:S01]  /*8ad0*/  IMAD.WIDE R60, R58, 0x2, R10.reuse ;  /* 0x000000023a3c7825 */ /* 0x100fe200078e020a */
[----:B------:R2:W-:Y:S02]  /*8ae0*/  STL.64 [R1+0xf08], R62 ;  /* 0x000f083e01007387 */ /* 0x0005e40000100a00 */
[----:B------:R-:W4:Y:S01]  /*8af0*/  LDC R66, c[0x0][0x268] ;  /* 0x00009a00ff427b82 */ /* 0x000f220000000800 */
[----:B0-----:R-:W-:-:S04]  /*8b00*/  IMAD.WIDE R6, R59, 0x2, R10 ;  /* 0x000000023b067825 */ /* 0x001fc800078e020a */
[--C-:B------:R-:W-:Y:S01]  /*8b10*/  IMAD.WIDE R58, R57, 0x2, R10.reuse ;  /* 0x00000002393a7825 */ /* 0x100fe200078e020a */
[----:B------:R0:W-:Y:S02]  /*8b20*/  STL.64 [R1+0xf00], R6 ;  /* 0x000f000601007387 */ /* 0x0001e40000100a00 */
[----:B------:R-:W1:Y:S02]  /*8b30*/  LDC R65, c[0x0][0x268] ;  /* 0x00009a00ff417b82 */ /* 0x000e640000000800 */
[----:B------:R0:W-:Y:S04]  /*8b40*/  STL.64 [R1+0xef8], R60 ;  /* 0x000ef83c01007387 */ /* 0x0001e80000100a00 */
[----:B------:R3:W-:Y:S02]  /*8b50*/  STL.64 [R1+0xef0], R58 ;  /* 0x000ef03a01007387 */ /* 0x0007e40000100a00 */
[----:B--2---:R-:W2:Y:S01]  /*8b60*/  LDC R63, c[0x0][0x268] ;  /* 0x00009a00ff3f7b82 */ /* 0x004ea20000000800 */
[----:B0-----:R-:W-:-:S04]  /*8b70*/  IMAD.WIDE R6, R56, 0x2, R10 ;  /* 0x0000000238067825 */ /* 0x001fc800078e020a */
[--C-:B------:R-:W-:Y:S01]  /*8b80*/  IMAD.WIDE R56, R55, 0x2, R10.reuse ;  /* 0x0000000237387825 */ /* 0x100fe200078e020a */
[----:B------:R0:W-:Y:S02]  /*8b90*/  STL.64 [R1+0xee8], R6 ;  /* 0x000ee80601007387 */ /* 0x0001e40000100a00 */
[----:B------:R-:W4:Y:S01]  /*8ba0*/  LDC R60, c[0x0][0x268] ;  /* 0x00009a00ff3c7b82 */ /* 0x000f220000000800 */
[--C-:B------:R-:W-:Y:S01]  /*8bb0*/  IMAD.WIDE R54, R54, 0x2, R10.reuse ;  /* 0x0000000236367825 */ /* 0x100fe200078e020a */
[----:B------:R0:W-:Y:S04]  /*8bc0*/  STL.64 [R1+0xee0], R56 ;  /* 0x000ee03801007387 */ /* 0x0001e80000100a00 */
[----:B------:R0:W-:Y:S02]  /*8bd0*/  STL.64 [R1+0xed8], R54 ;  /* 0x000ed83601007387 */ /* 0x0001e40000100a00 */
[----:B---3--:R-:W3:Y:S01]  /*8be0*/  LDC R59, c[0x0][0x268] ;  /* 0x00009a00ff3b7b82 */ /* 0x008ee20000000800 */
[----:B0-----:R-:W-:-:S04]  /*8bf0*/  IMAD.WIDE R6, R53, 0x2, R10 ;  /* 0x0000000235067825 */ /* 0x001fc800078e020a */
[--C-:B------:R-:W-:Y:S01]  /*8c00*/  IMAD.WIDE R52, R52, 0x2, R10.reuse ;  /* 0x0000000234347825 */ /* 0x100fe200078e020a */
[----:B------:R0:W-:Y:S02]  /*8c10*/  STL.64 [R1+0xed0], R6 ;  /* 0x000ed00601007387 */ /* 0x0001e40000100a00 */
[----:B------:R-:W1:Y:S01]  /*8c20*/  LDC R57, c[0x0][0x268] ;  /* 0x00009a00ff397b82 */ /* 0x000e620000000800 */
[--C-:B------:R-:W-:Y:S01]  /*8c30*/  IMAD.WIDE R54, R51, 0x2, R10.reuse ;  /* 0x0000000233367825 */ /* 0x100fe200078e020a */
[----:B------:R0:W-:Y:S04]  /*8c40*/  STL.64 [R1+0xec8], R52 ;  /* 0x000ec83401007387 */ /* 0x0001e80000100a00 */
[----:B------:R2:W-:Y:S02]  /*8c50*/  STL.64 [R1+0xec0], R54 ;  /* 0x000ec03601007387 */ /* 0x0005e40000100a00 */
[----:B------:R-:W4:Y:S01]  /*8c60*/  LDC R56, c[0x0][0x268] ;  /* 0x00009a00ff387b82 */ /* 0x000f220000000800 */
[----:B0-----:R-:W-:-:S04]  /*8c70*/  IMAD.WIDE R6, R50, 0x2, R10 ;  /* 0x0000000232067825 */ /* 0x001fc800078e020a */
[--C-:B------:R-:W-:Y:S01]  /*8c80*/  IMAD.WIDE R52, R47, 0x2, R10.reuse ;  /* 0x000000022f347825 */ /* 0x100fe200078e020a */
[----:B------:R0:W-:Y:S02]  /*8c90*/  STL.64 [R1+0xeb8], R6 ;  /* 0x000eb80601007387 */ /* 0x0001e40000100a00 */
[----:B------:R-:W3:Y:S01]  /*8ca0*/  LDC R58, c[0x0][0x268] ;  /* 0x00009a00ff3a7b82 */ /* 0x000ee20000000800 */
[--C-:B------:R-:W-:Y:S01]  /*8cb0*/  IMAD.WIDE R50, R46, 0x2, R10.reuse ;  /* 0x000000022e327825 */ /* 0x100fe200078e020a */
[----:B------:R0:W-:Y:S03]  /*8cc0*/  STL.64 [R1+0xeb0], R52 ;  /* 0x000eb03401007387 */ /* 0x0001e60000100a00 */
[--C-:B------:R-:W-:Y:S01]  /*8cd0*/  IMAD.WIDE R46, R44, 0x2, R10.reuse ;  /* 0x000000022c2e7825 */ /* 0x100fe200078e020a */
[----:B------:R1:W-:Y:S02]  /*8ce0*/  STL.64 [R1+0xea8], R50 ;  /* 0x000ea83201007387 */ /* 0x0003e40000100a00 */
[----:B--2---:R-:W2:Y:S01]  /*8cf0*/  LDC R54, c[0x0][0x268] ;  /* 0x00009a00ff367b82 */ /* 0x004ea20000000800 */
[----:B0-----:R-:W-:-:S04]  /*8d00*/  IMAD.WIDE R6, R45, 0x2, R10 ;  /* 0x000000022d067825 */ /* 0x001fc800078e020a */
[--C-:B------:R-:W-:Y:S01]  /*8d10*/  IMAD.WIDE R44, R43, 0x2, R10.reuse ;  /* 0x000000022b2c7825 */ /* 0x100fe200078e020a */
[----:B------:R0:W-:Y:S02]  /*8d20*/  STL.64 [R1+0xea0], R6 ;  /* 0x000ea00601007387 */ /* 0x0001e40000100a00 */
[----:B------:R-:W4:Y:S02]  /*8d30*/  LDC R53, c[0x0][0x268] ;  /* 0x00009a00ff357b82 */ /* 0x000f240000000800 */
[----:B------:R0:W-:Y:S04]  /*8d40*/  STL.64 [R1+0xe98], R46 ;  /* 0x000e982e01007387 */ /* 0x0001e80000100a00 */
[----:B------:R3:W-:Y:S02]  /*8d50*/  STL.64 [R1+0xe90], R44 ;  /* 0x000e902c01007387 */ /* 0x0007e40000100a00 */
[----:B-1----:R-:W1:Y:S01]  /*8d60*/  LDC R51, c[0x0][0x268] ;  /* 0x00009a00ff337b82 */ /* 0x002e620000000800 */
[----:B0-----:R-:W-:-:S04]  /*8d70*/  IMAD.WIDE R6, R42, 0x2, R10 ;  /* 0x000000022a067825 */ /* 0x001fc800078e020a */
[--C-:B------:R-:W-:Y:S01]  /*8d80*/  IMAD.WIDE R42, R41, 0x2, R10.reuse ;  /* 0x00000002292a7825 */ /* 0x100fe200078e020a */
[----:B------:R0:W-:Y:S02]  /*8d90*/  STL.64 [R1+0xe88], R6 ;  /* 0x000e880601007387 */ /* 0x0001e40000100a00 */
[----:B------:R-:W2:Y:S01]  /*8da0*/  LDC R47, c[0x0][0x268] ;  /* 0x00009a00ff2f7b82 */ /* 0x000ea20000000800 */
[--C-:B------:R-:W-:Y:S01]  /*8db0*/  IMAD.WIDE R40, R40, 0x2, R10.reuse ;  /* 0x0000000228287825 */ /* 0x100fe200078e020a */
[----:B------:R0:W-:Y:S04]  /*8dc0*/  STL.64 [R1+0xe80], R42 ;  /* 0x000e802a01007387 */ /* 0x0001e80000100a00 */
[----:B------:R0:W-:Y:S02]  /*8dd0*/  STL.64 [R1+0xe78], R40 ;  /* 0x000e782801007387 */ /* 0x0001e40000100a00 */
[----:B---3--:R-:W3:Y:S01]  /*8de0*/  LDC R44, c[0x0][0x268] ;  /* 0x00009a00ff2c7b82 */ /* 0x008ee20000000800 */
[----:B0-----:R-:W-:-:S04]  /*8df0*/  IMAD.WIDE R6, R39, 0x2, R10 ;  /* 0x0000000227067825 */ /* 0x001fc800078e020a */
[--C-:B------:R-:W-:Y:S01]  /*8e00*/  IMAD.WIDE R38, R38, 0x2, R10.reuse ;  /* 0x0000000226267825 */ /* 0x100fe200078e020a */
[----:B------:R0:W-:Y:S02]  /*8e10*/  STL.64 [R1+0xe70], R6 ;  /* 0x000e700601007387 */ /* 0x0001e40000100a00 */
[----:B------:R-:W4:Y:S01]  /*8e20*/  LDC R43, c[0x0][0x268] ;  /* 0x00009a00ff2b7b82 */ /* 0x000f220000000800 */
[--C-:B------:R-:W-:Y:S01]  /*8e30*/  IMAD.WIDE R40, R37, 0x2, R10.reuse ;  /* 0x0000000225287825 */ /* 0x100fe200078e020a */
[----:B------:R0:W-:Y:S04]  /*8e40*/  STL.64 [R1+0xe68], R38 ;  /* 0x000e682601007387 */ /* 0x0001e80000100a00 */
[----:B------:R1:W-:Y:S02]  /*8e50*/  STL.64 [R1+0xe60], R40 ;  /* 0x000e602801007387 */ /* 0x0003e40000100a00 */
[----:B------:R-:W2:Y:S01]  /*8e60*/  LDC R42, c[0x0][0x268] ;  /* 0x00009a00ff2a7b82 */ /* 0x000ea20000000800 */
[----:B0-----:R-:W-:-:S04]  /*8e70*/  IMAD.WIDE R6, R36, 0x2, R10 ;  /* 0x0000000224067825 */ /* 0x001fc800078e020a */
[--C-:B------:R-:W-:Y:S01]  /*8e80*/  IMAD.WIDE R38, R35, 0x2, R10.reuse ;  /* 0x0000000223267825 */ /* 0x100fe200078e020a */
[----:B------:R0:W-:Y:S02]  /*8e90*/  STL.64 [R1+0xe58], R6 ;  /* 0x000e580601007387 */ /* 0x0001e40000100a00 */
[----:B------:R-:W2:Y:S01]  /*8ea0*/  LDC R46, c[0x0][0x268] ;  /* 0x00009a00ff2e7b82 */ /* 0x000ea20000000800 */
[--C-:B------:R-:W-:Y:S01]  /*8eb0*/  IMAD.WIDE R36, R34, 0x2, R10.reuse ;  /* 0x0000000222247825 */ /* 0x100fe200078e020a */
[----:B------:R0:W-:Y:S03]  /*8ec0*/  STL.64 [R1+0xe50], R38 ;  /* 0x000e502601007387 */ /* 0x0001e60000100a00 */
[--C-:B------:R-:W-:Y:S01]  /*8ed0*/  IMAD.WIDE R34, R32, 0x2, R10.reuse ;  /* 0x0000000220227825 */ /* 0x100fe200078e020a */
[----:B------:R3:W-:Y:S02]  /*8ee0*/  STL.64 [R1+0xe30], R36 ;  /* 0x000e302401007387 */ /* 0x0007e40000100a00 */
[----:B-1----:R-:W1:Y:S01]  /*8ef0*/  LDC R41, c[0x0][0x268] ;  /* 0x00009a00ff297b82 */ /* 0x002e620000000800 */
[----:B0-----:R-:W-:-:S04]  /*8f00*/  IMAD.WIDE R6, R33, 0x2, R10 ;  /* 0x0000000221067825 */ /* 0x001fc800078e020a */
[--C-:B------:R-:W-:Y:S01]  /*8f10*/  IMAD.WIDE R32, R31, 0x2, R10.reuse ;  /* 0x000000021f207825 */ /* 0x100fe200078e020a */
[----:B------:R0:W-:Y:S02]  /*8f20*/  STL.64 [R1+0xe10], R6 ;  /* 0x000e100601007387 */ /* 0x0001e40000100a00 */
[----:B------:R-:W4:Y:S02]  /*8f30*/  LDC R38, c[0x0][0x268] ;  /* 0x00009a00ff267b82 */ /* 0x000f240000000800 */
        /* <DEDUP_REMOVED lines=24> */
[----:B------:R0:W-:Y:S03]  /*90c0*/  STL.64 [R1+0xcd0], R26 ;  /* 0x000cd01a01007387 */ /* 0x0001e60000100a00 */
[--C-:B------:R-:W-:Y:S01]  /*90d0*/  IMAD.WIDE R22, R20, 0x2, R10.reuse ;  /* 0x0000000214167825 */ /* 0x100fe200078e020a */
[----:B------:R2:W-:Y:S02]  /*90e0*/  STL.64 [R1+0xcb0], R24 ;  /* 0x000cb01801007387 */ /* 0x0005e40000100a00 */
[----:B---3--:R-:W3:Y:S01]  /*90f0*/  LDC R29, c[0x0][0x268] ;  /* 0x00009a00ff1d7b82 */ /* 0x008ee20000000800 */
[----:B0-----:R-:W-:-:S04]  /*9100*/  IMAD.WIDE R6, R21, 0x2, R10 ;  /* 0x0000000215067825 */ /* 0x001fc800078e020a */
[--C-:B------:R-:W-:Y:S01]  /*9110*/  IMAD.WIDE R20, R19, 0x2, R10.reuse ;  /* 0x0000000213147825 */ /* 0x100fe200078e020a */
[----:B------:R0:W-:Y:S02]  /*9120*/  STL.64 [R1+0xc90], R6 ;  /* 0x000c900601007387 */ /* 0x0001e40000100a00 */
[----:B------:R-:W4:Y:S02]  /*9130*/  LDC R26, c[0x0][0x268] ;  /* 0x00009a00ff1a7b82 */ /* 0x000f240000000800 */
[----:B------:R0:W-:Y:S04]  /*9140*/  STL.64 [R1+0xc70], R22 ;  /* 0x000c701601007387 */ /* 0x0001e80000100a00 */
[----:B------:R1:W-:Y:S02]  /*9150*/  STL.64 [R1+0xc50], R20 ;  /* 0x000c501401007387 */ /* 0x0003e40000100a00 */
[----:B--2---:R-:W2:Y:S01]  /*9160*/  LDC R25, c[0x0][0x268] ;  /* 0x00009a00ff197b82 */ /* 0x004ea20000000800 */
[----:B0-----:R-:W-:-:S04]  /*9170*/  IMAD.WIDE R6, R18, 0x2, R10 ;  /* 0x0000000212067825 */ /* 0x001fc800078e020a */
[--C-:B------:R-:W-:Y:S01]  /*9180*/  IMAD.WIDE R18, R17, 0x2, R10.reuse ;  /* 0x0000000211127825 */ /* 0x100fe200078e020a */
[----:B------:R0:W-:Y:S02]  /*9190*/  STL.64 [R1+0xc30], R6 ;  /* 0x000c300601007387 */ /* 0x0001e40000100a00 */
[----:B------:R-:W3:Y:S01]  /*91a0*/  LDC R23, c[0x0][0x268] ;  /* 0x00009a00ff177b82 */ /* 0x000ee20000000800 */
[--C-:B------:R-:W-:Y:S01]  /*91b0*/  IMAD.WIDE R16, R16, 0x2, R10.reuse ;  /* 0x0000000210107825 */ /* 0x100fe200078e020a */
[----:B------:R0:W-:Y:S04]  /*91c0*/  STL.64 [R1+0xc10], R18 ;  /* 0x000c101201007387 */ /* 0x0001e80000100a00 */
[----:B------:R0:W-:Y:S02]  /*91d0*/  STL.64 [R1+0xbf0], R16 ;  /* 0x000bf01001007387 */ /* 0x0001e40000100a00 */
[----:B-1----:R-:W1:Y:S01]  /*91e0*/  LDC R20, c[0x0][0x268] ;  /* 0x00009a00ff147b82 */ /* 0x002e620000000800 */
[----:B0-----:R-:W-:-:S04]  /*91f0*/  IMAD.WIDE R6, R15, 0x2, R10 ;  /* 0x000000020f067825 */ /* 0x001fc800078e020a */
[--C-:B------:R-:W-:Y:S01]  /*9200*/  IMAD.WIDE R14, R14, 0x2, R10.reuse ;  /* 0x000000020e0e7825 */ /* 0x100fe200078e020a */
[----:B------:R0:W-:Y:S02]  /*9210*/  STL.64 [R1+0xbd0], R6 ;  /* 0x000bd00601007387 */ /* 0x0001e40000100a00 */
[----:B------:R-:W4:Y:S01]  /*9220*/  LDC R19, c[0x0][0x268] ;  /* 0x00009a00ff137b82 */ /* 0x000f220000000800 */
[--C-:B------:R-:W-:Y:S01]  /*9230*/  IMAD.WIDE R16, R13, 0x2, R10.reuse ;  /* 0x000000020d107825 */ /* 0x100fe200078e020a */
[----:B------:R0:W-:Y:S04]  /*9240*/  STL.64 [R1+0xbb0], R14 ;  /* 0x000bb00e01007387 */ /* 0x0001e80000100a00 */
[----:B------:R2:W-:Y:S02]  /*9250*/  STL.64 [R1+0xb90], R16 ;  /* 0x000b901001007387 */ /* 0x0005e40000100a00 */
[----:B------:R-:W3:Y:S01]  /*9260*/  LDC R18, c[0x0][0x268] ;  /* 0x00009a00ff127b82 */ /* 0x000ee20000000800 */
[----:B0-----:R-:W-:-:S04]  /*9270*/  IMAD.WIDE R6, R12, 0x2, R10 ;  /* 0x000000020c067825 */ /* 0x001fc800078e020a */
[--C-:B------:R-:W-:Y:S01]  /*9280*/  IMAD.WIDE R12, R4, 0x2, R10.reuse ;  /* 0x00000002040c7825 */ /* 0x100fe200078e020a */
[----:B------:R-:W-:Y:S01]  /*9290*/  LEA R4, R79, R48, 0x1 ;  /* 0x000000304f047211 */ /* 0x000fe200078e08ff */
[----:B------:R0:W-:Y:S01]  /*92a0*/  STL.64 [R1+0xb70], R6 ;  /* 0x000b700601007387 */ /* 0x0001e20000100a00 */
[----:B------:R-:W3:Y:S01]  /*92b0*/  LDC R22, c[0x0][0x268] ;  /* 0x00009a00ff167b82 */ /* 0x000ee20000000800 */
[----:B------:R-:W-:-:S05]  /*92c0*/  IMAD.WIDE R14, R9, 0x2, R10 ;  /* 0x00000002090e7825 */ /* 0x000fca00078e020a */
[----:B------:R1:W-:Y:S02]  /*92d0*/  STL.64 [R1+0xb50], R14 ;  /* 0x000b500e01007387 */ /* 0x0003e40000100a00 */
[----:B--2---:R-:W2:Y:S02]  /*92e0*/  LDC R17, c[0x0][0x268] ;  /* 0x00009a00ff117b82 */ /* 0x004ea40000000800 */
[----:B------:R-:W-:Y:S01]  /*92f0*/  STL.64 [R1+0xb30], R12 ;  /* 0x000b300c01007387 */ /* 0x000fe20000100a00 */
[----:B0-----:R-:W-:-:S04]  /*9300*/  IMAD.WIDE R6, R3, 0x2, R10 ;  /* 0x0000000203067825 */ /* 0x001fc800078e020a */
[C---:B------:R-:W-:Y:S01]  /*9310*/  IMAD R3, R79.reuse, 0x2, R4 ;  /* 0x000000024f037824 */ /* 0x040fe200078e0204 */
[----:B------:R-:W0:Y:S01]  /*9320*/  LDC R16, c[0x0][0x268] ;  /* 0x00009a00ff107b82 */ /* 0x000e220000000800 */
[----:B------:R4:W-:Y:S02]  /*9330*/  STL.64 [R1+0xb10], R6 ;  /* 0x000b100601007387 */ /* 0x0009e40000100a00 */
[C---:B------:R-:W-:Y:S02]  /*9340*/  IMAD R11, R79.reuse, 0x2, R3 ;  /* 0x000000024f0b7824 */ /* 0x040fe400078e0203 */
[----:B------:R4:W-:Y:S03]  /*9350*/  STL.64 [R1+0x1310], R4 ;  /* 0x0013100401007387 */ /* 0x0009e60000100a00 */
[C---:B------:R-:W-:Y:S01]  /*9360*/  LEA R10, R79.reuse, R11, 0x1 ;  /* 0x0000000b4f0a7211 */ /* 0x040fe200078e08ff */
[----:B-1----:R-:W1:Y:S04]  /*9370*/  LDC R15, c[0x0][0x268] ;  /* 0x00009a00ff0f7b82 */ /* 0x002e680000000800 */
[----:B------:R-:W-:Y:S01]  /*9380*/  IMAD R9, R79, 0x2, R10 ;  /* 0x000000024f097824 */ /* 0x000fe200078e020a */
[----:B------:R3:W-:Y:S01]  /*9390*/  STL.64 [R1+0x1318], R10 ;  /* 0x0013180a01007387 */ /* 0x0007e20000100a00 */
[----:B----4-:R-:W-:-:S02]  /*93a0*/  LEA R6, P1, R90, R2, 0x1 ;  /* 0x000000025a067211 */ /* 0x010fc400078208ff */
[----:B------:R-:W-:Y:S01]  /*93b0*/  IMAD R14, R79, 0x2, R9 ;  /* 0x000000024f0e7824 */ /* 0x000fe200078e0209 */
[----:B------:R-:W4:Y:S01]  /*93c0*/  LDC R21, c[0x0][0x268] ;  /* 0x00009a00ff157b82 */ /* 0x000f220000000800 */
[----:B------:R-:W-:Y:S02]  /*93d0*/  LEA R4, P2, R93, R2, 0x1 ;  /* 0x000000025d047211 */ /* 0x000fe400078408ff */
[----:B------:R-:W-:Y:S02]  /*93e0*/  LEA.HI.X.SX32 R7, R90, R0, 0x1, P1 ;  /* 0x000000005a077211 */ /* 0x000fe400008f0eff */
[----:B------:R-:W-:Y:S02]  /*93f0*/  LEA R13, R79, R14, 0x1 ;  /* 0x0000000e4f0d7211 */ /* 0x000fe400078e08ff */
[----:B------:R-:W-:Y:S01]  /*9400*/  LEA.HI.X.SX32 R5, R93, R0, 0x1, P2 ;  /* 0x000000005d057211 */ /* 0x000fe200010f0eff */
[----:B------:R-:W4:Y:S01]  /*9410*/  LDC R24, c[0x0][0x268] ;  /* 0x00009a00ff187b82 */ /* 0x000f220000000800 */
[----:B---3--:R-:W-:Y:S01]  /*9420*/  LEA R10, P0, R95, R2, 0x1 ;  /* 0x000000025f0a7211 */ /* 0x008fe200078008ff */
[----:B------:R-:W-:-:S03]  /*9430*/  IMAD R12, R79, 0x2, R13 ;  /* 0x000000024f0c7824 */ /* 0x000fc600078e020d */
[----:B------:R-:W-:Y:S01]  /*9440*/  LEA.HI.X.SX32 R11, R95, R0, 0x1, P0 ;  /* 0x000000005f0b7211 */ /* 0x000fe200000f0eff */
[----:B--2---:R-:W-:Y:S02]  /*9450*/  IMAD R17, R17, 0x2, R12 ;  /* 0x0000000211117824 */ /* 0x004fe400078e020c */
[----:B------:R-:W2:Y:S02]  /*9460*/  LDC R28, c[0x0][0x268] ;  /* 0x00009a00ff1c7b82 */ /* 0x000ea40000000800 */
[----:B------:R3:W-:Y:S01]  /*9470*/  STL.64 [R1+0xb08], R10 ;  /* 0x000b080a01007387 */ /* 0x0007e20000100a00 */
[----:B0-----:R-:W-:-:S03]  /*9480*/  LEA R16, R16, R17, 0x1 ;  /* 0x0000001110107211 */ /* 0x001fc600078e08ff */
[----:B------:R0:W-:Y:S02]  /*9490*/  STL.64 [R1+0xb00], R6 ;  /* 0x000b000601007387 */ /* 0x0001e40000100a00 */
[----:B-1----:R-:W-:Y:S01]  /*94a0*/  IMAD R15, R15, 0x2, R16 ;  /* 0x000000020f0f7824 */ /* 0x002fe200078e0210 */
[----:B------:R-:W1:Y:S01]  /*94b0*/  LDC R27, c[0x0][0x268] ;  /* 0x00009a00ff1b7b82 */ /* 0x000e620000000800 */
[----:B------:R0:W-:Y:S02]  /*94c0*/  STL.64 [R1+0xaf8], R4 ;  /* 0x000af80401007387 */ /* 0x0001e40000100a00 */
[----:B------:R-:W-:Y:S01]  /*94d0*/  IMAD R20, R20, 0x2, R15 ;  /* 0x0000000214147824 */ /* 0x000fe200078e020f */
[----:B---3--:R-:W-:-:S04]  /*94e0*/  LEA R10, P0, R78, R2, 0x1 ;  /* 0x000000024e0a7211 */ /* 0x008fc800078008ff */
[----:B------:R-:W-:Y:S01]  /*94f0*/  LEA R19, R19, R20, 0x1 ;  /* 0x0000001413137211 */ /* 0x000fe200078e08ff */
[----:B------:R-:W3:Y:S01]  /*9500*/  LDC R33, c[0x0][0x268] ;  /* 0x00009a00ff217b82 */ /* 0x000ee20000000800 */
[----:B------:R-:W-:Y:S02]  /*9510*/  LEA.HI.X.SX32 R11, R78, R0, 0x1, P0 ;  /* 0x000000004e0b7211 */ /* 0x000fe400000f0eff */
[-C--:B0-----:R-:W-:Y:S01]  /*9520*/  LEA R6, P2, R73, R2.reuse, 0x1 ;  /* 0x0000000249067211 */ /* 0x081fe200078408ff */
[----:B------:R-:W-:Y:S01]  /*9530*/  IMAD R18, R18, 0x2, R19 ;  /* 0x0000000212127824 */ /* 0x000fe200078e0213 */
[----:B------:R-:W-:Y:S01]  /*9540*/  LEA R4, P1, R94, R2, 0x1 ;  /* 0x000000025e047211 */ /* 0x000fe200078208ff */
[----:B------:R0:W-:Y:S02]  /*9550*/  STL.64 [R1+0xaf0], R10 ;  /* 0x000af00a01007387 */ /* 0x0001e40000100a00 */
[----:B------:R-:W-:Y:S01]  /*9560*/  IMAD R23, R23, 0x2, R18 ;  /* 0x0000000217177824 */ /* 0x000fe200078e0212 */
[----:B------:R-:W3:Y:S04]  /*9570*/  LDC R36, c[0x0][0x268] ;  /* 0x00009a00ff247b82 */ /* 0x000ee80000000800 */
[----:B------:R-:W-:-:S04]  /*9580*/  LEA R22, R22, R23, 0x1 ;  /* 0x0000001716167211 */ /* 0x000fc800078e08ff */
[----:B------:R-:W3:Y:S01]  /*9590*/  LDC R40, c[0x0][0x268] ;  /* 0x00009a00ff287b82 */ /* 0x000ee20000000800 */
[----:B----4-:R-:W-:Y:S01]  /*95a0*/  IMAD R21, R21, 0x2, R22 ;  /* 0x0000000215157824 */ /* 0x010fe200078e0216 */
[----:B------:R-:W-:Y:S01]  /*95b0*/  LEA.HI.X.SX32 R5, R94, R0, 0x1, P1 ;  /* 0x000000005e057211 */ /* 0x000fe200008f0eff */
[----:B0-----:R-:W4:Y:S02]  /*95c0*/  LDL.LU.64 R10, [R1+0x1318] ;  /* 0x00131800010a7983 */ /* 0x001f240000300a00 */
[----:B------:R-:W-:Y:S02]  /*95d0*/  IMAD R26, R26, 0x2, R21 ;  /* 0x000000021a1a7824 */ /* 0x000fe400078e0215 */
[----:B------:R0:W-:Y:S01]  /*95e0*/  STL.64 [R1+0xae8], R4 ;  /* 0x000ae80401007387 */ /* 0x0001e20000100a00 */
[----:B------:R-:W3:Y:S02]  /*95f0*/  LDC R39, c[0x0][0x268] ;  /* 0x00009a00ff277b82 */ /* 0x000ee40000000800 */
[----:B------:R-:W-:-:S05]  /*9600*/  LEA R25, R25, R26, 0x1 ;  /* 0x0000001a19197211 */ /* 0x000fca00078e08ff */
[----:B------:R-:W-:Y:S01]  /*9610*/  IMAD R24, R24, 0x2, R25 ;  /* 0x0000000218187824 */ /* 0x000fe200078e0219 */
[----:B------:R-:W3:Y:S01]  /*9620*/  LDC R45, c[0x0][0x268] ;  /* 0x00009a00ff2d7b82 */ /* 0x000ee20000000800 */
[----:B0-----:R-:W4:Y:S02]  /*9630*/  LDL.LU.64 R4, [R1+0x1310] ;  /* 0x0013100001047983 */ /* 0x001f240000300a00 */
[----:B------:R-:W-:-:S05]  /*9640*/  IMAD R29, R29, 0x2, R24 ;  /* 0x000000021d1d7824 */ /* 0x000fca00078e0218 */
[----:B------:R-:W0:Y:S01]  /*9650*/  LDC R50, c[0x0][0x268] ;  /* 0x00009a00ff327b82 */ /* 0x000e220000000800 */
[----:B--2---:R-:W-:-:S05]  /*9660*/  LEA R28, R28, R29, 0x1 ;  /* 0x0000001d1c1c7211 */ /* 0x004fca00078e08ff */
[----:B-1----:R-:W-:Y:S02]  /*9670*/  IMAD R27, R27, 0x2, R28 ;  /* 0x000000021b1b7824 */ /* 0x002fe400078e021c */
[----:B------:R-:W1:Y:S02]  /*9680*/  LDC R52, c[0x0][0x268] ;  /* 0x00009a00ff347b82 */ /* 0x000e640000000800 */
[----:B------:R-:W-:-:S05]  /*9690*/  IMAD R32, R32, 0x2, R27 ;  /* 0x0000000220207824 */ /* 0x000fca00078e021b */
[----:B------:R-:W-:Y:S01]  /*96a0*/  LEA R31, R31, R32, 0x1 ;  /* 0x000000201f1f7211 */ /* 0x000fe200078e08ff */
[----:B------:R-:W2:Y:S04]  /*96b0*/  LDC R55, c[0x0][0x268] ;  /* 0x00009a00ff377b82 */ /* 0x000ea80000000800 */
[----:B------:R-:W-:-:S04]  /*96c0*/  IMAD R30, R30, 0x2, R31 ;  /* 0x000000021e1e7824 */ /* 0x000fc800078e021f */
[----:B------:R-:W-:Y:S01]  /*96d0*/  IMAD R35, R35, 0x2, R30 ;  /* 0x0000000223237824 */ /* 0x000fe200078e021e */
[----:B------:R-:W2:Y:S04]  /*96e0*/  LDC R62, c[0x0][0x268] ;  /* 0x00009a00ff3e7b82 */ /* 0x000ea80000000800 */
[----:B------:R-:W-:-:S04]  /*96f0*/  LEA R34, R34, R35, 0x1 ;  /* 0x0000002322227211 */ /* 0x000fc800078e08ff */
[----:B------:R-:W2:Y:S01]  /*9700*/  LDC R61, c[0x0][0x268] ;  /* 0x00009a00ff3d7b82 */ /* 0x000ea20000000800 */
[----:B---3--:R-:W-:-:S04]  /*9710*/  IMAD R33, R33, 0x2, R34 ;  /* 0x0000000221217824 */ /* 0x008fc800078e0222 */
[----:B------:R-:W-:-:S03]  /*9720*/  IMAD R38, R38, 0x2, R33 ;  /* 0x0000000226267824 */ /* 0x000fc600078e0221 */
[----:B------:R-:W3:Y:S02]  /*9730*/  LDC R64, c[0x0][0x268] ;  /* 0x00009a00ff407b82 */ /* 0x000ee40000000800 */
[----:B------:R-:W-:-:S05]  /*9740*/  LEA R37, R37, R38, 0x1 ;  /* 0x0000002625257211 */ /* 0x000fca00078e08ff */
[----:B------:R-:W-:Y:S01]  /*9750*/  IMAD R36, R36, 0x2, R37 ;  /* 0x0000000224247824 */ /* 0x000fe200078e0225 */
[----:B------:R-:W3:Y:S03]  /*9760*/  LDC R67, c[0x0][0x268] ;  /* 0x00009a00ff437b82 */ /* 0x000ee60000000800 */
[----:B------:R-:W-:-:S05]  /*9770*/  IMAD R41, R41, 0x2, R36 ;  /* 0x0000000229297824 */ /* 0x000fca00078e0224 */
[----:B------:R-:W-:Y:S01]  /*9780*/  LEA R40, R40, R41, 0x1 ;  /* 0x0000002928287211 */ /* 0x000fe200078e08ff */
[----:B------:R-:W3:Y:S04]  /*9790*/  LDC R74, c[0x0][0x268] ;  /* 0x00009a00ff4a7b82 */ /* 0x000ee80000000800 */
[----:B------:R-:W-:-:S04]  /*97a0*/  IMAD R39, R39, 0x2, R40 ;  /* 0x0000000227277824 */ /* 0x000fc800078e0228 */
[----:B------:R-:W-:Y:S01]  /*97b0*/  IMAD R44, R44, 0x2, R39 ;  /* 0x000000022c2c7824 */ /* 0x000fe200078e0227 */
[----:B------:R-:W3:Y:S04]  /*97c0*/  LDC R79, c[0x0][0x268] ;  /* 0x00009a00ff4f7b82 */ /* 0x000ee80000000800 */
[----:B------:R-:W-:-:S04]  /*97d0*/  LEA R43, R43, R44, 0x1 ;  /* 0x0000002c2b2b7211 */ /* 0x000fc800078e08ff */
[----:B------:R-:W4:Y:S01]  /*97e0*/  LDC R215, c[0x0][0x268] ;  /* 0x00009a00ffd77b82 */ /* 0x000f220000000800 */
[----:B------:R-:W-:-:S04]  /*97f0*/  IMAD R42, R42, 0x2, R43 ;  /* 0x000000022a2a7824 */ /* 0x000fc800078e022b */
[----:B------:R-:W-:-:S03]  /*9800*/  IMAD R47, R47, 0x2, R42 ;  /* 0x000000022f2f7824 */ /* 0x000fc600078e022a */
[----:B------:R-:W4:Y:S02]  /*9810*/  LDC R216, c[0x0][0x268] ;  /* 0x00009a00ffd87b82 */ /* 0x000f240000000800 */
[----:B------:R-:W-:-:S05]  /*9820*/  LEA R46, R46, R47, 0x1 ;  /* 0x0000002f2e2e7211 */ /* 0x000fca00078e08ff */
[----:B------:R-:W-:Y:S01]  /*9830*/  IMAD R45, R45, 0x2, R46 ;  /* 0x000000022d2d7824 */ /* 0x000fe200078e022e */
[----:B------:R-:W4:Y:S03]  /*9840*/  LDC R217, c[0x0][0x268] ;  /* 0x00009a00ffd97b82 */ /* 0x000f260000000800 */
[----:B------:R-:W-:-:S05]  /*9850*/  IMAD R51, R51, 0x2, R45 ;  /* 0x0000000233337824 */ /* 0x000fca00078e022d */
[----:B0-----:R-:W-:Y:S01]  /*9860*/  LEA R50, R50, R51, 0x1 ;  /* 0x0000003332327211 */ /* 0x001fe200078e08ff */
[----:B------:R-:W0:Y:S04]  /*9870*/  LDC R219, c[0x0][0x268] ;  /* 0x00009a00ffdb7b82 */ /* 0x000e280000000800 */
[----:B------:R-:W-:-:S04]  /*9880*/  IMAD R49, R49, 0x2, R50 ;  /* 0x0000000231317824 */ /* 0x000fc800078e0232 */
[----:B------:R-:W-:Y:S01]  /*9890*/  IMAD R54, R54, 0x2, R49 ;  /* 0x0000000236367824 */ /* 0x000fe200078e0231 */
[----:B------:R-:W0:Y:S04]  /*98a0*/  LDC R218, c[0x0][0x268] ;  /* 0x00009a00ffda7b82 */ /* 0x000e280000000800 */
[----:B------:R-:W-:-:S04]  /*98b0*/  LEA R53, R53, R54, 0x1 ;  /* 0x0000003635357211 */ /* 0x000fc800078e08ff */
[----:B------:R-:W0:Y:S01]  /*98c0*/  LDC R220, c[0x0][0x268] ;  /* 0x00009a00ffdc7b82 */ /* 0x000e220000000800 */
[----:B-1----:R-:W-:-:S04]  /*98d0*/  IMAD R52, R52, 0x2, R53 ;  /* 0x0000000234347824 */ /* 0x002fc800078e0235 */
[----:B------:R-:W-:-:S03]  /*98e0*/  IMAD R57, R57, 0x2, R52 ;  /* 0x0000000239397824 */ /* 0x000fc600078e0234 */
[----:B------:R-:W1:Y:S02]  /*98f0*/  LDC R221, c[0x0][0x268] ;  /* 0x00009a00ffdd7b82 */ /* 0x000e640000000800 */
[----:B------:R-:W-:-:S05]  /*9900*/  LEA R56, R56, R57, 0x1 ;  /* 0x0000003938387211 */ /* 0x000fca00078e08ff */
[----:B--2---:R-:W-:Y:S01]  /*9910*/  IMAD R55, R55, 0x2, R56 ;  /* 0x0000000237377824 */ /* 0x004fe200078e0238 */
[----:B------:R-:W2:Y:S03]  /*9920*/  LDC R222, c[0x0][0x268] ;  /* 0x00009a00ffde7b82 */ /* 0x000ea60000000800 */
        /* <DEDUP_REMOVED lines=8> */
[----:B------:R-:W-:-:S04]  /*99b0*/  IMAD R61, R61, 0x2, R62 ;  /* 0x000000023d3d7824 */ /* 0x000fc800078e023e */
[----:B------:R-:W-:-:S03]  /*99c0*/  IMAD R66, R66, 0x2, R61 ;  /* 0x0000000242427824 */ /* 0x000fc600078e023d */
[----:B------:R-:W2:Y:S02]  /*99d0*/  LDC R226, c[0x0][0x268] ;  /* 0x00009a00ffe27b82 */ /* 0x000ea40000000800 */
[----:B------:R-:W-:-:S05]  /*99e0*/  LEA R65, R65, R66, 0x1 ;  /* 0x0000004241417211 */ /* 0x000fca00078e08ff */
[----:B---3--:R-:W-:Y:S01]  /*99f0*/  IMAD R64, R64, 0x2, R65 ;  /* 0x0000000240407824 */ /* 0x008fe200078e0241 */
        /* <DEDUP_REMOVED lines=8> */
[----:B------:R-:W3:Y:S01]  /*9a80*/  LDC R231, c[0x0][0x268] ;  /* 0x00009a00ffe77b82 */ /* 0x000ee20000000800 */
[----:B------:R-:W-:-:S04]  /*9a90*/  IMAD R70, R70, 0x2, R71 ;  /* 0x0000000246467824 */ /* 0x000fc800078e0247 */
        /* <DEDUP_REMOVED lines=25> */
[----:B------:R-:W-:Y:S02]  /*9c30*/  LEA R91, R91, R92, 0x1 ;  /* 0x0000005c5b5b7211 */ /* 0x000fe400078e08ff */
[----:B------:R-:W-:Y:S02]  /*9c40*/  LEA.HI.X.SX32 R7, R73, R0, 0x1, P2 ;  /* 0x0000000049077211 */ /* 0x000fe400010f0eff */
[----:B------:R-:W3:Y:S01]  /*9c50*/  LDC R240, c[0x0][0x268] ;  /* 0x00009a00fff07b82 */ /* 0x000ee20000000800 */
[----:B------:R-:W-:Y:S01]  /*9c60*/  IMAD R90, R96, 0x2, R91 ;  /* 0x00000002605a7824 */ /* 0x000fe200078e025b */
[----:B------:R-:W-:Y:S01]  /*9c70*/  LEA R96, P0, R48, R2, 0x1 ;  /* 0x0000000230607211 */ /* 0x000fe200078008ff */
[----:B------:R0:W-:Y:S02]  /*9c80*/  STL.64 [R1+0xae0], R6 ;  /* 0x000ae00601007387 */ /* 0x0001e40000100a00 */
[----:B------:R-:W-:-:S03]  /*9c90*/  IMAD R93, R98, 0x2, R90 ;  /* 0x00000002625d7824 */ /* 0x000fc600078e025a */
[----:B------:R-:W3:Y:S01]  /*9ca0*/  LDC R241, c[0x0][0x268] ;  /* 0x00009a00fff17b82 */ /* 0x000ee20000000800 */
[-C--:B----4-:R-:W-:Y:S02]  /*9cb0*/  LEA R94, P1, R4, R2.reuse, 0x1 ;  /* 0x00000002045e7211 */ /* 0x090fe400078208ff */
[----:B------:R-:W-:Y:S02]  /*9cc0*/  LEA R78, R97, R93, 0x1 ;  /* 0x0000005d614e7211 */ /* 0x000fe400078e08ff */
[----:B0-----:R-:W-:-:S03]  /*9cd0*/  LEA R6, P2, R3, R2, 0x1 ;  /* 0x0000000203067211 */ /* 0x001fc600078408ff */
[----:B------:R-:W0:Y:S01]  /*9ce0*/  LDC R243, c[0x0][0x268] ;  /* 0x00009a00fff37b82 */ /* 0x000e220000000800 */
[-C--:B------:R-:W-:Y:S02]  /*9cf0*/  LEA.HI.X.SX32 R95, R4, R0.reuse, 0x1, P1 ;  /* 0x00000000045f7211 */ /* 0x080fe400008f0eff */
[-C--:B------:R-:W-:Y:S02]  /*9d00*/  LEA.HI.X.SX32 R97, R48, R0.reuse, 0x1, P0 ;  /* 0x0000000030617211 */ /* 0x080fe400000f0eff */
[----:B------:R-:W-:Y:S01]  /*9d10*/  LEA.HI.X.SX32 R7, R3, R0, 0x1, P2 ;  /* 0x0000000003077211 */ /* 0x000fe200010f0eff */
[----:B------:R-:W-:Y:S02]  /*9d20*/  STL.64 [R1+0xad0], R94 ;  /* 0x000ad05e01007387 */ /* 0x000fe40000100a00 */
[----:B------:R-:W4:Y:S02]  /*9d30*/  LDC R242, c[0x0][0x268] ;  /* 0x00009a00fff27b82 */ /* 0x000f240000000800 */
[----:B------:R1:W-:Y:S01]  /*9d40*/  STL.64 [R1+0xad8], R96 ;  /* 0x000ad86001007387 */ /* 0x0003e20000100a00 */
[----:B------:R-:W-:-:S03]  /*9d50*/  LEA R98, P1, R10, R2, 0x1 ;  /* 0x000000020a627211 */ /* 0x000fc600078208ff */
[----:B------:R2:W-:Y:S01]  /*9d60*/  STL.64 [R1+0xac8], R6 ;  /* 0x000ac80601007387 */ /* 0x0005e20000100a00 */
[----:B------:R-:W-:Y:S01]  /*9d70*/  IMAD R73, R99, 0x2, R78 ;  /* 0x0000000263497824 */ /* 0x000fe200078e024e */
[----:B------:R-:W-:Y:S01]  /*9d80*/  LEA.HI.X.SX32 R99, R10, R0, 0x1, P1 ;  /* 0x000000000a637211 */ /* 0x000fe200008f0eff */
[----:B------:R-:W4:Y:S01]  /*9d90*/  LDC R244, c[0x0][0x268] ;  /* 0x00009a00fff47b82 */ /* 0x000f220000000800 */
[----:B-1----:R-:W-:-:S07]  /*9da0*/  LEA R96, P2, R9, R2, 0x1 ;  /* 0x0000000209607211 */ /* 0x002fce00078408ff */
[----:B------:R-:W1:Y:S01]  /*9db0*/  LDC R245, c[0x0][0x268] ;  /* 0x00009a00fff57b82 */ /* 0x000e620000000800 */
[----:B--2---:R-:W-:-:S04]  /*9dc0*/  LEA R6, P0, R11, R2, 0x1 ;  /* 0x000000020b067211 */ /* 0x004fc800078008ff */
[-C--:B------:R-:W-:Y:S02]  /*9dd0*/  LEA.HI.X.SX32 R7, R11, R0.reuse, 0x1, P0 ;  /* 0x000000000b077211 */ /* 0x080fe400000f0eff */
[----:B------:R-:W-:Y:S01]  /*9de0*/  LEA.HI.X.SX32 R97, R9, R0, 0x1, P2 ;  /* 0x0000000009617211 */ /* 0x000fe200010f0eff */
[----:B------:R-:W2:Y:S02]  /*9df0*/  LDC R246, c[0x0][0x268] ;  /* 0x00009a00fff67b82 */ /* 0x000ea40000000800 */
[----:B------:R3:W-:Y:S01]  /*9e00*/  STL.64 [R1+0xac0], R6 ;  /* 0x000ac00601007387 */ /* 0x0007e20000100a00 */
[----:B------:R-:W-:-:S04]  /*9e10*/  LEA R10, P2, R12, R2, 0x1 ;  /* 0x000000020c0a7211 */ /* 0x000fc800078408ff */
[----:B------:R-:W-:Y:S01]  /*9e20*/  LEA.HI.X.SX32 R11, R12, R0, 0x1, P2 ;  /* 0x000000000c0b7211 */ /* 0x000fe200010f0eff */
[----:B------:R-:W2:Y:S01]  /*9e30*/  LDC R247, c[0x0][0x268] ;  /* 0x00009a00fff77b82 */ /* 0x000ea20000000800 */
[----:B---3--:R3:W5:Y:S07]  /*9e40*/  LDL.LU.64 R6, [R1+0x1308] ;  /* 0x0013080001067983 */ /* 0x00876e0000300a00 */
[----:B------:R-:W3:Y:S01]  /*9e50*/  LDC R249, c[0x0][0x268] ;  /* 0x00009a00fff97b82 */ /* 0x000ee20000000800 */
[----:B------:R0:W-:Y:S04]  /*9e60*/  STL.64 [R1+0xab8], R98 ;  /* 0x000ab86201007387 */ /* 0x0001e80000100a00 */
[----:B------:R4:W-:Y:S03]  /*9e70*/  STL.64 [R1+0xab0], R96 ;  /* 0x000ab06001007387 */ /* 0x0009e60000100a00 */
[----:B------:R-:W3:Y:S01]  /*9e80*/  LDC R248, c[0x0][0x268] ;  /* 0x00009a00fff87b82 */ /* 0x000ee20000000800 */
[----:B0-----:R-:W-:-:S07]  /*9e90*/  LEA R98, P0, R14, R2, 0x1 ;  /* 0x000000020e627211 */ /* 0x001fce00078008ff */
[----:B------:R-:W0:Y:S01]  /*9ea0*/  LDC R250, c[0x0][0x268] ;  /* 0x00009a00fffa7b82 */ /* 0x000e220000000800 */
[C---:B----4-:R-:W-:Y:S02]  /*9eb0*/  LEA R96, P1, R13.reuse, R2, 0x1 ;  /* 0x000000020d607211 */ /* 0x050fe400078208ff */
[-C--:B------:R-:W-:Y:S02]  /*9ec0*/  LEA.HI.X.SX32 R99, R14, R0.reuse, 0x1, P0 ;  /* 0x000000000e637211 */ /* 0x080fe400000f0eff */
[----:B------:R-:W-:Y:S01]  /*9ed0*/  LEA.HI.X.SX32 R97, R13, R0, 0x1, P1 ;  /* 0x000000000d617211 */ /* 0x000fe200008f0eff */
[----:B------:R-:W-:Y:S01]  /*9ee0*/  IMAD R94, R100, 0x2, R73 ;  /* 0x00000002645e7824 */ /* 0x000fe200078e0249 */
[----:B------:R-:W-:Y:S01]  /*9ef0*/  STL.64 [R1+0xa98], R10 ;  /* 0x000a980a01007387 */ /* 0x000fe20000100a00 */
[----:B------:R-:W-:Y:S01]  /*9f00*/  LEA R100, P0, R17, R2, 0x1 ;  /* 0x0000000211647211 */ /* 0x000fe200078008ff */
[----:B------:R-:W4:Y:S02]  /*9f10*/  LDC R251, c[0x0][0x268] ;  /* 0x00009a00fffb7b82 */ /* 0x000f240000000800 */
[----:B------:R-:W-:Y:S01]  /*9f20*/  STL.64 [R1+0xaa8], R98 ;  /* 0x000aa86201007387 */ /* 0x000fe20000100a00 */
[----:B------:R-:W-:-:S03]  /*9f30*/  LEA R48, R101, R94, 0x1 ;  /* 0x0000005e65307211 */ /* 0x000fc600078e08ff */
[----:B------:R1:W-:Y:S01]  /*9f40*/  STL.64 [R1+0xaa0], R96 ;  /* 0x000aa06001007387 */ /* 0x0003e20000100a00 */
[----:B------:R-:W-:Y:S01]  /*9f50*/  LEA.HI.X.SX32 R101, R17, R0, 0x1, P0 ;  /* 0x0000000011657211 */ /* 0x000fe200000f0eff */
[----:B------:R-:W4:Y:S01]  /*9f60*/  LDC R252, c[0x0][0x268] ;  /* 0x00009a00fffc7b82 */ /* 0x000f220000000800 */
[CC--:B-1----:R-:W-:Y:S02]  /*9f70*/  LEA R96, P2, R15.reuse, R2.reuse, 0x1 ;  /* 0x000000020f607211 */ /* 0x0c2fe400078408ff */
[C---:B------:R-:W-:Y:S02]  /*9f80*/  LEA R98, P1, R16.reuse, R2, 0x1 ;  /* 0x0000000210627211 */ /* 0x040fe400078208ff */
[-C--:B------:R-:W-:Y:S01]  /*9f90*/  LEA.HI.X.SX32 R97, R15, R0.reuse, 0x1, P2 ;  /* 0x000000000f617211 */ /* 0x080fe200010f0eff */
[----:B------:R-:W-:Y:S01]  /*9fa0*/  STL.64 [R1+0xa90], R100 ;  /* 0x000a906401007387 */ /* 0x000fe20000100a00 */
[----:B------:R-:W-:-:S03]  /*9fb0*/  LEA.HI.X.SX32 R99, R16, R0, 0x1, P1 ;  /* 0x0000000010637211 */ /* 0x000fc600008f0eff */
[----:B------:R1:W-:Y:S01]  /*9fc0*/  STL.64 [R1+0xa80], R96 ;  /* 0x000a806001007387 */ /* 0x0003e20000100a00 */
[CC--:B------:R-:W-:Y:S02]  /*9fd0*/  LEA R16, P1, R19.reuse, R2.reuse, 0x1 ;  /* 0x0000000213107211 */ /* 0x0c0fe400078208ff */
[----:B------:R-:W-:Y:S02]  /*9fe0*/  LEA R12, P2, R18, R2, 0x1 ;  /* 0x00000002120c7211 */ /* 0x000fe400078408ff */
[----:B------:R-:W-:Y:S02]  /*9ff0*/  LEA.HI.X.SX32 R17, R19, R0, 0x1, P1 ;  /* 0x0000000013117211 */ /* 0x000fe400008f0eff */
[----:B-1----:R-:W-:Y:S02]  /*a000*/  LEA R96, P0, R20, R2, 0x1 ;  /* 0x0000000214607211 */ /* 0x002fe400078008ff */
[-C--:B------:R-:W-:Y:S02]  /*a010*/  LEA.HI.X.SX32 R13, R18, R0.reuse, 0x1, P2 ;  /* 0x00000000120d7211 */ /* 0x080fe400010f0eff */
[----:B------:R-:W-:Y:S01]  /*a020*/  LEA.HI.X.SX32 R97, R20, R0, 0x1, P0 ;  /* 0x0000000014617211 */ /* 0x000fe200000f0eff */
[----:B------:R1:W-:Y:S04]  /*a030*/  STL.64 [R1+0xa88], R98 ;  /* 0x000a886201007387 */ /* 0x0003e80000100a00 */
[----:B------:R-:W-:Y:S04]  /*a040*/  STL.64 [R1+0xa78], R96 ;  /* 0x000a786001007387 */ /* 0x000fe80000100a00 */
[----:B------:R2:W-:Y:S04]  /*a050*/  STL.64 [R1+0xa70], R16 ;  /* 0x000a701001007387 */ /* 0x0005e80000100a00 */
[----:B------:R3:W-:Y:S01]  /*a060*/  STL.64 [R1+0xa68], R12 ;  /* 0x000a680c01007387 */ /* 0x0007e20000100a00 */
[----:B-1----:R-:W-:-:S04]  /*a070*/  LEA R98, P0, R23, R2, 0x1 ;  /* 0x0000000217627211 */ /* 0x002fc800078008ff */
[----:B------:R-:W-:Y:S02]  /*a080*/  LEA.HI.X.SX32 R99, R23, R0, 0x1, P0 ;  /* 0x0000000017637211 */ /* 0x000fe400000f0eff */
[CC--:B--2---:R-:W-:Y:S02]  /*a090*/  LEA R16, P1, R22.reuse, R2.reuse, 0x1 ;  /* 0x0000000216107211 */ /* 0x0c4fe400078208ff */
[C---:B---3--:R-:W-:Y:S02]  /*a0a0*/  LEA R12, P2, R21.reuse, R2, 0x1 ;  /* 0x00000002150c7211 */ /* 0x048fe400078408ff */
[-C--:B------:R-:W-:Y:S02]  /*a0b0*/  LEA.HI.X.SX32 R17, R22, R0.reuse, 0x1, P1 ;  /* 0x0000000016117211 */ /* 0x080fe400008f0eff */
[----:B------:R-:W-:Y:S02]  /*a0c0*/  LEA.HI.X.SX32 R13, R21, R0, 0x1, P2 ;  /* 0x00000000150d7211 */ /* 0x000fe400010f0eff */
[----:B------:R-:W-:-:S03]  /*a0d0*/  LEA R22, P0, R26, R2, 0x1 ;  /* 0x000000021a167211 */ /* 0x000fc600078008ff */
[----:B------:R-:W-:Y:S01]  /*a0e0*/  STL.64 [R1+0xa50], R12 ;  /* 0x000a500c01007387 */ /* 0x000fe20000100a00 */
[C---:B------:R-:W-:Y:S02]  /*a0f0*/  LEA R18, P1, R25.reuse, R2, 0x1 ;  /* 0x0000000219127211 */ /* 0x040fe400078208ff */
[-C--:B------:R-:W-:Y:S01]  /*a100*/  LEA.HI.X.SX32 R23, R26, R0.reuse, 0x1, P0 ;  /* 0x000000001a177211 */ /* 0x080fe200000f0eff */
[----:B------:R1:W-:Y:S04]  /*a110*/  STL.64 [R1+0xa60], R98 ;  /* 0x000a606201007387 */ /* 0x0003e80000100a00 */
[----:B------:R2:W-:Y:S01]  /*a120*/  STL.64 [R1+0xa58], R16 ;  /* 0x000a581001007387 */ /* 0x0005e20000100a00 */
[----:B------:R-:W-:-:S03]  /*a130*/  LEA.HI.X.SX32 R19, R25, R0, 0x1, P1 ;  /* 0x0000000019137211 */ /* 0x000fc600008f0eff */
[----:B------:R3:W-:Y:S01]  /*a140*/  STL.64 [R1+0xa48], R22 ;  /* 0x000a481601007387 */ /* 0x0007e20000100a00 */
[-C--:B-1----:R-:W-:Y:S02]  /*a150*/  LEA R98, P0, R29, R2.reuse, 0x1 ;  /* 0x000000021d627211 */ /* 0x082fe400078008ff */
[----:B--2---:R-:W-:-:S04]  /*a160*/  LEA R16, P2, R24, R2, 0x1 ;  /* 0x0000000218107211 */ /* 0x004fc800078408ff */
[----:B------:R-:W-:Y:S02]  /*a170*/  LEA.HI.X.SX32 R17, R24, R0, 0x1, P2 ;  /* 0x0000000018117211 */ /* 0x000fe400010f0eff */
[C---:B---3--:R-:W-:Y:S01]  /*a180*/  LEA R22, P1, R28.reuse, R2, 0x1 ;  /* 0x000000021c167211 */ /* 0x048fe200078208ff */
[----:B------:R-:W-:Y:S01]  /*a190*/  STL.64 [R1+0xa40], R18 ;  /* 0x000a401201007387 */ /* 0x000fe20000100a00 */
[-C--:B------:R-:W-:Y:S02]  /*a1a0*/  LEA.HI.X.SX32 R99, R29, R0.reuse, 0x1, P0 ;  /* 0x000000001d637211 */ /* 0x080fe400000f0eff */
[----:B------:R-:W-:Y:S01]  /*a1b0*/  LEA.HI.X.SX32 R23, R28, R0, 0x1, P1 ;  /* 0x000000001c177211 */ /* 0x000fe200008f0eff */
[----:B------:R1:W-:Y:S01]  /*a1c0*/  STL.64 [R1+0xa38], R16 ;  /* 0x000a381001007387 */ /* 0x0003e20000100a00 */
[----:B------:R-:W-:-:S03]  /*a1d0*/  LEA R24, P0, R32, R2, 0x1 ;  /* 0x0000000220187211 */ /* 0x000fc600078008ff */
[----:B------:R2:W-:Y:S01]  /*a1e0*/  STL.64 [R1+0xa30], R98 ;  /* 0x000a306201007387 */ /* 0x0005e20000100a00 */
[----:B------:R-:W-:-:S03]  /*a1f0*/  LEA.HI.X.SX32 R25, R32, R0, 0x1, P0 ;  /* 0x0000000020197211 */ /* 0x000fc600000f0eff */
[----:B------:R3:W-:Y:S01]  /*a200*/  STL.64 [R1+0xa28], R22 ;  /* 0x000a281601007387 */ /* 0x0007e20000100a00 */
[----:B-1----:R-:W-:-:S04]  /*a210*/  LEA R16, P2, R27, R2, 0x1 ;  /* 0x000000021b107211 */ /* 0x002fc800078408ff */
[----:B------:R-:W-:Y:S01]  /*a220*/  LEA.HI.X.SX32 R17, R27, R0, 0x1, P2 ;  /* 0x000000001b117211 */ /* 0x000fe200010f0eff */
[----:B------:R-:W-:Y:S01]  /*a230*/  IMAD R3, R102, 0x2, R48 ;  /* 0x0000000266037824 */ /* 0x000fe200078e0230 */
[----:B--2---:R-:W1:Y:S01]  /*a240*/  LDC R98, c[0x0][0x268] ;  /* 0x00009a00ff627b82 */ /* 0x004e620000000800 */
[C---:B---3--:R-:W-:Y:S02]  /*a250*/  LEA R22, P1, R31.reuse, R2, 0x1 ;  /* 0x000000021f167211 */ /* 0x048fe400078208ff */
[----:B------:R2:W-:Y:S02]  /*a260*/  STL.64 [R1+0xa20], R16 ;  /* 0x000a201001007387 */ /* 0x0005e40000100a00 */
[----:B------:R-:W-:Y:S01]  /*a270*/  LEA.HI.X.SX32 R23, R31, R0, 0x1, P1 ;  /* 0x000000001f177211 */ /* 0x000fe200008f0eff */
[----:B------:R-:W-:Y:S01]  /*a280*/  IMAD R95, R104, 0x2, R3 ;  /* 0x00000002685f7824 */ /* 0x000fe200078e0203 */
[----:B------:R3:W-:Y:S01]  /*a290*/  STL.64 [R1+0xa18], R24 ;  /* 0x000a181801007387 */ /* 0x0007e20000100a00 */
[----:B------:R-:W-:-:S02]  /*a2a0*/  LEA R28, P0, R35, R2, 0x1 ;  /* 0x00000002231c7211 */ /* 0x000fc400078008ff */
[C---:B--2---:R-:W-:Y:S01]  /*a2b0*/  LEA R16, P2, R30.reuse, R2, 0x1 ;  /* 0x000000021e107211 */ /* 0x044fe200078408ff */
[----:B------:R2:W-:Y:S03]  /*a2c0*/  STL.64 [R1+0xa10], R22 ;  /* 0x000a101601007387 */ /* 0x0005e60000100a00 */
[----:B------:R-:W-:Y:S02]  /*a2d0*/  LEA.HI.X.SX32 R17, R30, R0, 0x1, P2 ;  /* 0x000000001e117211 */ /* 0x000fe400010f0eff */
[C---:B---3--:R-:W-:Y:S02]  /*a2e0*/  LEA R24, P1, R34.reuse, R2, 0x1 ;  /* 0x0000000222187211 */ /* 0x048fe400078208ff */
[----:B------:R-:W-:Y:S02]  /*a2f0*/  LEA R10, R103, R95, 0x1 ;  /* 0x0000005f670a7211 */ /* 0x000fe400078e08ff */
[----:B------:R-:W-:-:S02]  /*a300*/  LEA.HI.X.SX32 R25, R34, R0, 0x1, P1 ;  /* 0x0000000022197211 */ /* 0x000fc400008f0eff */
[----:B--2---:R-:W-:Y:S02]  /*a310*/  LEA R22, P2, R33, R2, 0x1 ;  /* 0x0000000221167211 */ /* 0x004fe400078408ff */
[-C--:B------:R-:W-:Y:S02]  /*a320*/  LEA.HI.X.SX32 R29, R35, R0.reuse, 0x1, P0 ;  /* 0x00000000231d7211 */ /* 0x080fe400000f0eff */
[----:B------:R-:W-:Y:S01]  /*a330*/  LEA.HI.X.SX32 R23, R33, R0, 0x1, P2 ;  /* 0x0000000021177211 */ /* 0x000fe200010f0eff */
[----:B------:R-:W-:Y:S01]  /*a340*/  STL.64 [R1+0xa08], R16 ;  /* 0x000a081001007387 */ /* 0x000fe20000100a00 */
[----:B------:R-:W-:Y:S01]  /*a350*/  IMAD R9, R105, 0x2, R10 ;  /* 0x0000000269097824 */ /* 0x000fe200078e020a */
[----:B------:R-:W-:Y:S02]  /*a360*/  LEA R30, P0, R38, R2, 0x1 ;  /* 0x00000002261e7211 */ /* 0x000fe400078008ff */
[----:B------:R-:W-:Y:S01]  /*a370*/  STL.64 [R1+0x9f8], R24 ;  /* 0x0009f81801007387 */ /* 0x000fe20000100a00 */
[----:B------:R-:W-:-:S03]  /*a380*/  IMAD R15, R106, 0x2, R9 ;  /* 0x000000026a0f7824 */ /* 0x000fc600078e0209 */
[----:B------:R2:W-:Y:S01]  /*a390*/  STL.64 [R1+0xa00], R28 ;  /* 0x000a001c01007387 */ /* 0x0005e20000100a00 */
[----:B------:R-:W-:-:S03]  /*a3a0*/  LEA.HI.X.SX32 R31, R38, R0, 0x1, P0 ;  /* 0x00000000261f7211 */ /* 0x000fc600000f0eff */
[----:B------:R3:W-:Y:S01]  /*a3b0*/  STL.64 [R1+0x9f0], R22 ;  /* 0x0009f01601007387 */ /* 0x0007e20000100a00 */
[----:B------:R-:W-:Y:S02]  /*a3c0*/  LEA R14, R107, R15, 0x1 ;  /* 0x0000000f6b0e7211 */ /* 0x000fe400078e08ff */
[CC--:B--2---:R-:W-:Y:S02]  /*a3d0*/  LEA R28, P1, R37.reuse, R2.reuse, 0x1 ;  /* 0x00000002251c7211 */ /* 0x0c4fe400078208ff */
[C---:B---3--:R-:W-:Y:S02]  /*a3e0*/  LEA R22, P2, R36.reuse, R2, 0x1 ;  /* 0x0000000224167211 */ /* 0x048fe400078408ff */
[-C--:B------:R-:W-:Y:S02]  /*a3f0*/  LEA.HI.X.SX32 R29, R37, R0.reuse, 0x1, P1 ;  /* 0x00000000251d7211 */ /* 0x080fe400008f0eff */
[----:B------:R-:W-:Y:S01]  /*a400*/  LEA.HI.X.SX32 R23, R36, R0, 0x1, P2 ;  /* 0x0000000024177211 */ /* 0x000fe200010f0eff */
[----:B------:R2:W-:Y:S01]  /*a410*/  STL.64 [R1+0x9e8], R30 ;  /* 0x0009e81e01007387 */ /* 0x0005e20000100a00 */
[----:B------:R-:W-:-:S03]  /*a420*/  IMAD R4, R108, 0x2, R14 ;  /* 0x000000026c047824 */ /* 0x000fc600078e020e */
[----:B------:R3:W-:Y:S04]  /*a430*/  STL.64 [R1+0x9e0], R28 ;  /* 0x0009e01c01007387 */ /* 0x0007e80000100a00 */
[----:B------:R0:W-:Y:S01]  /*a440*/  STL.64 [R1+0x9d8], R22 ;  /* 0x0009d81601007387 */ /* 0x0001e20000100a00 */
[-C--:B--2---:R-:W-:Y:S01]  /*a450*/  LEA R30, P0, R41, R2.reuse, 0x1 ;  /* 0x00000002291e7211 */ /* 0x084fe200078008ff */
[----:B------:R-:W-:Y:S01]  /*a460*/  IMAD R96, R110, 0x2, R4 ;  /* 0x000000026e607824 */ /* 0x000fe200078e0204 */
[-C--:B---3--:R-:W-:Y:S02]  /*a470*/  LEA R28, P1, R40, R2.reuse, 0x1 ;  /* 0x00000002281c7211 */ /* 0x088fe400078208ff */
[----:B0-----:R-:W-:Y:S02]  /*a480*/  LEA R22, P2, R39, R2, 0x1 ;  /* 0x0000000227167211 */ /* 0x001fe400078408ff */
[----:B------:R-:W-:-:S02]  /*a490*/  LEA.HI.X.SX32 R31, R41, R0, 0x1, P0 ;  /* 0x00000000291f7211 */ /* 0x000fc400000f0eff */
[-C--:B------:R-:W-:Y:S02]  /*a4a0*/  LEA.HI.X.SX32 R23, R39, R0.reuse, 0x1, P2 ;  /* 0x0000000027177211 */ /* 0x080fe400010f0eff */
[----:B------:R-:W-:Y:S02]  /*a4b0*/  LEA.HI.X.SX32 R29, R40, R0, 0x1, P1 ;  /* 0x00000000281d7211 */ /* 0x000fe400008f0eff */
[----:B------:R-:W-:Y:S01]  /*a4c0*/  LEA R13, R109, R96, 0x1 ;  /* 0x000000606d0d7211 */ /* 0x000fe200078e08ff */
[----:B------:R-:W-:Y:S01]  /*a4d0*/  STL.64 [R1+0x9c0], R22 ;  /* 0x0009c01601007387 */ /* 0x000fe20000100a00 */
[----:B------:R-:W-:-:S03]  /*a4e0*/  LEA R34, P0, R44, R2, 0x1 ;  /* 0x000000022c227211 */ /* 0x000fc600078008ff */
[----:B------:R0:W-:Y:S01]  /*a4f0*/  STL.64 [R1+0x9d0], R30 ;  /* 0x0009d01e01007387 */ /* 0x0001e20000100a00 */
[----:B------:R-:W-:-:S03]  /*a500*/  IMAD R12, R111, 0x2, R13 ;  /* 0x000000026f0c7824 */ /* 0x000fc600078e020d */
[----:B------:R2:W-:Y:S01]  /*a510*/  STL.64 [R1+0x9c8], R28 ;  /* 0x0009c81c01007387 */ /* 0x0005e20000100a00 */
[----:B------:R-:W-:Y:S02]  /*a520*/  LEA.HI.X.SX32 R35, R44, R0, 0x1, P0 ;  /* 0x000000002c237211 */ /* 0x000fe400000f0eff */
[CC--:B0-----:R-:W-:Y:S02]  /*a530*/  LEA R30, P1, R43.reuse, R2.reuse, 0x1 ;  /* 0x000000022b1e7211 */ /* 0x0c1fe400078208ff */
[C---:B--2---:R-:W-:Y:S02]  /*a540*/  LEA R28, P2, R42.reuse, R2, 0x1 ;  /* 0x000000022a1c7211 */ /* 0x044fe400078408ff */
[-C--:B------:R-:W-:Y:S02]  /*a550*/  LEA.HI.X.SX32 R31, R43, R0.reuse, 0x1, P1 ;  /* 0x000000002b1f7211 */ /* 0x080fe400008f0eff */
[----:B------:R-:W-:Y:S01]  /*a560*/  LEA.HI.X.SX32 R29, R42, R0, 0x1, P2 ;  /* 0x000000002a1d7211 */ /* 0x000fe200010f0eff */
[----:B------:R-:W-:Y:S01]  /*a570*/  IMAD R20, R112, 0x2, R12 ;  /* 0x0000000270147824 */ /* 0x000fe200078e020c */
[----:B------:R-:W-:Y:S01]  /*a580*/  LEA R36, P0, R47, R2, 0x1 ;  /* 0x000000022f247211 */ /* 0x000fe200078008ff */
[----:B------:R-:W-:Y:S04]  /*a590*/  STL.64 [R1+0x9b0], R30 ;  /* 0x0009b01e01007387 */ /* 0x000fe80000100a00 */
[----:B------:R0:W-:Y:S01]  /*a5a0*/  STL.64 [R1+0x9b8], R34 ;  /* 0x0009b82201007387 */ /* 0x0001e20000100a00 */
[----:B------:R-:W-:-:S03]  /*a5b0*/  LEA R19, R113, R20, 0x1 ;  /* 0x0000001471137211 */ /* 0x000fc600078e08ff */
[----:B------:R2:W-:Y:S01]  /*a5c0*/  STL.64 [R1+0x9a8], R28 ;  /* 0x0009a81c01007387 */ /* 0x0005e20000100a00 */
[----:B------:R-:W-:Y:S02]  /*a5d0*/  LEA.HI.X.SX32 R37, R47, R0, 0x1, P0 ;  /* 0x000000002f257211 */ /* 0x000fe400000f0eff */
[CC--:B0-----:R-:W-:Y:S02]  /*a5e0*/  LEA R34, P1, R46.reuse, R2.reuse, 0x1 ;  /* 0x000000022e227211 */ /* 0x0c1fe400078208ff */
[C---:B--2---:R-:W-:Y:S02]  /*a5f0*/  LEA R28, P2, R45.reuse, R2, 0x1 ;  /* 0x000000022d1c7211 */ /* 0x044fe400078408ff */
[-C--:B------:R-:W-:Y:S02]  /*a600*/  LEA.HI.X.SX32 R35, R46, R0.reuse, 0x1, P1 ;  /* 0x000000002e237211 */ /* 0x080fe400008f0eff */
[----:B------:R-:W-:Y:S01]  /*a610*/  LEA.HI.X.SX32 R29, R45, R0, 0x1, P2 ;  /* 0x000000002d1d7211 */ /* 0x000fe200010f0eff */
[----:B------:R-:W-:Y:S01]  /*a620*/  IMAD R11, R114, 0x2, R19 ;  /* 0x00000002720b7824 */ /* 0x000fe200078e0213 */
[----:B------:R0:W-:Y:S04]  /*a630*/  STL.64 [R1+0x9a0], R36 ;  /* 0x0009a02401007387 */ /* 0x0001e80000100a00 */
[----:B------:R2:W-:Y:S01]  /*a640*/  STL.64 [R1+0x998], R34 ;  /* 0x0009982201007387 */ /* 0x0005e20000100a00 */
[----:B------:R-:W-:-:S03]  /*a650*/  IMAD R26, R116, 0x2, R11 ;  /* 0x00000002741a7824 */ /* 0x000fc600078e020b */
[----:B------:R3:W-:Y:S01]  /*a660*/  STL.64 [R1+0x990], R28 ;  /* 0x0009901c01007387 */ /* 0x0007e20000100a00 */
[----:B0-----:R-:W-:Y:S02]  /*a670*/  LEA R36, P0, R51, R2, 0x1 ;  /* 0x0000000233247211 */ /* 0x001fe400078008ff */
[----:B------:R-:W-:Y:S02]  /*a680*/  LEA R18, R115, R26, 0x1 ;  /* 0x0000001a73127211 */ /* 0x000fe400078e08ff */
[-C--:B--2---:R-:W-:Y:S02]  /*a690*/  LEA R34, P1, R50, R2.reuse, 0x1 ;  /* 0x0000000232227211 */ /* 0x084fe400078208ff */
[----:B---3--:R-:W-:Y:S02]  /*a6a0*/  LEA R28, P2, R49, R2, 0x1 ;  /* 0x00000002311c7211 */ /* 0x008fe400078408ff */
[-C--:B------:R-:W-:Y:S02]  /*a6b0*/  LEA.HI.X.SX32 R37, R51, R0.reuse, 0x1, P0 ;  /* 0x0000000033257211 */ /* 0x080fe400000f0eff */
[----:B------:R-:W-:-:S02]  /*a6c0*/  LEA.HI.X.SX32 R29, R49, R0, 0x1, P2 ;  /* 0x00000000311d7211 */ /* 0x000fc400010f0eff */
[----:B------:R-:W-:Y:S01]  /*a6d0*/  LEA.HI.X.SX32 R35, R50, R0, 0x1, P1 ;  /* 0x0000000032237211 */ /* 0x000fe200008f0eff */
[----:B------:R-:W-:Y:S02]  /*a6e0*/  IMAD R17, R117, 0x2, R18 ;  /* 0x0000000275117824 */ /* 0x000fe400078e0212 */
        /* <DEDUP_REMOVED lines=16> */
[----:B------:R-:W-:Y:S01]  /*a7f0*/  LEA.HI.X.SX32 R43, R57, R0, 0x1, P0 ;  /* 0x00000000392b7211 */ /* 0x000fe200000f0eff */
[----:B------:R-:W-:Y:S01]  /*a800*/  IMAD R32, R122, 0x2, R16 ;  /* 0x000000027a207824 */ /* 0x000fe200078e0210 */
[CC--:B0-----:R-:W-:Y:S02]  /*a810*/  LEA R40, P1, R56.reuse, R2.reuse, 0x1 ;  /* 0x0000000238287211 */ /* 0x0c1fe400078208ff */
[C---:B--2---:R-:W-:Y:S02]  /*a820*/  LEA R34, P2, R55.reuse, R2, 0x1 ;  /* 0x0000000237227211 */ /* 0x044fe400078408ff */
[-C--:B------:R-:W-:Y:S02]  /*a830*/  LEA.HI.X.SX32 R41, R56, R0.reuse, 0x1, P1 ;  /* 0x0000000038297211 */ /* 0x080fe400008f0eff */
[----:B------:R-:W-:Y:S01]  /*a840*/  LEA.HI.X.SX32 R35, R55, R0, 0x1, P2 ;  /* 0x0000000037237211 */ /* 0x000fe200010f0eff */
[----:B------:R0:W-:Y:S01]  /*a850*/  STL.64 [R1+0x958], R42 ;  /* 0x0009582a01007387 */ /* 0x0001e20000100a00 */
[----:B------:R-:W-:-:S03]  /*a860*/  LEA R23, R121, R32, 0x1 ;  /* 0x0000002079177211 */ /* 0x000fc600078e08ff */
[----:B------:R2:W-:Y:S04]  /*a870*/  STL.64 [R1+0x950], R40 ;  /* 0x0009502801007387 */ /* 0x0005e80000100a00 */
[----:B------:R3:W-:Y:S01]  /*a880*/  STL.64 [R1+0x948], R34 ;  /* 0x0009482201007387 */ /* 0x0007e20000100a00 */
[-C--:B0-----:R-:W-:Y:S01]  /*a890*/  LEA R42, P0, R60, R2.reuse, 0x1 ;  /* 0x000000023c2a7211 */ /* 0x081fe200078008ff */
[----:B------:R-:W-:Y:S01]  /*a8a0*/  IMAD R22, R123, 0x2, R23 ;  /* 0x000000027b167824 */ /* 0x000fe200078e0217 */
[-C--:B--2---:R-:W-:Y:S02]  /*a8b0*/  LEA R40, P1, R59, R2.reuse, 0x1 ;  /* 0x000000023b287211 */ /* 0x084fe400078208ff */
[----:B---3--:R-:W-:Y:S02]  /*a8c0*/  LEA R34, P2, R58, R2, 0x1 ;  /* 0x000000023a227211 */ /* 0x008fe400078408ff */
[----:B------:R-:W-:-:S02]  /*a8d0*/  LEA.HI.X.SX32 R43, R60, R0, 0x1, P0 ;  /* 0x000000003c2b7211 */ /* 0x000fc400000f0eff */
[-C--:B------:R-:W-:Y:S02]  /*a8e0*/  LEA.HI.X.SX32 R35, R58, R0.reuse, 0x1, P2 ;  /* 0x000000003a237211 */ /* 0x080fe400010f0eff */
[----:B------:R-:W-:Y:S01]  /*a8f0*/  LEA.HI.X.SX32 R41, R59, R0, 0x1, P1 ;  /* 0x000000003b297211 */ /* 0x000fe200008f0eff */
[----:B------:R-:W-:Y:S02]  /*a900*/  IMAD R31, R124, 0x2, R22 ;  /* 0x000000027c1f7824 */ /* 0x000fe400078e0216 */
[----:B------:R-:W-:Y:S01]  /*a910*/  STL.64 [R1+0x930], R34 ;  /* 0x0009302201007387 */ /* 0x000fe20000100a00 */
[----:B------:R-:W-:-:S03]  /*a920*/  LEA R46, P0, R63, R2, 0x1 ;  /* 0x000000023f2e7211 */ /* 0x000fc600078008ff */
        /* <DEDUP_REMOVED lines=10> */
[----:B------:R-:W-:Y:S02]  /*a9d0*/  STL.64 [R1+0x920], R42 ;  /* 0x0009202a01007387 */ /* 0x000fe40000100a00 */
[----:B------:R-:W-:-:S02]  /*a9e0*/  IMAD R38, R128, 0x2, R21 ;  /* 0x0000000280267824 */ /* 0x000fc400078e0215 */
[----:B------:R0:W-:Y:S01]  /*a9f0*/  STL.64 [R1+0x928], R46 ;  /* 0x0009282e01007387 */ /* 0x0001e20000100a00 */
[----:B------:R-:W-:-:S03]  /*aa00*/  LEA.HI.X.SX32 R51, R66, R0, 0x1, P0 ;  /* 0x0000000042337211 */ /* 0x000fc600000f0eff */
[----:B------:R2:W-:Y:S01]  /*aa10*/  STL.64 [R1+0x918], R40 ;  /* 0x0009182801007387 */ /* 0x0005e20000100a00 */
[----:B------:R-:W-:Y:S02]  /*aa20*/  LEA R29, R127, R38, 0x1 ;  /* 0x000000267f1d7211 */ /* 0x000fe400078e08ff */
[CC--:B0-----:R-:W-:Y:S02]  /*aa30*/  LEA R46, P1, R65.reuse, R2.reuse, 0x1 ;  /* 0x00000002412e7211 */ /* 0x0c1fe400078208ff */
[C---:B--2---:R-:W-:Y:S02]  /*aa40*/  LEA R40, P2, R64.reuse, R2, 0x1 ;  /* 0x0000000240287211 */ /* 0x044fe400078408ff */
[-C--:B------:R-:W-:Y:S02]  /*aa50*/  LEA.HI.X.SX32 R47, R65, R0.reuse, 0x1, P1 ;  /* 0x00000000412f7211 */ /* 0x080fe400008f0eff */
[----:B------:R-:W-:Y:S01]  /*aa60*/  LEA.HI.X.SX32 R41, R64, R0, 0x1, P2 ;  /* 0x0000000040297211 */ /* 0x000fe200010f0eff */
[----:B------:R-:W-:Y:S01]  /*aa70*/  STL.64 [R1+0x910], R50 ;  /* 0x0009103201007387 */ /* 0x000fe20000100a00 */
[----:B------:R-:W-:-:S03]  /*aa80*/  IMAD R28, R129, 0x2, R29 ;  /* 0x00000002811c7824 */ /* 0x000fc600078e021d */
[----:B------:R0:W-:Y:S01]  /*aa90*/  STL.64 [R1+0x908], R46 ;  /* 0x0009082e01007387 */ /* 0x0001e20000100a00 */
[----:B------:R-:W-:-:S03]  /*aaa0*/  LEA R52, P0, R69, R2, 0x1 ;  /* 0x0000000245347211 */ /* 0x000fc600078008ff */
[----:B------:R2:W-:Y:S01]  /*aab0*/  STL.64 [R1+0x900], R40 ;  /* 0x0009002801007387 */ /* 0x0005e20000100a00 */
[----:B------:R-:W-:Y:S01]  /*aac0*/  IMAD R37, R130, 0x2, R28 ;  /* 0x0000000282257824 */ /* 0x000fe200078e021c */
[----:B------:R-:W-:Y:S02]  /*aad0*/  LEA.HI.X.SX32 R53, R69, R0, 0x1, P0 ;  /* 0x0000000045357211 */ /* 0x000fe400000f0eff */
[CC--:B0-----:R-:W-:Y:S02]  /*aae0*/  LEA R46, P1, R68.reuse, R2.reuse, 0x1 ;  /* 0x00000002442e7211 */ /* 0x0c1fe400078208ff */
[C---:B--2---:R-:W-:Y:S02]  /*aaf0*/  LEA R40, P2, R67.reuse, R2, 0x1 ;  /* 0x0000000243287211 */ /* 0x044fe400078408ff */
[-C--:B------:R-:W-:Y:S02]  /*ab00*/  LEA.HI.X.SX32 R47, R68, R0.reuse, 0x1, P1 ;  /* 0x00000000442f7211 */ /* 0x080fe400008f0eff */
[----:B------:R-:W-:-:S02]  /*ab10*/  LEA.HI.X.SX32 R41, R67, R0, 0x1, P2 ;  /* 0x0000000043297211 */ /* 0x000fc400010f0eff */
[----:B------:R-:W-:Y:S02]  /*ab20*/  LEA R36, R131, R37, 0x1 ;  /* 0x0000002583247211 */ /* 0x000fe400078e08ff */
[----:B------:R-:W-:Y:S01]  /*ab30*/  LEA R54, P0, R72, R2, 0x1 ;  /* 0x0000000248367211 */ /* 0x000fe200078008ff */
[----:B------:R-:W-:Y:S04]  /*ab40*/  STL.64 [R1+0x8e8], R40 ;  /* 0x0008e82801007387 */ /* 0x000fe80000100a00 */
        /* <DEDUP_REMOVED lines=11> */
[----:B------:R-:W-:-:S03]  /*ac00*/  LEA R35, R133, R44, 0x1 ;  /* 0x0000002c85237211 */ /* 0x000fc600078e08ff */
[----:B------:R3:W-:Y:S01]  /*ac10*/  STL.64 [R1+0x8d0], R46 ;  /* 0x0008d02e01007387 */ /* 0x0007e20000100a00 */
[CC--:B0-----:R-:W-:Y:S02]  /*ac20*/  LEA R54, P0, R76.reuse, R2.reuse, 0x1 ;  /* 0x000000024c367211 */ /* 0x0c1fe400078008ff */
[C---:B--2---:R-:W-:Y:S02]  /*ac30*/  LEA R52, P1, R75.reuse, R2, 0x1 ;  /* 0x000000024b347211 */ /* 0x044fe400078208ff */
[----:B------:R-:W-:Y:S02]  /*ac40*/  LEA.HI.X.SX32 R55, R76, R0, 0x1, P0 ;  /* 0x000000004c377211 */ /* 0x000fe400000f0eff */
[C---:B---3--:R-:W-:Y:S02]  /*ac50*/  LEA R46, P2, R74.reuse, R2, 0x1 ;  /* 0x000000024a2e7211 */ /* 0x048fe400078408ff */
[-C--:B------:R-:W-:Y:S02]  /*ac60*/  LEA.HI.X.SX32 R53, R75, R0.reuse, 0x1, P1 ;  /* 0x000000004b357211 */ /* 0x080fe400008f0eff */
[----:B------:R-:W-:Y:S01]  /*ac70*/  LEA.HI.X.SX32 R47, R74, R0, 0x1, P2 ;  /* 0x000000004a2f7211 */ /* 0x000fe200010f0eff */
[----:B------:R-:W-:Y:S01]  /*ac80*/  IMAD R34, R135, 0x2, R35 ;  /* 0x0000000287227824 */ /* 0x000fe200078e0223 */
[----:B------:R0:W-:Y:S04]  /*ac90*/  STL.64 [R1+0x8c8], R54 ;  /* 0x0008c83601007387 */ /* 0x0001e80000100a00 */
[----:B------:R2:W-:Y:S01]  /*aca0*/  STL.64 [R1+0x8c0], R52 ;  /* 0x0008c03401007387 */ /* 0x0005e20000100a00 */
[----:B------:R-:W-:-:S03]  /*acb0*/  IMAD R43, R136, 0x2, R34 ;  /* 0x00000002882b7824 */ /* 0x000fc600078e0222 */
[----:B------:R3:W-:Y:S01]  /*acc0*/  STL.64 [R1+0x8b8], R46 ;  /* 0x0008b82e01007387 */ /* 0x0007e20000100a00 */
[CC--:B0-----:R-:W-:Y:S02]  /*acd0*/  LEA R54, P0, R80.reuse, R2.reuse, 0x1 ;  /* 0x0000000250367211 */ /* 0x0c1fe400078008ff */
[-C--:B--2---:R-:W-:Y:S02]  /*ace0*/  LEA R52, P1, R79, R2.reuse, 0x1 ;  /* 0x000000024f347211 */ /* 0x084fe400078208ff */
[----:B---3--:R-:W-:Y:S02]  /*acf0*/  LEA R46, P2, R77, R2, 0x1 ;  /* 0x000000024d2e7211 */ /* 0x008fe400078408ff */
[----:B------:R-:W-:Y:S02]  /*ad00*/  LEA R42, R137, R43, 0x1 ;  /* 0x0000002b892a7211 */ /* 0x000fe400078e08ff */
[-C--:B------:R-:W-:Y:S02]  /*ad10*/  LEA.HI.X.SX32 R47, R77, R0.reuse, 0x1, P2 ;  /* 0x000000004d2f7211 */ /* 0x080fe400010f0eff */
[----:B------:R-:W-:-:S02]  /*ad20*/  LEA.HI.X.SX32 R55, R80, R0, 0x1, P0 ;  /* 0x0000000050377211 */ /* 0x000fc400000f0eff */
[----:B------:R-:W-:Y:S01]  /*ad30*/  LEA.HI.X.SX32 R53, R79, R0, 0x1, P1 ;  /* 0x000000004f357211 */ /* 0x000fe200008f0eff */
[----:B------:R-:W-:Y:S01]  /*ad40*/  STL.64 [R1+0x8a0], R46 ;  /* 0x0008a02e01007387 */ /* 0x000fe20000100a00 */
[C---:B------:R-:W-:Y:S01]  /*ad50*/  LEA R58, P0, R83.reuse, R2, 0x1 ;  /* 0x00000002533a7211 */ /* 0x040fe200078008ff */
[----:B------:R-:W-:Y:S02]  /*ad60*/  IMAD R33, R138, 0x2, R42 ;  /* 0x000000028a217824 */ /* 0x000fe400078e022a */
[----:B------:R0:W-:Y:S01]  /*ad70*/  STL.64 [R1+0x8b0], R54 ;  /* 0x0008b03601007387 */ /* 0x0001e20000100a00 */
[----:B------:R-:W-:-:S03]  /*ad80*/  LEA.HI.X.SX32 R59, R83, R0, 0x1, P0 ;  /* 0x00000000533b7211 */ /* 0x000fc600000f0eff */
[----:B------:R2:W-:Y:S01]  /*ad90*/  STL.64 [R1+0x8a8], R52 ;  /* 0x0008a83401007387 */ /* 0x0005e20000100a00 */
[----:B------:R-:W-:Y:S01]  /*ada0*/  IMAD R51, R140, 0x2, R33 ;  /* 0x000000028c337824 */ /* 0x000fe200078e0221 */
[CC--:B0-----:R-:W-:Y:S02]  /*adb0*/  LEA R54, P1, R82.reuse, R2.reuse, 0x1 ;  /* 0x0000000252367211 */ /* 0x0c1fe400078208ff */
[C---:B--2---:R-:W-:Y:S02]  /*adc0*/  LEA R52, P2, R81.reuse, R2, 0x1 ;  /* 0x0000000251347211 */ /* 0x044fe400078408ff */
[-C--:B------:R-:W-:Y:S02]  /*add0*/  LEA.HI.X.SX32 R55, R82, R0.reuse, 0x1, P1 ;  /* 0x0000000052377211 */ /* 0x080fe400008f0eff */
[----:B------:R-:W-:Y:S01]  /*ade0*/  LEA.HI.X.SX32 R53, R81, R0, 0x1, P2 ;  /* 0x0000000051357211 */ /* 0x000fe200010f0eff */
[----:B------:R0:W-:Y:S01]  /*adf0*/  STL.64 [R1+0x898], R58 ;  /* 0x0008983a01007387 */ /* 0x0001e20000100a00 */
[----:B------:R-:W-:-:S02]  /*ae00*/  LEA R60, P0, R86, R2, 0x1 ;  /* 0x00000002563c7211 */ /* 0x000fc400078008ff */
[----:B------:R-:W-:Y:S01]  /*ae10*/  LEA R41, R139, R51, 0x1 ;  /* 0x000000338b297211 */ /* 0x000fe200078e08ff */
[----:B------:R-:W-:Y:S01]  /*ae20*/  STL.64 [R1+0x890], R54 ;  /* 0x0008903601007387 */ /* 0x000fe20000100a00 */
[----:B------:R-:W-:-:S03]  /*ae30*/  LEA.HI.X.SX32 R61, R86, R0, 0x1, P0 ;  /* 0x00000000563d7211 */ /* 0x000fc600000f0eff */
[----:B------:R2:W-:Y:S01]  /*ae40*/  STL.64 [R1+0x888], R52 ;  /* 0x0008883401007387 */ /* 0x0005e20000100a00 */
[-C--:B0-----:R-:W-:Y:S01]  /*ae50*/  LEA R58, P1, R85, R2.reuse, 0x1 ;  /* 0x00000002553a7211 */ /* 0x081fe200078208ff */
[----:B------:R-:W-:Y:S01]  /*ae60*/  IMAD R40, R141, 0x2, R41 ;  /* 0x000000028d287824 */ /* 0x000fe200078e0229 */
[----:B------:R-:W-:Y:S02]  /*ae70*/  LEA R62, P0, R89, R2, 0x1 ;  /* 0x00000002593e7211 */ /* 0x000fe400078008ff */
[----:B------:R-:W-:Y:S02]  /*ae80*/  LEA.HI.X.SX32 R59, R85, R0, 0x1, P1 ;  /* 0x00000000553b7211 */ /* 0x000fe400008f0eff */
[----:B--2---:R-:W-:Y:S01]  /*ae90*/  LEA R52, P2, R84, R2, 0x1 ;  /* 0x0000000254347211 */ /* 0x004fe200078408ff */
[----:B------:R-:W-:Y:S01]  /*aea0*/  STL.64 [R1+0x880], R60 ;  /* 0x0008803c01007387 */ /* 0x000fe20000100a00 */
[----:B------:R-:W-:Y:S02]  /*aeb0*/  IMAD R50, R142, 0x2, R40 ;  /* 0x000000028e327824 */ /* 0x000fe400078e0228 */
[-C--:B------:R-:W-:Y:S01]  /*aec0*/  LEA.HI.X.SX32 R53, R84, R0.reuse, 0x1, P2 ;  /* 0x0000000054357211 */ /* 0x080fe200010f0eff */
[----:B------:R0:W-:Y:S01]  /*aed0*/  STL.64 [R1+0x878], R58 ;  /* 0x0008783a01007387 */ /* 0x0001e20000100a00 */
[----:B------:R-:W-:-:S03]  /*aee0*/  LEA.HI.X.SX32 R63, R89, R0, 0x1, P0 ;  /* 0x00000000593f7211 */ /* 0x000fc600000f0eff */
[----:B------:R2:W-:Y:S01]  /*aef0*/  STL.64 [R1+0x870], R52 ;  /* 0x0008703401007387 */ /* 0x0005e20000100a00 */
[----:B------:R-:W-:Y:S02]  /*af00*/  LEA R49, R143, R50, 0x1 ;  /* 0x000000328f317211 */ /* 0x000fe400078e08ff */
[-C--:B------:R-:W-:Y:S01]  /*af10*/  LEA R64, P0, R92, R2.reuse, 0x1 ;  /* 0x000000025c407211 */ /* 0x080fe200078008ff */
[----:B------:R3:W-:Y:S01]  /*af20*/  STL.64 [R1+0x868], R62 ;  /* 0x0008683e01007387 */ /* 0x0007e20000100a00 */
[CC--:B0-----:R-:W-:Y:S02]  /*af30*/  LEA R58, P1, R88.reuse, R2.reuse, 0x1 ;  /* 0x00000002583a7211 */ /* 0x0c1fe400078208ff */
[----:B--2---:R-:W-:Y:S02]  /*af40*/  LEA R52, P2, R87, R2, 0x1 ;  /* 0x0000000257347211 */ /* 0x004fe400078408ff */
[----:B------:R-:W-:Y:S02]  /*af50*/  LEA.HI.X.SX32 R59, R88, R0, 0x1, P1 ;  /* 0x00000000583b7211 */ /* 0x000fe400008f0eff */
[----:B---3--:R-:W-:-:S02]  /*af60*/  LEA R62, P1, R91, R2, 0x1 ;  /* 0x000000025b3e7211 */ /* 0x008fc400078208ff */
[-C--:B------:R-:W-:Y:S01]  /*af70*/  LEA.HI.X.SX32 R53, R87, R0.reuse, 0x1, P2 ;  /* 0x0000000057357211 */ /* 0x080fe200010f0eff */
[----:B------:R-:W-:Y:S01]  /*af80*/  IMAD R39, R144, 0x2, R49 ;  /* 0x0000000290277824 */ /* 0x000fe200078e0231 */
[-C--:B------:R-:W-:Y:S01]  /*af90*/  LEA.HI.X.SX32 R65, R92, R0.reuse, 0x1, P0 ;  /* 0x000000005c417211 */ /* 0x080fe200000f0eff */
[----:B------:R0:W-:Y:S01]  /*afa0*/  STL.64 [R1+0x860], R58 ;  /* 0x0008603a01007387 */ /* 0x0001e20000100a00 */
[----:B------:R-:W-:Y:S01]  /*afb0*/  LEA.HI.X.SX32 R63, R91, R0, 0x1, P1 ;  /* 0x000000005b3f7211 */ /* 0x000fe200008f0eff */
[----:B------:R-:W-:Y:S01]  /*afc0*/  IMAD R57, R146, 0x2, R39 ;  /* 0x0000000292397824 */ /* 0x000fe200078e0227 */
[-C--:B------:R-:W-:Y:S01]  /*afd0*/  LEA R66, P0, R93, R2.reuse, 0x1 ;  /* 0x000000025d427211 */ /* 0x080fe200078008ff */
[----:B------:R-:W-:Y:S04]  /*afe0*/  STL.64 [R1+0x858], R52 ;  /* 0x0008583401007387 */ /* 0x000fe80000100a00 */
[----:B------:R2:W-:Y:S01]  /*aff0*/  STL.64 [R1+0x850], R64 ;  /* 0x0008504001007387 */ /* 0x0005e20000100a00 */
[----:B0-----:R-:W-:-:S03]  /*b000*/  LEA R58, P2, R90, R2, 0x1 ;  /* 0x000000025a3a7211 */ /* 0x001fc600078408ff */
[----:B------:R0:W-:Y:S01]  /*b010*/  STL.64 [R1+0x848], R62 ;  /* 0x0008483e01007387 */ /* 0x0001e20000100a00 */
[----:B------:R-:W-:Y:S02]  /*b020*/  LEA.HI.X.SX32 R59, R90, R0, 0x1, P2 ;  /* 0x000000005a3b7211 */ /* 0x000fe400010f0eff */
[C---:B--2---:R-:W-:Y:S02]  /*b030*/  LEA R64, P1, R78.reuse, R2, 0x1 ;  /* 0x000000024e407211 */ /* 0x044fe400078208ff */
[----:B------:R-:W-:Y:S02]  /*b040*/  LEA.HI.X.SX32 R67, R93, R0, 0x1, P0 ;  /* 0x000000005d437211 */ /* 0x000fe400000f0eff */
[----:B0-----:R-:W-:Y:S02]  /*b050*/  LEA R62, P2, R73, R2, 0x1 ;  /* 0x00000002493e7211 */ /* 0x001fe400078408ff */
[----:B------:R-:W-:Y:S02]  /*b060*/  LEA R47, R145, R57, 0x1 ;  /* 0x00000039912f7211 */ /* 0x000fe400078e08ff */
[----:B------:R-:W-:-:S02]  /*b070*/  LEA.HI.X.SX32 R65, R78, R0, 0x1, P1 ;  /* 0x000000004e417211 */ /* 0x000fc400008f0eff */
[----:B------:R-:W-:Y:S01]  /*b080*/  LEA.HI.X.SX32 R63, R73, R0, 0x1, P2 ;  /* 0x00000000493f7211 */ /* 0x000fe200010f0eff */
[----:B------:R-:W-:Y:S01]  /*b090*/  STL.64 [R1+0x840], R58 ;  /* 0x0008403a01007387 */ /* 0x000fe20000100a00 */
[----:B------:R-:W-:Y:S01]  /*b0a0*/  IMAD R46, R147, 0x2, R47 ;  /* 0x00000002932e7824 */ /* 0x000fe200078e022f */
[----:B------:R-:W-:Y:S02]  /*b0b0*/  LEA R68, P0, R94, R2, 0x1 ;  /* 0x000000025e447211 */ /* 0x000fe400078008ff */
[----:B------:R0:W-:Y:S04]  /*b0c0*/  STL.64 [R1+0x838], R66 ;  /* 0x0008384201007387 */ /* 0x0001e80000100a00 */
[----:B------:R-:W-:Y:S01]  /*b0d0*/  STL.64 [R1+0x830], R64 ;  /* 0x0008304001007387 */ /* 0x000fe20000100a00 */
[----:B------:R-:W-:-:S03]  /*b0e0*/  IMAD R56, R148, 0x2, R46 ;  /* 0x0000000294387824 */ /* 0x000fc600078e022e */
[----:B------:R2:W-:Y:S01]  /*b0f0*/  STL.64 [R1+0x828], R62 ;  /* 0x0008283e01007387 */ /* 0x0005e20000100a00 */
[----:B------:R-:W-:Y:S02]  /*b100*/  LEA.HI.X.SX32 R69, R94, R0, 0x1, P0 ;  /* 0x000000005e457211 */ /* 0x000fe400000f0eff */
[----:B0-----:R-:W-:-:S04]  /*b110*/  LEA R66, P1, R48, R2, 0x1 ;  /* 0x0000000230427211 */ /* 0x001fc800078208ff */
[----:B------:R-:W-:Y:S02]  /*b120*/  LEA.HI.X.SX32 R67, R48, R0, 0x1, P1 ;  /* 0x0000000030437211 */ /* 0x000fe400008f0eff */
[C---:B--2---:R-:W-:Y:S01]  /*b130*/  LEA R62, P2, R3.reuse, R2, 0x1 ;  /* 0x00000002033e7211 */ /* 0x044fe200078408ff */
[----:B------:R0:W-:Y:S03]  /*b140*/  STL.64 [R1+0x820], R68 ;  /* 0x0008204401007387 */ /* 0x0001e60000100a00 */
[----:B------:R-:W-:Y:S01]  /*b150*/  LEA.HI.X.SX32 R63, R3, R0, 0x1, P2 ;  /* 0x00000000033f7211 */ /* 0x000fe200010f0eff */
[----:B------:R2:W-:Y:S01]  /*b160*/  STL.64 [R1+0x818], R66 ;  /* 0x0008184201007387 */ /* 0x0005e20000100a00 */
[----:B------:R-:W-:-:S03]  /*b170*/  LEA R55, R149, R56, 0x1 ;  /* 0x0000003895377211 */ /* 0x000fc600078e08ff */
[----:B------:R3:W-:Y:S02]  /*b180*/  STL.64 [R1+0x810], R62 ;  /* 0x0008103e01007387 */ /* 0x0007e40000100a00 */
[----:B------:R-:W-:Y:S01]  /*b190*/  IMAD R45, R150, 0x2, R55 ;  /* 0x00000002962d7824 */ /* 0x000fe200078e0237 */
[-C--:B0-----:R-:W-:Y:S02]  /*b1a0*/  LEA R68, P0, R95, R2.reuse, 0x1 ;  /* 0x000000025f447211 */ /* 0x081fe400078008ff */
[-C--:B--2---:R-:W-:Y:S02]  /*b1b0*/  LEA R66, P1, R10, R2.reuse, 0x1 ;  /* 0x000000020a427211 */ /* 0x084fe400078208ff */
[----:B---3--:R-:W-:Y:S01]  /*b1c0*/  LEA R62, P2, R9, R2, 0x1 ;  /* 0x00000002093e7211 */ /* 0x008fe200078408ff */
[----:B------:R-:W-:Y:S01]  /*b1d0*/  IMAD R61, R152, 0x2, R45 ;  /* 0x00000002983d7824 */ /* 0x000fe200078e022d */
[-C--:B------:R-:W-:Y:S02]  /*b1e0*/  LEA.HI.X.SX32 R69, R95, R0.reuse, 0x1, P0 ;  /* 0x000000005f457211 */ /* 0x080fe400000f0eff */
[----:B------:R-:W-:-:S02]  /*b1f0*/  LEA.HI.X.SX32 R63, R9, R0, 0x1, P2 ;  /* 0x00000000093f7211 */ /* 0x000fc400010f0eff */
[----:B------:R-:W-:Y:S02]  /*b200*/  LEA.HI.X.SX32 R67, R10, R0, 0x1, P1 ;  /* 0x000000000a437211 */ /* 0x000fe400008f0eff */
[----:B------:R-:W-:Y:S01]  /*b210*/  LEA R70, P0, R15, R2, 0x1 ;  /* 0x000000020f467211 */ /* 0x000fe200078008ff */
[----:B------:R-:W-:Y:S01]  /*b220*/  STL.64 [R1+0x7f8], R62 ;  /* 0x0007f83e01007387 */ /* 0x000fe20000100a00 */
[----:B------:R-:W-:-:S03]  /*b230*/  LEA R54, R151, R61, 0x1 ;  /* 0x0000003d97367211 */ /* 0x000fc600078e08ff */
[----:B------:R0:W-:Y:S01]  /*b240*/  STL.64 [R1+0x808], R68 ;  /* 0x0008084401007387 */ /* 0x0001e20000100a00 */
[----:B------:R-:W-:-:S03]  /*b250*/  LEA.HI.X.SX32 R71, R15, R0, 0x1, P0 ;  /* 0x000000000f477211 */ /* 0x000fc600000f0eff */
[----:B------:R2:W-:Y:S01]  /*b260*/  STL.64 [R1+0x800], R66 ;  /* 0x0008004201007387 */ /* 0x0005e20000100a00 */
[----:B------:R-:W-:Y:S01]  /*b270*/  IMAD R53, R153, 0x2, R54 ;  /* 0x0000000299357824 */ /* 0x000fe200078e0236 */
[-C--:B0-----:R-:W-:Y:S02]  /*b280*/  LEA R68, P1, R14, R2.reuse, 0x1 ;  /* 0x000000020e447211 */ /* 0x081fe400078208ff */
[----:B--2---:R-:W-:Y:S02]  /*b290*/  LEA R66, P2, R4, R2, 0x1 ;  /* 0x0000000204427211 */ /* 0x004fe400078408ff */
[-C--:B------:R-:W-:Y:S02]  /*b2a0*/  LEA.HI.X.SX32 R69, R14, R0.reuse, 0x1, P1 ;  /* 0x000000000e457211 */ /* 0x080fe400008f0eff */
[----:B------:R-:W-:Y:S01]  /*b2b0*/  LEA.HI.X.SX32 R67, R4, R0, 0x1, P2 ;  /* 0x0000000004437211 */ /* 0x000fe200010f0eff */
[----:B------:R-:W-:Y:S01]  /*b2c0*/  STL.64 [R1+0x7f0], R70 ;  /* 0x0007f04601007387 */ /* 0x000fe20000100a00 */
[----:B------:R-:W-:-:S03]  /*b2d0*/  IMAD R60, R154, 0x2, R53 ;  /* 0x000000029a3c7824 */ /* 0x000fc600078e0235 */
[----:B------:R0:W-:Y:S01]  /*b2e0*/  STL.64 [R1+0x7e8], R68 ;  /* 0x0007e84401007387 */ /* 0x0001e20000100a00 */
[----:B------:R-:W-:-:S03]  /*b2f0*/  LEA R14, P2, R12, R2, 0x1 ;  /* 0x000000020c0e7211 */ /* 0x000fc600078408ff */
[----:B------:R2:W-:Y:S01]  /*b300*/  STL.64 [R1+0x7e0], R66 ;  /* 0x0007e04201007387 */ /* 0x0005e20000100a00 */
[----:B------:R-:W-:Y:S02]  /*b310*/  LEA R59, R155, R60, 0x1 ;  /* 0x0000003c9b3b7211 */ /* 0x000fe400078e08ff */
[CC--:B0-----:R-:W-:Y:S02]  /*b320*/  LEA R68, P0, R96.reuse, R2.reuse, 0x1 ;  /* 0x0000000260447211 */ /* 0x0c1fe400078008ff */
[C---:B--2---:R-:W-:Y:S02]  /*b330*/  LEA R66, P1, R13.reuse, R2, 0x1 ;  /* 0x000000020d427211 */ /* 0x044fe400078208ff */
[-C--:B------:R-:W-:Y:S02]  /*b340*/  LEA.HI.X.SX32 R69, R96, R0.reuse, 0x1, P0 ;  /* 0x0000000060457211 */ /* 0x080fe400000f0eff */
        /* <DEDUP_REMOVED lines=9> */
[C---:B---3--:R-:W-:Y:S02]  /*b3e0*/  LEA R14, P2, R11.reuse, R2, 0x1 ;  /* 0x000000020b0e7211 */ /* 0x048fe400078408ff */
[-C--:B------:R-:W-:Y:S02]  /*b3f0*/  LEA.HI.X.SX32 R69, R20, R0.reuse, 0x1, P0 ;  /* 0x0000000014457211 */ /* 0x080fe400000f0eff */
[----:B------:R-:W-:Y:S02]  /*b400*/  LEA.HI.X.SX32 R15, R11, R0, 0x1, P2 ;  /* 0x000000000b0f7211 */ /* 0x000fe400010f0eff */
[----:B------:R-:W-:-:S02]  /*b410*/  LEA R58, R157, R64, 0x1 ;  /* 0x000000409d3a7211 */ /* 0x000fc400078e08ff */
[----:B------:R-:W-:Y:S01]  /*b420*/  LEA.HI.X.SX32 R67, R19, R0, 0x1, P1 ;  /* 0x0000000013437211 */ /* 0x000fe200008f0eff */
[----:B------:R-:W-:Y:S02]  /*b430*/  STL.64 [R1+0x7b0], R14 ;  /* 0x0007b00e01007387 */ /* 0x000fe40000100a00 */
[----:B------:R-:W-:Y:S02]  /*b440*/  IMAD R48, R159, 0x2, R58 ;  /* 0x000000029f307824 */ /* 0x000fe400078e023a */
[----:B------:R0:W-:Y:S01]  /*b450*/  STL.64 [R1+0x7c0], R68 ;  /* 0x0007c04401007387 */ /* 0x0001e20000100a00 */
[----:B------:R-:W-:-:S03]  /*b460*/  LEA R12, P2, R17, R2, 0x1 ;  /* 0x00000002110c7211 */ /* 0x000fc600078408ff */
[----:B------:R2:W-:Y:S01]  /*b470*/  STL.64 [R1+0x7b8], R66 ;  /* 0x0007b84201007387 */ /* 0x0005e20000100a00 */
[----:B------:R-:W-:Y:S01]  /*b480*/  IMAD R63, R160, 0x2, R48 ;  /* 0x00000002a03f7824 */ /* 0x000fe200078e0230 */
[----:B------:R-:W-:Y:S02]  /*b490*/  LEA.HI.X.SX32 R13, R17, R0, 0x1, P2 ;  /* 0x00000000110d7211 */ /* 0x000fe400010f0eff */
[-C--:B0-----:R-:W-:Y:S02]  /*b4a0*/  LEA R68, P0, R26, R2.reuse, 0x1 ;  /* 0x000000021a447211 */ /* 0x081fe400078008ff */
[----:B--2---:R-:W-:Y:S02]  /*b4b0*/  LEA R66, P1, R18, R2, 0x1 ;  /* 0x0000000212427211 */ /* 0x004fe400078208ff */
[-C--:B------:R-:W-:Y:S02]  /*b4c0*/  LEA.HI.X.SX32 R69, R26, R0.reuse, 0x1, P0 ;  /* 0x000000001a457211 */ /* 0x080fe400000f0eff */
[----:B------:R-:W-:-:S02]  /*b4d0*/  LEA.HI.X.SX32 R67, R18, R0, 0x1, P1 ;  /* 0x0000000012437211 */ /* 0x000fc400008f0eff */
[----:B------:R-:W-:Y:S01]  /*b4e0*/  LEA R62, R161, R63, 0x1 ;  /* 0x0000003fa13e7211 */ /* 0x000fe200078e08ff */
[----:B------:R-:W-:Y:S04]  /*b4f0*/  STL.64 [R1+0x7a8], R68 ;  /* 0x0007a84401007387 */ /* 0x000fe80000100a00 */
[----:B------:R0:W-:Y:S01]  /*b500*/  STL.64 [R1+0x7a0], R66 ;  /* 0x0007a04201007387 */ /* 0x0001e20000100a00 */
[----:B------:R-:W-:-:S03]  /*b510*/  IMAD R3, R162, 0x2, R62 ;  /* 0x00000002a2037824 */ /* 0x000fc600078e023e */
[----:B------:R2:W-:Y:S01]  /*b520*/  STL.64 [R1+0x798], R12 ;  /* 0x0007980c01007387 */ /* 0x0005e20000100a00 */
[----:B------:R-:W-:Y:S01]  /*b530*/  IMAD R65, R164, 0x2, R3 ;  /* 0x00000002a4417824 */ /* 0x000fe200078e0203 */
[-C--:B------:R-:W-:Y:S02]  /*b540*/  LEA R18, P1, R24, R2.reuse, 0x1 ;  /* 0x0000000218127211 */ /* 0x080fe400078208ff */
[CC--:B0-----:R-:W-:Y:S02]  /*b550*/  LEA R66, P0, R25.reuse, R2.reuse, 0x1 ;  /* 0x0000000219427211 */ /* 0x0c1fe400078008ff */
[C---:B--2---:R-:W-:Y:S02]  /*b560*/  LEA R12, P2, R16.reuse, R2, 0x1 ;  /* 0x00000002100c7211 */ /* 0x044fe400078408ff */
[-C--:B------:R-:W-:Y:S02]  /*b570*/  LEA.HI.X.SX32 R67, R25, R0.reuse, 0x1, P0 ;  /* 0x0000000019437211 */ /* 0x080fe400000f0eff */
[----:B------:R-:W-:-:S02]  /*b580*/  LEA.HI.X.SX32 R13, R16, R0, 0x1, P2 ;  /* 0x00000000100d7211 */ /* 0x000fc400010f0eff */
[----:B------:R-:W-:-:S03]  /*b590*/  LEA R10, R163, R65, 0x1 ;  /* 0x00000041a30a7211 */ /* 0x000fc600078e08ff */
[----:B------:R-:W-:Y:S01]  /*b5a0*/  STL.64 [R1+0x780], R12 ;  /* 0x0007800c01007387 */ /* 0x000fe20000100a00 */
[----:B------:R-:W-:-:S03]  /*b5b0*/  LEA.HI.X.SX32 R19, R24, R0, 0x1, P1 ;  /* 0x0000000018137211 */ /* 0x000fc600008f0eff */
[----:B------:R0:W-:Y:S01]  /*b5c0*/  STL.64 [R1+0x790], R66 ;  /* 0x0007904201007387 */ /* 0x0001e20000100a00 */
[----:B------:R-:W-:Y:S01]  /*b5d0*/  LEA R24, P1, R23, R2, 0x1 ;  /* 0x0000000217187211 */ /* 0x000fe200078208ff */
[----:B------:R-:W-:-:S03]  /*b5e0*/  IMAD R9, R165, 0x2, R10 ;  /* 0x00000002a5097824 */ /* 0x000fc600078e020a */
[----:B------:R-:W-:Y:S02]  /*b5f0*/  LEA.HI.X.SX32 R25, R23, R0, 0x1, P1 ;  /* 0x0000000017197211 */ /* 0x000fe400008f0eff */
[----:B0-----:R-:W-:-:S04]  /*b600*/  LEA R66, P0, R32, R2, 0x1 ;  /* 0x0000000220427211 */ /* 0x001fc800078008ff */
[----:B------:R-:W-:Y:S01]  /*b610*/  LEA.HI.X.SX32 R67, R32, R0, 0x1, P0 ;  /* 0x0000000020437211 */ /* 0x000fe200000f0eff */
[----:B------:R0:W-:Y:S01]  /*b620*/  STL.64 [R1+0x788], R18 ;  /* 0x0007881201007387 */ /* 0x0001e20000100a00 */
[----:B------:R-:W-:-:S03]  /*b630*/  IMAD R15, R166, 0x2, R9 ;  /* 0x00000002a60f7824 */ /* 0x000fc600078e0209 */
[----:B------:R2:W-:Y:S04]  /*b640*/  STL.64 [R1+0x778], R66 ;  /* 0x0007784201007387 */ /* 0x0005e80000100a00 */
[----:B------:R3:W-:Y:S01]  /*b650*/  STL.64 [R1+0x770], R24 ;  /* 0x0007701801007387 */ /* 0x0007e20000100a00 */
[CC--:B0-----:R-:W-:Y:S02]  /*b660*/  LEA R18, P2, R22.reuse, R2.reuse, 0x1 ;  /* 0x0000000216127211 */ /* 0x0c1fe400078408ff */
[----:B--2---:R-:W-:Y:S02]  /*b670*/  LEA R66, P0, R31, R2, 0x1 ;  /* 0x000000021f427211 */ /* 0x004fe400078008ff */
[----:B------:R-:W-:Y:S02]  /*b680*/  LEA.HI.X.SX32 R19, R22, R0, 0x1, P2 ;  /* 0x0000000016137211 */ /* 0x000fe400010f0eff */
[----:B---3--:R-:W-:-:S02]  /*b690*/  LEA R24, P1, R30, R2, 0x1 ;  /* 0x000000021e187211 */ /* 0x008fc400078208ff */
[----:B------:R-:W-:Y:S02]  /*b6a0*/  LEA R14, R167, R15, 0x1 ;  /* 0x0000000fa70e7211 */ /* 0x000fe400078e08ff */
[-C--:B------:R-:W-:Y:S02]  /*b6b0*/  LEA.HI.X.SX32 R67, R31, R0.reuse, 0x1, P0 ;  /* 0x000000001f437211 */ /* 0x080fe400000f0eff */
[----:B------:R-:W-:Y:S01]  /*b6c0*/  LEA.HI.X.SX32 R25, R30, R0, 0x1, P1 ;  /* 0x000000001e197211 */ /* 0x000fe200008f0eff */
[----:B------:R-:W-:Y:S01]  /*b6d0*/  STL.64 [R1+0x768], R18 ;  /* 0x0007681201007387 */ /* 0x000fe20000100a00 */
[C---:B------:R-:W-:Y:S01]  /*b6e0*/  LEA R16, P2, R21.reuse, R2, 0x1 ;  /* 0x0000000215107211 */ /* 0x040fe200078408ff */
[----:B------:R-:W-:Y:S02]  /*b6f0*/  IMAD R4, R168, 0x2, R14 ;  /* 0x00000002a8047824 */ /* 0x000fe400078e020e */
[----:B------:R-:W-:Y:S01]  /*b700*/  STL.64 [R1+0x760], R66 ;  /* 0x0007604201007387 */ /* 0x000fe20000100a00 */
[----:B------:R-:W-:-:S03]  /*b710*/  LEA.HI.X.SX32 R17, R21, R0, 0x1, P2 ;  /* 0x0000000015117211 */ /* 0x000fc600010f0eff */
[----:B------:R0:W-:Y:S01]  /*b720*/  STL.64 [R1+0x758], R24 ;  /* 0x0007581801007387 */ /* 0x0001e20000100a00 */
[----:B------:R-:W-:Y:S01]  /*b730*/  IMAD R26, R170, 0x2, R4 ;  /* 0x00000002aa1a7824 */ /* 0x000fe200078e0204 */
[C---:B------:R-:W-:Y:S02]  /*b740*/  LEA R22, P1, R29.reuse, R2, 0x1 ;  /* 0x000000021d167211 */ /* 0x040fe400078208ff */
[----:B------:R2:W-:Y:S02]  /*b750*/  STL.64 [R1+0x750], R16 ;  /* 0x0007501001007387 */ /* 0x0005e40000100a00 */
[----:B------:R-:W-:Y:S02]  /*b760*/  LEA.HI.X.SX32 R23, R29, R0, 0x1, P1 ;  /* 0x000000001d177211 */ /* 0x000fe400008f0eff */
[----:B0-----:R-:W-:-:S04]  /*b770*/  LEA R24, P0, R38, R2, 0x1 ;  /* 0x0000000226187211 */ /* 0x001fc800078008ff */
[----:B------:R-:W-:Y:S02]  /*b780*/  LEA.HI.X.SX32 R25, R38, R0, 0x1, P0 ;  /* 0x0000000026197211 */ /* 0x000fe400000f0eff */
[----:B------:R-:W-:Y:S02]  /*b790*/  LEA R13, R169, R26, 0x1 ;  /* 0x0000001aa90d7211 */ /* 0x000fe400078e08ff */
[CC--:B--2---:R-:W-:Y:S01]  /*b7a0*/  LEA R16, P2, R28.reuse, R2.reuse, 0x1 ;  /* 0x000000021c107211 */ /* 0x0c4fe200078408ff */
[----:B------:R0:W-:Y:S01]  /*b7b0*/  STL.64 [R1+0x748], R24 ;  /* 0x0007481801007387 */ /* 0x0001e20000100a00 */
[----:B------:R-:W-:Y:S01]  /*b7c0*/  LEA R66, P0, R37, R2, 0x1 ;  /* 0x0000000225427211 */ /* 0x000fe200078008ff */
[----:B------:R-:W-:Y:S01]  /*b7d0*/  IMAD R12, R171, 0x2, R13 ;  /* 0x00000002ab0c7824 */ /* 0x000fe200078e020d */
[-C--:B------:R-:W-:Y:S01]  /*b7e0*/  LEA.HI.X.SX32 R17, R28, R0.reuse, 0x1, P2 ;  /* 0x000000001c117211 */ /* 0x080fe200010f0eff */
[----:B------:R2:W-:Y:S01]  /*b7f0*/  STL.64 [R1+0x740], R22 ;  /* 0x0007401601007387 */ /* 0x0005e20000100a00 */
[----:B------:R-:W-:Y:S01]  /*b800*/  LEA.HI.X.SX32 R67, R37, R0, 0x1, P0 ;  /* 0x0000000025437211 */ /* 0x000fe200000f0eff */
[----:B------:R-:W-:Y:S01]  /*b810*/  IMAD R20, R172, 0x2, R12 ;  /* 0x00000002ac147824 */ /* 0x000fe200078e020c */
[----:B0-----:R-:W-:-:S02]  /*b820*/  LEA R24, P1, R36, R2, 0x1 ;  /* 0x0000000224187211 */ /* 0x001fc400078208ff */
[C---:B--2---:R-:W-:Y:S02]  /*b830*/  LEA R22, P2, R27.reuse, R2, 0x1 ;  /* 0x000000021b167211 */ /* 0x044fe400078408ff */
[-C--:B------:R-:W-:Y:S02]  /*b840*/  LEA.HI.X.SX32 R25, R36, R0.reuse, 0x1, P1 ;  /* 0x0000000024197211 */ /* 0x080fe400008f0eff */
[----:B------:R-:W-:Y:S01]  /*b850*/  LEA.HI.X.SX32 R23, R27, R0, 0x1, P2 ;  /* 0x000000001b177211 */ /* 0x000fe200010f0eff */
[----:B------:R-:W-:Y:S01]  /*b860*/  STL.64 [R1+0x738], R16 ;  /* 0x0007381001007387 */ /* 0x000fe20000100a00 */
[----:B------:R-:W-:-:S03]  /*b870*/  LEA R36, P0, R44, R2, 0x1 ;  /* 0x000000022c247211 */ /* 0x000fc600078008ff */
[----:B------:R-:W-:Y:S01]  /*b880*/  STL.64 [R1+0x728], R24 ;  /* 0x0007281801007387 */ /* 0x000fe20000100a00 */
[----:B------:R-:W-:Y:S02]  /*b890*/  LEA R19, R173, R20, 0x1 ;  /* 0x00000014ad137211 */ /* 0x000fe400078e08ff */
[----:B------:R-:W-:Y:S01]  /*b8a0*/  LEA R28, P1, R35, R2, 0x1 ;  /* 0x00000002231c7211 */ /* 0x000fe200078208ff */
[----:B------:R-:W-:Y:S01]  /*b8b0*/  STL.64 [R1+0x730], R66 ;  /* 0x0007304201007387 */ /* 0x000fe20000100a00 */
[----:B------:R-:W-:-:S03]  /*b8c0*/  LEA.HI.X.SX32 R37, R44, R0, 0x1, P0 ;  /* 0x000000002c257211 */ /* 0x000fc600000f0eff */
[----:B------:R0:W-:Y:S01]  /*b8d0*/  STL.64 [R1+0x720], R22 ;  /* 0x0007201601007387 */ /* 0x0001e20000100a00 */
[----:B------:R-:W-:Y:S01]  /*b8e0*/  LEA.HI.X.SX32 R29, R35, R0, 0x1, P1 ;  /* 0x00000000231d7211 */ /* 0x000fe200008f0eff */
[----:B------:R-:W-:Y:S02]  /*b8f0*/  IMAD R11, R174, 0x2, R19 ;  /* 0x00000002ae0b7824 */ /* 0x000fe400078e0213 */
[----:B------:R2:W-:Y:S01]  /*b900*/  STL.64 [R1+0x718], R36 ;  /* 0x0007182401007387 */ /* 0x0005e20000100a00 */
[----:B0-----:R-:W-:-:S04]  /*b910*/  LEA R22, P2, R34, R2, 0x1 ;  /* 0x0000000222167211 */ /* 0x001fc800078408ff */
[----:B------:R-:W-:Y:S01]  /*b920*/  LEA.HI.X.SX32 R23, R34, R0, 0x1, P2 ;  /* 0x0000000022177211 */ /* 0x000fe200010f0eff */
[----:B------:R-:W-:Y:S01]  /*b930*/  IMAD R30, R176, 0x2, R11 ;  /* 0x00000002b01e7824 */ /* 0x000fe200078e020b */
[----:B------:R0:W-:Y:S01]  /*b940*/  STL.64 [R1+0x710], R28 ;  /* 0x0007101c01007387 */ /* 0x0001e20000100a00 */
[----:B--2---:R-:W-:-:S03]  /*b950*/  LEA R36, P0, R43, R2, 0x1 ;  /* 0x000000022b247211 */ /* 0x004fc600078008ff */
[----:B------:R2:W-:Y:S01]  /*b960*/  STL.64 [R1+0x708], R22 ;  /* 0x0007081601007387 */ /* 0x0005e20000100a00 */
[----:B------:R-:W-:Y:S02]  /*b970*/  LEA R18, R175, R30, 0x1 ;  /* 0x0000001eaf127211 */ /* 0x000fe400078e08ff */
[----:B------:R-:W-:Y:S02]  /*b980*/  LEA.HI.X.SX32 R37, R43, R0, 0x1, P0 ;  /* 0x000000002b257211 */ /* 0x000fe400000f0eff */
[CC--:B0-----:R-:W-:Y:S02]  /*b990*/  LEA R28, P1, R42.reuse, R2.reuse, 0x1 ;  /* 0x000000022a1c7211 */ /* 0x0c1fe400078208ff */
[C---:B--2---:R-:W-:Y:S02]  /*b9a0*/  LEA R22, P2, R33.reuse, R2, 0x1 ;  /* 0x0000000221167211 */ /* 0x044fe400078408ff */
[-C--:B------:R-:W-:Y:S02]  /*b9b0*/  LEA.HI.X.SX32 R29, R42, R0.reuse, 0x1, P1 ;  /* 0x000000002a1d7211 */ /* 0x080fe400008f0eff */
[----:B------:R-:W-:Y:S01]  /*b9c0*/  LEA.HI.X.SX32 R23, R33, R0, 0x1, P2 ;  /* 0x0000000021177211 */ /* 0x000fe200010f0eff */
[----:B------:R-:W-:Y:S01]  /*b9d0*/  IMAD R17, R177, 0x2, R18 ;  /* 0x00000002b1117824 */ /* 0x000fe200078e0212 */
[----:B------:R-:W-:-:S03]  /*b9e0*/  LEA R42, P0, R51, R2, 0x1 ;  /* 0x00000002332a7211 */ /* 0x000fc600078008ff */
[----:B------:R-:W-:Y:S01]  /*b9f0*/  STL.64 [R1+0x6f0], R22 ;  /* 0x0006f01601007387 */ /* 0x000fe20000100a00 */
[----:B------:R-:W-:-:S03]  /*ba00*/  IMAD R25, R178, 0x2, R17 ;  /* 0x00000002b2197824 */ /* 0x000fc600078e0211 */
        /* <DEDUP_REMOVED lines=15> */
[----:B---3--:R-:W-:Y:S01]  /*bb00*/  LEA R28, P2, R39, R2, 0x1 ;  /* 0x00000002271c7211 */ /* 0x008fe200078408ff */
[----:B------:R-:W-:Y:S01]  /*bb10*/  IMAD R34, R182, 0x2, R16 ;  /* 0x00000002b6227824 */ /* 0x000fe200078e0210 */
[----:B------:R-:W-:-:S02]  /*bb20*/  LEA.HI.X.SX32 R37, R49, R0, 0x1, P1 ;  /* 0x0000000031257211 */ /* 0x000fc400008f0eff */
[----:B------:R-:W-:Y:S01]  /*bb30*/  LEA.HI.X.SX32 R29, R39, R0, 0x1, P2 ;  /* 0x00000000271d7211 */ /* 0x000fe200010f0eff */
[----:B------:R-:W-:Y:S01]  /*bb40*/  STL.64 [R1+0x6d0], R42 ;  /* 0x0006d02a01007387 */ /* 0x000fe20000100a00 */
[----:B------:R-:W-:-:S03]  /*bb50*/  LEA R23, R181, R34, 0x1 ;  /* 0x00000022b5177211 */ /* 0x000fc600078e08ff */
        /* <DEDUP_REMOVED lines=12> */
[----:B------:R-:W-:-:S03]  /*bc20*/  LEA R31, R186, R32, 0x1 ;  /* 0x00000020ba1f7211 */ /* 0x000fc600078e08ff */
[----:B------:R0:W-:Y:S04]  /*bc30*/  STL.64 [R1+0x6b8], R40 ;  /* 0x0006b82801007387 */ /* 0x0001e80000100a00 */
[----:B------:R2:W-:Y:S01]  /*bc40*/  STL.64 [R1+0x6b0], R36 ;  /* 0x0006b02401007387 */ /* 0x0005e20000100a00 */
[----:B------:R-:W-:Y:S01]  /*bc50*/  LEA.HI.X.SX32 R43, R56, R0, 0x1, P0 ;  /* 0x00000000382b7211 */ /* 0x000fe200000f0eff */
[----:B------:R-:W-:Y:S01]  /*bc60*/  IMAD R21, R187, 0x2, R31 ;  /* 0x00000002bb157824 */ /* 0x000fe200078e021f */
[-C--:B------:R-:W-:Y:S02]  /*bc70*/  LEA R46, P0, R61, R2.reuse, 0x1 ;  /* 0x000000023d2e7211 */ /* 0x080fe400078008ff */
[-C--:B0-----:R-:W-:Y:S02]  /*bc80*/  LEA R40, P1, R55, R2.reuse, 0x1 ;  /* 0x0000000237287211 */ /* 0x081fe400078208ff */
[----:B--2---:R-:W-:-:S04]  /*bc90*/  LEA R36, P2, R45, R2, 0x1 ;  /* 0x000000022d247211 */ /* 0x004fc800078408ff */
[-C--:B------:R-:W-:Y:S02]  /*bca0*/  LEA.HI.X.SX32 R37, R45, R0.reuse, 0x1, P2 ;  /* 0x000000002d257211 */ /* 0x080fe400010f0eff */
[-C--:B------:R-:W-:Y:S01]  /*bcb0*/  LEA.HI.X.SX32 R41, R55, R0.reuse, 0x1, P1 ;  /* 0x0000000037297211 */ /* 0x080fe200008f0eff */
[----:B------:R-:W-:Y:S01]  /*bcc0*/  IMAD R38, R189, 0x2, R21 ;  /* 0x00000002bd267824 */ /* 0x000fe200078e0215 */
[----:B------:R-:W-:Y:S01]  /*bcd0*/  LEA.HI.X.SX32 R47, R61, R0, 0x1, P0 ;  /* 0x000000003d2f7211 */ /* 0x000fe200000f0eff */
[----:B------:R-:W-:Y:S04]  /*bce0*/  STL.64 [R1+0x690], R36 ;  /* 0x0006902401007387 */ /* 0x000fe80000100a00 */
[----:B------:R0:W-:Y:S01]  /*bcf0*/  STL.64 [R1+0x6a0], R42 ;  /* 0x0006a02a01007387 */ /* 0x0001e20000100a00 */
[----:B------:R-:W-:-:S03]  /*bd00*/  LEA R29, R188, R38, 0x1 ;  /* 0x00000026bc1d7211 */ /* 0x000fc600078e08ff */
[----:B------:R2:W-:Y:S04]  /*bd10*/  STL.64 [R1+0x698], R40 ;  /* 0x0006982801007387 */ /* 0x0005e80000100a00 */
[----:B------:R3:W-:Y:S01]  /*bd20*/  STL.64 [R1+0x688], R46 ;  /* 0x0006882e01007387 */ /* 0x0007e20000100a00 */
[CC--:B0-----:R-:W-:Y:S02]  /*bd30*/  LEA R42, P1, R54.reuse, R2.reuse, 0x1 ;  /* 0x00000002362a7211 */ /* 0x0c1fe400078208ff */
[----:B--2---:R-:W-:Y:S02]  /*bd40*/  LEA R40, P2, R53, R2, 0x1 ;  /* 0x0000000235287211 */ /* 0x004fe400078408ff */
[----:B------:R-:W-:Y:S02]  /*bd50*/  LEA.HI.X.SX32 R43, R54, R0, 0x1, P1 ;  /* 0x00000000362b7211 */ /* 0x000fe400008f0eff */
[----:B---3--:R-:W-:-:S02]  /*bd60*/  LEA R46, P0, R60, R2, 0x1 ;  /* 0x000000023c2e7211 */ /* 0x008fc400078008ff */
[----:B------:R-:W-:Y:S02]  /*bd70*/  LEA R44, P1, R59, R2, 0x1 ;  /* 0x000000023b2c7211 */ /* 0x000fe400078208ff */
[-C--:B------:R-:W-:Y:S01]  /*bd80*/  LEA.HI.X.SX32 R41, R53, R0.reuse, 0x1, P2 ;  /* 0x0000000035297211 */ /* 0x080fe200010f0eff */
[----:B------:R-:W-:Y:S01]  /*bd90*/  IMAD R28, R190, 0x2, R29 ;  /* 0x00000002be1c7824 */ /* 0x000fe200078e021d */
[-C--:B------:R-:W-:Y:S01]  /*bda0*/  LEA.HI.X.SX32 R47, R60, R0.reuse, 0x1, P0 ;  /* 0x000000003c2f7211 */ /* 0x080fe200000f0eff */
[----:B------:R0:W-:Y:S01]  /*bdb0*/  STL.64 [R1+0x680], R42 ;  /* 0x0006802a01007387 */ /* 0x0001e20000100a00 */
[----:B------:R-:W-:Y:S01]  /*bdc0*/  LEA.HI.X.SX32 R45, R59, R0, 0x1, P1 ;  /* 0x000000003b2d7211 */ /* 0x000fe200008f0eff */
[----:B------:R-:W-:Y:S02]  /*bdd0*/  IMAD R37, R191, 0x2, R28 ;  /* 0x00000002bf257824 */ /* 0x000fe400078e021c */
[----:B------:R-:W-:Y:S04]  /*bde0*/  STL.64 [R1+0x678], R40 ;  /* 0x0006782801007387 */ /* 0x000fe80000100a00 */
[----:B------:R2:W-:Y:S01]  /*bdf0*/  STL.64 [R1+0x670], R46 ;  /* 0x0006702e01007387 */ /* 0x0005e20000100a00 */
[----:B0-----:R-:W-:-:S03]  /*be00*/  LEA R42, P2, R52, R2, 0x1 ;  /* 0x00000002342a7211 */ /* 0x001fc600078408ff */
[----:B------:R0:W-:Y:S01]  /*be10*/  STL.64 [R1+0x668], R44 ;  /* 0x0006682c01007387 */ /* 0x0001e20000100a00 */
[----:B------:R-:W-:Y:S02]  /*be20*/  LEA.HI.X.SX32 R43, R52, R0, 0x1, P2 ;  /* 0x00000000342b7211 */ /* 0x000fe400010f0eff */
[----:B--2---:R-:W-:-:S03]  /*be30*/  LEA R46, P0, R64, R2, 0x1 ;  /* 0x00000002402e7211 */ /* 0x004fc600078008ff */
[----:B------:R2:W-:Y:S01]  /*be40*/  STL.64 [R1+0x660], R42 ;  /* 0x0006602a01007387 */ /* 0x0005e20000100a00 */
[----:B------:R-:W-:Y:S02]  /*be50*/  LEA R36, R192, R37, 0x1 ;  /* 0x00000025c0247211 */ /* 0x000fe400078e08ff */
[----:B0-----:R-:W-:Y:S02]  /*be60*/  LEA R44, P1, R58, R2, 0x1 ;  /* 0x000000023a2c7211 */ /* 0x001fe400078208ff */
[-C--:B------:R-:W-:Y:S02]  /*be70*/  LEA.HI.X.SX32 R47, R64, R0.reuse, 0x1, P0 ;  /* 0x00000000402f7211 */ /* 0x080fe400000f0eff */
[----:B------:R-:W-:Y:S01]  /*be80*/  LEA.HI.X.SX32 R45, R58, R0, 0x1, P1 ;  /* 0x000000003a2d7211 */ /* 0x000fe200008f0eff */
[----:B------:R-:W-:Y:S01]  /*be90*/  IMAD R27, R193, 0x2, R36 ;  /* 0x00000002c11b7824 */ /* 0x000fe200078e0224 */
[C---:B--2---:R-:W-:Y:S01]  /*bea0*/  LEA R42, P2, R48.reuse, R2, 0x1 ;  /* 0x00000002302a7211 */ /* 0x044fe200078408ff */
[----:B------:R0:W-:Y:S03]  /*beb0*/  STL.64 [R1+0x658], R46 ;  /* 0x0006582e01007387 */ /* 0x0001e60000100a00 */
[----:B------:R-:W-:Y:S01]  /*bec0*/  LEA.HI.X.SX32 R43, R48, R0, 0x1, P2 ;  /* 0x00000000302b7211 */ /* 0x000fe200010f0eff */
[----:B------:R2:W-:Y:S01]  /*bed0*/  STL.64 [R1+0x650], R44 ;  /* 0x0006502c01007387 */ /* 0x0005e20000100a00 */
[----:B------:R-:W-:Y:S01]  /*bee0*/  IMAD R41, R195, 0x2, R27 ;  /* 0x00000002c3297824 */ /* 0x000fe200078e021b */
[----:B0-----:R-:W-:-:S02]  /*bef0*/  LEA R46, P0, R63, R2, 0x1 ;  /* 0x000000023f2e7211 */ /* 0x001fc400078008ff */
[C---:B--2---:R-:W-:Y:S01]  /*bf00*/  LEA R44, P1, R62.reuse, R2, 0x1 ;  /* 0x000000023e2c7211 */ /* 0x044fe200078208ff */
[----:B------:R0:W-:Y:S01]  /*bf10*/  STL.64 [R1+0x648], R42 ;  /* 0x0006482a01007387 */ /* 0x0001e20000100a00 */
[-C--:B------:R-:W-:Y:S02]  /*bf20*/  LEA.HI.X.SX32 R47, R63, R0.reuse, 0x1, P0 ;  /* 0x000000003f2f7211 */ /* 0x080fe400000f0eff */
[----:B------:R-:W-:Y:S02]  /*bf30*/  LEA.HI.X.SX32 R45, R62, R0, 0x1, P1 ;  /* 0x000000003e2d7211 */ /* 0x000fe400008f0eff */
[----:B------:R-:W-:Y:S01]  /*bf40*/  LEA R35, R194, R41, 0x1 ;  /* 0x00000029c2237211 */ /* 0x000fe200078e08ff */
[----:B------:R2:W-:Y:S01]  /*bf50*/  STL.64 [R1+0x640], R46 ;  /* 0x0006402e01007387 */ /* 0x0005e20000100a00 */
[-C--:B------:R-:W-:Y:S02]  /*bf60*/  LEA R48, P0, R65, R2.reuse, 0x1 ;  /* 0x0000000241307211 */ /* 0x080fe400078008ff */
[C---:B0-----:R-:W-:Y:S01]  /*bf70*/  LEA R42, P2, R3.reuse, R2, 0x1 ;  /* 0x00000002032a7211 */ /* 0x041fe200078408ff */
[----:B------:R0:W-:Y:S03]  /*bf80*/  STL.64 [R1+0x638], R44 ;  /* 0x0006382c01007387 */ /* 0x0001e60000100a00 */
[----:B------:R-:W-:-:S02]  /*bf90*/  LEA.HI.X.SX32 R43, R3, R0, 0x1, P2 ;  /* 0x00000000032b7211 */ /* 0x000fc400010f0eff */
[----:B--2---:R-:W-:Y:S01]  /*bfa0*/  LEA R46, P1, R10, R2, 0x1 ;  /* 0x000000020a2e7211 */ /* 0x004fe200078208ff */
[----:B------:R-:W-:Y:S01]  /*bfb0*/  IMAD R33, R196, 0x2, R35 ;  /* 0x00000002c4217824 */ /* 0x000fe200078e0223 */
[-C--:B------:R-:W-:Y:S02]  /*bfc0*/  LEA.HI.X.SX32 R49, R65, R0.reuse, 0x1, P0 ;  /* 0x0000000041317211 */ /* 0x080fe400000f0eff */
[----:B------:R-:W-:Y:S02]  /*bfd0*/  LEA.HI.X.SX32 R47, R10, R0, 0x1, P1 ;  /* 0x000000000a2f7211 */ /* 0x000fe400008f0eff */
[----:B0-----:R-:W-:Y:S01]  /*bfe0*/  LEA R44, P2, R9, R2, 0x1 ;  /* 0x00000002092c7211 */ /* 0x001fe200078408ff */
[----:B------:R-:W-:Y:S01]  /*bff0*/  IMAD R40, R197, 0x2, R33 ;  /* 0x00000002c5287824 */ /* 0x000fe200078e0221 */
[----:B------:R-:W-:Y:S02]  /*c000*/  STL.64 [R1+0x630], R42 ;  /* 0x0006302a01007387 */ /* 0x000fe40000100a00 */
[----:B------:R-:W-:-:S02]  /*c010*/  LEA.HI.X.SX32 R45, R9, R0, 0x1, P2 ;  /* 0x00000000092d7211 */ /* 0x000fc400010f0eff */
        /* <DEDUP_REMOVED lines=16> */
[C---:B--2---:R-:W-:Y:S02]  /*c120*/  LEA R46, P1, R13.reuse, R2, 0x1 ;  /* 0x000000020d2e7211 */ /* 0x044fe400078208ff */
[----:B------:R-:W-:Y:S02]  /*c130*/  LEA.HI.X.SX32 R49, R26, R0, 0x1, P0 ;  /* 0x000000001a317211 */ /* 0x000fe400000f0eff */
[C---:B---3--:R-:W-:Y:S02]  /*c140*/  LEA R44, P2, R12.reuse, R2, 0x1 ;  /* 0x000000020c2c7211 */ /* 0x048fe400078408ff */
[-C--:B------:R-:W-:Y:S02]  /*c150*/  LEA.HI.X.SX32 R47, R13, R0.reuse, 0x1, P1 ;  /* 0x000000000d2f7211 */ /* 0x080fe400008f0eff */
[----:B------:R-:W-:-:S02]  /*c160*/  LEA.HI.X.SX32 R45, R12, R0, 0x1, P2 ;  /* 0x000000000c2d7211 */ /* 0x000fc400010f0eff */
[----:B------:R-:W-:Y:S01]  /*c170*/  LEA R10, R200, R42, 0x1 ;  /* 0x0000002ac80a7211 */ /* 0x000fe200078e08ff */
[----:B------:R0:W-:Y:S04]  /*c180*/  STL.64 [R1+0x5f8], R48 ;  /* 0x0005f83001007387 */ /* 0x0001e80000100a00 */
[----:B------:R2:W-:Y:S01]  /*c190*/  STL.64 [R1+0x5f0], R46 ;  /* 0x0005f02e01007387 */ /* 0x0005e20000100a00 */
[----:B------:R-:W-:-:S03]  /*c1a0*/  IMAD R9, R202, 0x2, R10 ;  /* 0x00000002ca097824 */ /* 0x000fc600078e020a */
[----:B------:R3:W-:Y:S01]  /*c1b0*/  STL.64 [R1+0x5e8], R44 ;  /* 0x0005e82c01007387 */ /* 0x0007e20000100a00 */
[CC--:B0-----:R-:W-:Y:S02]  /*c1c0*/  LEA R48, P0, R20.reuse, R2.reuse, 0x1 ;  /* 0x0000000214307211 */ /* 0x0c1fe400078008ff */
[----:B--2---:R-:W-:Y:S02]  /*c1d0*/  LEA R46, P1, R19, R2, 0x1 ;  /* 0x00000002132e7211 */ /* 0x004fe400078208ff */
[----:B------:R-:W-:Y:S02]  /*c1e0*/  LEA.HI.X.SX32 R49, R20, R0, 0x1, P0 ;  /* 0x0000000014317211 */ /* 0x000fe400000f0eff */
[----:B---3--:R-:W-:Y:S01]  /*c1f0*/  LEA R44, P2, R11, R2, 0x1 ;  /* 0x000000020b2c7211 */ /* 0x008fe200078408ff */
[----:B------:R-:W-:Y:S01]  /*c200*/  IMAD R15, R203, 0x2, R9 ;  /* 0x00000002cb0f7824 */ /* 0x000fe200078e0209 */
[-C--:B------:R-:W-:Y:S02]  /*c210*/  LEA.HI.X.SX32 R47, R19, R0.reuse, 0x1, P1 ;  /* 0x00000000132f7211 */ /* 0x080fe400008f0eff */
[----:B------:R-:W-:Y:S01]  /*c220*/  LEA.HI.X.SX32 R45, R11, R0, 0x1, P2 ;  /* 0x000000000b2d7211 */ /* 0x000fe200010f0eff */
[----:B------:R0:W-:Y:S01]  /*c230*/  STL.64 [R1+0x5e0], R48 ;  /* 0x0005e03001007387 */ /* 0x0001e20000100a00 */
[----:B------:R-:W-:-:S03]  /*c240*/  LEA R14, R204, R15, 0x1 ;  /* 0x0000000fcc0e7211 */ /* 0x000fc600078e08ff */
[----:B------:R2:W-:Y:S04]  /*c250*/  STL.64 [R1+0x5d8], R46 ;  /* 0x0005d82e01007387 */ /* 0x0005e80000100a00 */
[----:B------:R3:W-:Y:S01]  /*c260*/  STL.64 [R1+0x5d0], R44 ;  /* 0x0005d02c01007387 */ /* 0x0007e20000100a00 */
[-C--:B0-----:R-:W-:Y:S02]  /*c270*/  LEA R48, P0, R30, R2.reuse, 0x1 ;  /* 0x000000021e307211 */ /* 0x081fe400078008ff */
[----:B--2---:R-:W-:Y:S02]  /*c280*/  LEA R46, P1, R18, R2, 0x1 ;  /* 0x00000002122e7211 */ /* 0x004fe400078208ff */
[----:B------:R-:W-:Y:S02]  /*c290*/  LEA.HI.X.SX32 R49, R30, R0, 0x1, P0 ;  /* 0x000000001e317211 */ /* 0x000fe400000f0eff */
[----:B---3--:R-:W-:Y:S01]  /*c2a0*/  LEA R44, P2, R17, R2, 0x1 ;  /* 0x00000002112c7211 */ /* 0x008fe200078408ff */
[----:B------:R-:W-:Y:S01]  /*c2b0*/  IMAD R4, R205, 0x2, R14 ;  /* 0x00000002cd047824 */ /* 0x000fe200078e020e */
[----:B------:R-:W-:-:S02]  /*c2c0*/  LEA.HI.X.SX32 R47, R18, R0, 0x1, P1 ;  /* 0x00000000122f7211 */ /* 0x000fc400008f0eff */
        /* <DEDUP_REMOVED lines=12> */
[----:B------:R0:W-:Y:S01]  /*c390*/  STL.64 [R1+0x5b0], R48 ;  /* 0x0005b03001007387 */ /* 0x0001e20000100a00 */
[----:B------:R-:W-:-:S03]  /*c3a0*/  IMAD R12, R208, 0x2, R13 ;  /* 0x00000002d00c7824 */ /* 0x000fc600078e020d */
        /* <DEDUP_REMOVED lines=8> */
[----:B------:R-:W-:Y:S01]  /*c430*/  LEA.HI.X.SX32 R45, R22, R0, 0x1, P2 ;  /* 0x00000000162d7211 */ /* 0x000fe200010f0eff */
[----:B------:R0:W-:Y:S01]  /*c440*/  STL.64 [R1+0x598], R48 ;  /* 0x0005983001007387 */ /* 0x0001e20000100a00 */
[----:B------:R-:W-:-:S03]  /*c450*/  LEA R19, R210, R20, 0x1 ;  /* 0x00000014d2137211 */ /* 0x000fc600078e08ff */
[----:B------:R2:W-:Y:S04]  /*c460*/  STL.64 [R1+0x590], R46 ;  /* 0x0005902e01007387 */ /* 0x0005e80000100a00 */
[----:B------:R3:W-:Y:S01]  /*c470*/  STL.64 [R1+0x588], R44 ;  /* 0x0005882c01007387 */ /* 0x0007e20000100a00 */
[CC--:B0-----:R-:W-:Y:S01]  /*c480*/  LEA R48, P0, R32.reuse, R2.reuse, 0x1 ;  /* 0x0000000220307211 */ /* 0x0c1fe200078008ff */
[----:B------:R-:W-:Y:S01]  /*c490*/  IMAD R11, R211, 0x2, R19 ;  /* 0x00000002d30b7824 */ /* 0x000fe200078e0213 */
[----:B--2---:R-:W-:Y:S02]  /*c4a0*/  LEA R46, P1, R31, R2, 0x1 ;  /* 0x000000021f2e7211 */ /* 0x004fe400078208ff */
[----:B------:R-:W-:Y:S02]  /*c4b0*/  LEA.HI.X.SX32 R49, R32, R0, 0x1, P0 ;  /* 0x0000000020317211 */ /* 0x000fe400000f0eff */
[----:B---3--:R-:W-:-:S02]  /*c4c0*/  LEA R44, P2, R21, R2, 0x1 ;  /* 0x00000002152c7211 */ /* 0x008fc400078408ff */
[-C--:B------:R-:W-:Y:S02]  /*c4d0*/  LEA.HI.X.SX32 R47, R31, R0.reuse, 0x1, P1 ;  /* 0x000000001f2f7211 */ /* 0x080fe400008f0eff */
[----:B------:R-:W-:Y:S01]  /*c4e0*/  LEA.HI.X.SX32 R45, R21, R0, 0x1, P2 ;  /* 0x00000000152d7211 */ /* 0x000fe200010f0eff */
[----:B------:R-:W-:Y:S01]  /*c4f0*/  IMAD R25, R213, 0x2, R11 ;  /* 0x00000002d5197824 */ /* 0x000fe200078e020b */
[----:B------:R-:W-:Y:S04]  /*c500*/  STL.64 [R1+0x580], R48 ;  /* 0x0005803001007387 */ /* 0x000fe80000100a00 */
[----:B------:R0:W-:Y:S01]  /*c510*/  STL.64 [R1+0x578], R46 ;  /* 0x0005782e01007387 */ /* 0x0001e20000100a00 */
[----:B------:R-:W-:-:S03]  /*c520*/  LEA R18, R212, R25, 0x1 ;  /* 0x00000019d4127211 */ /* 0x000fc600078e08ff */
[----:B------:R2:W-:Y:S01]  /*c530*/  STL.64 [R1+0x570], R44 ;  /* 0x0005702c01007387 */ /* 0x0005e20000100a00 */
[CC--:B0-----:R-:W-:Y:S02]  /*c540*/  LEA R46, P0, R38.reuse, R2.reuse, 0x1 ;  /* 0x00000002262e7211 */ /* 0x0c1fe400078008ff */
[C---:B--2---:R-:W-:Y:S02]  /*c550*/  LEA R44, P1, R29.reuse, R2, 0x1 ;  /* 0x000000021d2c7211 */ /* 0x044fe400078208ff */
[-C--:B------:R-:W-:Y:S02]  /*c560*/  LEA.HI.X.SX32 R47, R38, R0.reuse, 0x1, P0 ;  /* 0x00000000262f7211 */ /* 0x080fe400000f0eff */
[----:B------:R-:W-:Y:S01]  /*c570*/  LEA.HI.X.SX32 R45, R29, R0, 0x1, P1 ;  /* 0x000000001d2d7211 */ /* 0x000fe200008f0eff */
[----:B------:R-:W-:Y:S01]  /*c580*/  IMAD R17, R214, 0x2, R18 ;  /* 0x00000002d6117824 */ /* 0x000fe200078e0212 */
[----:B------:R-:W-:Y:S01]  /*c590*/  LEA R30, P2, R28, R2, 0x1 ;  /* 0x000000021c1e7211 */ /* 0x000fe200078408ff */
[----:B------:R0:W-:Y:S02]  /*c5a0*/  STL.64 [R1+0x568], R46 ;  /* 0x0005682e01007387 */ /* 0x0001e40000100a00 */
[----:B------:R-:W-:-:S02]  /*c5b0*/  IMAD R24, R215, 0x2, R17 ;  /* 0x00000002d7187824 */ /* 0x000fc400078e0211 */
[----:B------:R2:W-:Y:S01]  /*c5c0*/  STL.64 [R1+0x560], R44 ;  /* 0x0005602c01007387 */ /* 0x0005e20000100a00 */
[----:B------:R-:W-:Y:S02]  /*c5d0*/  LEA.HI.X.SX32 R31, R28, R0, 0x1, P2 ;  /* 0x000000001c1f7211 */ /* 0x000fe400010f0eff */
[CC--:B0-----:R-:W-:Y:S02]  /*c5e0*/  LEA R46, P0, R37.reuse, R2.reuse, 0x1 ;  /* 0x00000002252e7211 */ /* 0x0c1fe400078008ff */
[C---:B--2---:R-:W-:Y:S02]  /*c5f0*/  LEA R44, P1, R36.reuse, R2, 0x1 ;  /* 0x00000002242c7211 */ /* 0x044fe400078208ff */
[-C--:B------:R-:W-:Y:S02]  /*c600*/  LEA.HI.X.SX32 R47, R37, R0.reuse, 0x1, P0 ;  /* 0x00000000252f7211 */ /* 0x080fe400000f0eff */
[----:B------:R-:W-:Y:S02]  /*c610*/  LEA.HI.X.SX32 R45, R36, R0, 0x1, P1 ;  /* 0x00000000242d7211 */ /* 0x000fe400008f0eff */
[----:B------:R-:W-:Y:S01]  /*c620*/  LEA R23, R216, R24, 0x1 ;  /* 0x00000018d8177211 */ /* 0x000fe200078e08ff */
[----:B------:R0:W-:Y:S01]  /*c630*/  STL.64 [R1+0x558], R30 ;  /* 0x0005581e01007387 */ /* 0x0001e20000100a00 */
[----:B------:R-:W-:-:S03]  /*c640*/  LEA R36, P1, R35, R2, 0x1 ;  /* 0x0000000223247211 */ /* 0x000fc600078208ff */
[----:B------:R-:W-:Y:S01]  /*c650*/  STL.64 [R1+0x550], R46 ;  /* 0x0005502e01007387 */ /* 0x000fe20000100a00 */
[----:B------:R-:W-:-:S03]  /*c660*/  IMAD R16, R217, 0x2, R23 ;  /* 0x00000002d9107824 */ /* 0x000fc600078e0217 */
[----:B------:R2:W-:Y:S01]  /*c670*/  STL.64 [R1+0x548], R44 ;  /* 0x0005482c01007387 */ /* 0x0005e20000100a00 */
[----:B0-----:R-:W-:Y:S01]  /*c680*/  LEA R30, P2, R27, R2, 0x1 ;  /* 0x000000021b1e7211 */ /* 0x001fe200078408ff */
[----:B------:R-:W-:-:S03]  /*c690*/  IMAD R29, R219, 0x2, R16 ;  /* 0x00000002db1d7824 */ /* 0x000fc600078e0210 */
[----:B------:R-:W-:Y:S02]  /*c6a0*/  LEA.HI.X.SX32 R31, R27, R0, 0x1, P2 ;  /* 0x000000001b1f7211 */ /* 0x000fe400010f0eff */
[----:B--2---:R-:W-:Y:S02]  /*c6b0*/  LEA R44, P0, R41, R2, 0x1 ;  /* 0x00000002292c7211 */ /* 0x004fe400078008ff */
[-C--:B------:R-:W-:Y:S02]  /*c6c0*/  LEA.HI.X.SX32 R37, R35, R0.reuse, 0x1, P1 ;  /* 0x0000000023257211 */ /* 0x080fe400008f0eff */
[----:B------:R-:W-:Y:S01]  /*c6d0*/  LEA.HI.X.SX32 R45, R41, R0, 0x1, P0 ;  /* 0x00000000292d7211 */ /* 0x000fe200000f0eff */
[----:B------:R0:W-:Y:S01]  /*c6e0*/  STL.64 [R1+0x540], R30 ;  /* 0x0005401e01007387 */ /* 0x0001e20000100a00 */
[----:B------:R-:W-:-:S03]  /*c6f0*/  LEA R22, R218, R29, 0x1 ;  /* 0x0000001dda167211 */ /* 0x000fc600078e08ff */
[----:B------:R-:W-:Y:S01]  /*c700*/  STL.64 [R1+0x538], R44 ;  /* 0x0005382c01007387 */ /* 0x000fe20000100a00 */
[----:B------:R-:W-:-:S03]  /*c710*/  LEA R34, P1, R39, R2, 0x1 ;  /* 0x0000000227227211 */ /* 0x000fc600078208ff */
[----:B------:R2:W-:Y:S01]  /*c720*/  STL.64 [R1+0x530], R36 ;  /* 0x0005302401007387 */ /* 0x0005e20000100a00 */
[----:B0-----:R-:W-:Y:S01]  /*c730*/  LEA R30, P2, R33, R2, 0x1 ;  /* 0x00000002211e7211 */ /* 0x001fe200078408ff */
[----:B------:R-:W-:-:S03]  /*c740*/  IMAD R21, R220, 0x2, R22 ;  /* 0x00000002dc157824 */ /* 0x000fc600078e0216 */
[----:B------:R-:W-:Y:S02]  /*c750*/  LEA.HI.X.SX32 R31, R33, R0, 0x1, P2 ;  /* 0x00000000211f7211 */ /* 0x000fe400010f0eff */
[----:B--2---:R-:W-:-:S03]  /*c760*/  LEA R36, P0, R40, R2, 0x1 ;  /* 0x0000000228247211 */ /* 0x004fc600078008ff */
[----:B------:R0:W-:Y:S01]  /*c770*/  STL.64 [R1+0x528], R30 ;  /* 0x0005281e01007387 */ /* 0x0001e20000100a00 */
[-C--:B------:R-:W-:Y:S02]  /*c780*/  LEA.HI.X.SX32 R35, R39, R0.reuse, 0x1, P1 ;  /* 0x0000000027237211 */ /* 0x080fe400008f0eff */
[----:B------:R-:W-:Y:S01]  /*c790*/  LEA.HI.X.SX32 R37, R40, R0, 0x1, P0 ;  /* 0x0000000028257211 */ /* 0x000fe200000f0eff */
[----:B------:R-:W-:-:S04]  /*c7a0*/  IMAD R28, R221, 0x2, R21 ;  /* 0x00000002dd1c7824 */ /* 0x000fc800078e0215 */
[----:B------:R2:W-:Y:S01]  /*c7b0*/  STL.64 [R1+0x520], R36 ;  /* 0x0005202401007387 */ /* 0x0005e20000100a00 */
[----:B0-----:R-:W-:-:S03]  /*c7c0*/  LEA R30, P2, R3, R2, 0x1 ;  /* 0x00000002031e7211 */ /* 0x001fc600078408ff */
[----:B------:R0:W-:Y:S01]  /*c7d0*/  STL.64 [R1+0x518], R34 ;  /* 0x0005182201007387 */ /* 0x0001e20000100a00 */
[----:B------:R-:W-:Y:S02]  /*c7e0*/  LEA R27, R222, R28, 0x1 ;  /* 0x0000001cde1b7211 */ /* 0x000fe400078e08ff */
[----:B------:R-:W-:Y:S02]  /*c7f0*/  LEA.HI.X.SX32 R31, R3, R0, 0x1, P2 ;  /* 0x00000000031f7211 */ /* 0x000fe400010f0eff */
[-C--:B------:R-:W-:Y:S02]  /*c800*/  LEA R32, P2, R9, R2.reuse, 0x1 ;  /* 0x0000000209207211 */ /* 0x080fe400078408ff */
[-C--:B--2---:R-:W-:Y:S02]  /*c810*/  LEA R36, P0, R42, R2.reuse, 0x1 ;  /* 0x000000022a247211 */ /* 0x084fe400078008ff */
[----:B0-----:R-:W-:Y:S02]  /*c820*/  LEA R34, P1, R10, R2, 0x1 ;  /* 0x000000020a227211 */ /* 0x001fe400078208ff */
[----:B------:R-:W-:-:S02]  /*c830*/  LEA.HI.X.SX32 R37, R42, R0, 0x1, P0 ;  /* 0x000000002a257211 */ /* 0x000fc400000f0eff */
[-C--:B------:R-:W-:Y:S01]  /*c840*/  LEA.HI.X.SX32 R35, R10, R0.reuse, 0x1, P1 ;  /* 0x000000000a237211 */ /* 0x080fe200008f0eff */
[----:B------:R-:W-:Y:S01]  /*c850*/  IMAD R3, R223, 0x2, R27 ;  /* 0x00000002df037824 */ /* 0x000fe200078e021b */
[----:B------:R-:W-:Y:S01]  /*c860*/  LEA.HI.X.SX32 R33, R9, R0, 0x1, P2 ;  /* 0x0000000009217211 */ /* 0x000fe200010f0eff */
[----:B------:R0:W-:Y:S04]  /*c870*/  STL.64 [R1+0x510], R30 ;  /* 0x0005101e01007387 */ /* 0x0001e80000100a00 */
[----:B------:R2:W-:Y:S04]  /*c880*/  STL.64 [R1+0x508], R36 ;  /* 0x0005082401007387 */ /* 0x0005e80000100a00 */
[----:B------:R3:W-:Y:S01]  /*c890*/  STL.64 [R1+0x500], R34 ;  /* 0x0005002201007387 */ /* 0x0007e20000100a00 */
[----:B0-----:R-:W-:-:S03]  /*c8a0*/  IMAD R30, R225, 0x2, R3 ;  /* 0x00000002e11e7824 */ /* 0x001fc600078e0203 */
[----:B------:R0:W-:Y:S01]  /*c8b0*/  STL.64 [R1+0x4f8], R32 ;  /* 0x0004f82001007387 */ /* 0x0001e20000100a00 */
[CC--:B--2---:R-:W-:Y:S02]  /*c8c0*/  LEA R36, P0, R15.reuse, R2.reuse, 0x1 ;  /* 0x000000020f247211 */ /* 0x0c4fe400078008ff */
[----:B---3--:R-:W-:Y:S02]  /*c8d0*/  LEA R34, P1, R14, R2, 0x1 ;  /* 0x000000020e227211 */ /* 0x008fe400078208ff */
[----:B------:R-:W-:Y:S02]  /*c8e0*/  LEA.HI.X.SX32 R37, R15, R0, 0x1, P0 ;  /* 0x000000000f257211 */ /* 0x000fe400000f0eff */
[----:B0-----:R-:W-:Y:S02]  /*c8f0*/  LEA R32, P2, R4, R2, 0x1 ;  /* 0x0000000204207211 */ /* 0x001fe400078408ff */
[----:B------:R-:W-:Y:S02]  /*c900*/  LEA.HI.X.SX32 R35, R14, R0, 0x1, P1 ;  /* 0x000000000e237211 */ /* 0x000fe400008f0eff */
[----:B------:R-:W-:-:S02]  /*c910*/  LEA R10, R224, R30, 0x1 ;  /* 0x0000001ee00a7211 */ /* 0x000fc400078e08ff */
[----:B------:R-:W-:Y:S01]  /*c920*/  LEA.HI.X.SX32 R33, R4, R0, 0x1, P2 ;  /* 0x0000000004217211 */ /* 0x000fe200010f0eff */
[----:B------:R0:W-:Y:S02]  /*c930*/  STL.64 [R1+0x4f0], R36 ;  /* 0x0004f02401007387 */ /* 0x0001e40000100a00 */
[----:B------:R-:W-:Y:S02]  /*c940*/  IMAD R9, R226, 0x2, R10 ;  /* 0x00000002e2097824 */ /* 0x000fe400078e020a */
[----:B------:R2:W-:Y:S04]  /*c950*/  STL.64 [R1+0x4e8], R34 ;  /* 0x0004e82201007387 */ /* 0x0005e80000100a00 */
[----:B------:R3:W-:Y:S01]  /*c960*/  STL.64 [R1+0x4e0], R32 ;  /* 0x0004e02001007387 */ /* 0x0007e20000100a00 */
[----:B0-----:R-:W-:-:S02]  /*c970*/  LEA R36, P0, R26, R2, 0x1 ;  /* 0x000000021a247211 */ /* 0x001fc400078008ff */
[----:B--2---:R-:W-:Y:S01]  /*c980*/  LEA R34, P1, R13, R2, 0x1 ;  /* 0x000000020d227211 */ /* 0x004fe200078208ff */
[----:B------:R-:W-:Y:S01]  /*c990*/  IMAD R15, R227, 0x2, R9 ;  /* 0x00000002e30f7824 */ /* 0x000fe200078e0209 */
        /* <DEDUP_REMOVED lines=8> */
[CC--:B0-----:R-:W-:Y:S02]  /*ca20*/  LEA R36, P0, R20.reuse, R2.reuse, 0x1 ;  /* 0x0000000214247211 */ /* 0x0c1fe400078008ff */
[----:B--2---:R-:W-:Y:S01]  /*ca30*/  LEA R34, P1, R19, R2, 0x1 ;  /* 0x0000000213227211 */ /* 0x004fe200078208ff */
[----:B------:R-:W-:Y:S01]  /*ca40*/  IMAD R4, R229, 0x2, R14 ;  /* 0x00000002e5047824 */ /* 0x000fe200078e020e */
[----:B------:R-:W-:Y:S02]  /*ca50*/  LEA.HI.X.SX32 R37, R20, R0, 0x1, P0 ;  /* 0x0000000014257211 */ /* 0x000fe400000f0eff */
[----:B---3--:R-:W-:-:S02]  /*ca60*/  LEA R32, P2, R11, R2, 0x1 ;  /* 0x000000020b207211 */ /* 0x008fc400078408ff */
        /* <DEDUP_REMOVED lines=24> */
[----:B------:R-:W-:Y:S01]  /*cbf0*/  STL.64 [R1+0x490], R36 ;  /* 0x0004902401007387 */ /* 0x000fe20000100a00 */
[----:B------:R-:W-:-:S03]  /*cc00*/  LEA R18, R234, R19, 0x1 ;  /* 0x00000013ea127211 */ /* 0x000fc600078e08ff */
[----:B------:R0:W-:Y:S01]  /*cc10*/  STL.64 [R1+0x488], R34 ;  /* 0x0004882201007387 */ /* 0x0001e20000100a00 */
[----:B------:R-:W-:Y:S01]  /*cc20*/  LEA R24, P2, R21, R2, 0x1 ;  /* 0x0000000215187211 */ /* 0x000fe200078408ff */
[----:B------:R-:W-:Y:S02]  /*cc30*/  IMAD R11, R235, 0x2, R18 ;  /* 0x00000002eb0b7824 */ /* 0x000fe400078e0212 */
[----:B------:R2:W-:Y:S01]  /*cc40*/  STL.64 [R1+0x480], R32 ;  /* 0x0004802001007387 */ /* 0x0005e20000100a00 */
[----:B------:R-:W-:Y:S01]  /*cc50*/  LEA.HI.X.SX32 R25, R21, R0, 0x1, P2 ;  /* 0x0000000015197211 */ /* 0x000fe200010f0eff */
[----:B------:R-:W-:Y:S01]  /*cc60*/  IMAD R23, R237, 0x2, R11 ;  /* 0x00000002ed177824 */ /* 0x000fe200078e020b */
[CC--:B0-----:R-:W-:Y:S02]  /*cc70*/  LEA R34, P0, R29.reuse, R2.reuse, 0x1 ;  /* 0x000000021d227211 */ /* 0x0c1fe400078008ff */
[----:B--2---:R-:W-:Y:S02]  /*cc80*/  LEA R32, P1, R22, R2, 0x1 ;  /* 0x0000000216207211 */ /* 0x004fe400078208ff */
[----:B------:R-:W-:-:S02]  /*cc90*/  LEA.HI.X.SX32 R35, R29, R0, 0x1, P0 ;  /* 0x000000001d237211 */ /* 0x000fc400000f0eff */
[----:B------:R-:W-:-:S03]  /*cca0*/  LEA.HI.X.SX32 R33, R22, R0, 0x1, P1 ;  /* 0x0000000016217211 */ /* 0x000fc600008f0eff */
[----:B------:R0:W-:Y:S01]  /*ccb0*/  STL.64 [R1+0x478], R34 ;  /* 0x0004782201007387 */ /* 0x0001e20000100a00 */
[----:B------:R-:W-:-:S03]  /*ccc0*/  LEA R17, R236, R23, 0x1 ;  /* 0x00000017ec117211 */ /* 0x000fc600078e08ff */
        /* <DEDUP_REMOVED lines=10> */
[----:B------:R-:W-:Y:S01]  /*cd70*/  IMAD R21, R239, 0x2, R16 ;  /* 0x00000002ef157824 */ /* 0x000fe200078e0210 */
[----:B------:R-:W-:Y:S02]  /*cd80*/  LEA R28, P1, R10, R2, 0x1 ;  /* 0x000000020a1c7211 */ /* 0x000fe400078208ff */
[----:B------:R0:W-:Y:S04]  /*cd90*/  STL.64 [R1+0x458], R32 ;  /* 0x0004582001007387 */ /* 0x0001e80000100a00 */
[----:B------:R2:W-:Y:S01]  /*cda0*/  STL.64 [R1+0x450], R24 ;  /* 0x0004501801007387 */ /* 0x0005e20000100a00 */
[----:B------:R-:W-:-:S02]  /*cdb0*/  LEA R20, R240, R21, 0x1 ;  /* 0x00000015f0147211 */ /* 0x000fc400078e08ff */
[----:B------:R-:W-:Y:S02]  /*cdc0*/  LEA.HI.X.SX32 R29, R10, R0, 0x1, P1 ;  /* 0x000000000a1d7211 */ /* 0x000fe400008f0eff */
[CC--:B0-----:R-:W-:Y:S02]  /*cdd0*/  LEA R32, P0, R30.reuse, R2.reuse, 0x1 ;  /* 0x000000021e207211 */ /* 0x0c1fe400078008ff */
[C---:B--2---:R-:W-:Y:S02]  /*cde0*/  LEA R24, P2, R9.reuse, R2, 0x1 ;  /* 0x0000000209187211 */ /* 0x044fe400078408ff */
[-C--:B------:R-:W-:Y:S02]  /*cdf0*/  LEA.HI.X.SX32 R33, R30, R0.reuse, 0x1, P0 ;  /* 0x000000001e217211 */ /* 0x080fe400000f0eff */
[----:B------:R-:W-:Y:S01]  /*ce00*/  LEA.HI.X.SX32 R25, R9, R0, 0x1, P2 ;  /* 0x0000000009197211 */ /* 0x000fe200010f0eff */
[----:B------:R-:W-:Y:S02]  /*ce10*/  IMAD R3, R241, 0x2, R20 ;  /* 0x00000002f1037824 */ /* 0x000fe400078e0214 */
[----:B------:R-:W-:Y:S04]  /*ce20*/  STL.64 [R1+0x448], R32 ;  /* 0x0004482001007387 */ /* 0x000fe80000100a00 */
[----:B------:R0:W-:Y:S01]  /*ce30*/  STL.64 [R1+0x440], R28 ;  /* 0x0004401c01007387 */ /* 0x0001e20000100a00 */
[----:B------:R-:W-:-:S03]  /*ce40*/  IMAD R22, R243, 0x2, R3 ;  /* 0x00000002f3167824 */ /* 0x000fc600078e0203 */
[----:B------:R2:W-:Y:S01]  /*ce50*/  STL.64 [R1+0x438], R24 ;  /* 0x0004381801007387 */ /* 0x0005e20000100a00 */
[-C--:B------:R-:W-:Y:S02]  /*ce60*/  LEA R30, P0, R15, R2.reuse, 0x1 ;  /* 0x000000020f1e7211 */ /* 0x080fe400078008ff */
[-C--:B0-----:R-:W-:Y:S02]  /*ce70*/  LEA R28, P1, R14, R2.reuse, 0x1 ;  /* 0x000000020e1c7211 */ /* 0x081fe400078208ff */
[----:B--2---:R-:W-:Y:S02]  /*ce80*/  LEA R24, P2, R4, R2, 0x1 ;  /* 0x0000000204187211 */ /* 0x004fe400078408ff */
[-C--:B------:R-:W-:Y:S02]  /*ce90*/  LEA.HI.X.SX32 R29, R14, R0.reuse, 0x1, P1 ;  /* 0x000000000e1d7211 */ /* 0x080fe400008f0eff */
[----:B------:R-:W-:Y:S02]  /*cea0*/  LEA.HI.X.SX32 R25, R4, R0, 0x1, P2 ;  /* 0x0000000004197211 */ /* 0x000fe400010f0eff */
[----:B------:R-:W-:-:S02]  /*ceb0*/  LEA R14, P2, R12, R2, 0x1 ;  /* 0x000000020c0e7211 */ /* 0x000fc400078408ff */
[----:B------:R-:W-:Y:S02]  /*cec0*/  LEA.HI.X.SX32 R31, R15, R0, 0x1, P0 ;  /* 0x000000000f1f7211 */ /* 0x000fe400000f0eff */
[----:B------:R-:W-:Y:S02]  /*ced0*/  LEA R10, R242, R22, 0x1 ;  /* 0x00000016f20a7211 */ /* 0x000fe400078e08ff */
[----:B------:R-:W-:Y:S01]  /*cee0*/  LEA.HI.X.SX32 R15, R12, R0, 0x1, P2 ;  /* 0x000000000c0f7211 */ /* 0x000fe200010f0eff */
[----:B------:R-:W-:Y:S02]  /*cef0*/  STL.64 [R1+0x430], R30 ;  /* 0x0004301e01007387 */ /* 0x000fe40000100a00 */
[----:B------:R-:W-:Y:S02]  /*cf00*/  IMAD R9, R244, 0x2, R10 ;  /* 0x00000002f4097824 */ /* 0x000fe400078e020a */
[----:B------:R0:W-:Y:S04]  /*cf10*/  STL.64 [R1+0x428], R28 ;  /* 0x0004281c01007387 */ /* 0x0001e80000100a00 */
[----:B------:R2:W-:Y:S04]  /*cf20*/  STL.64 [R1+0x420], R24 ;  /* 0x0004201801007387 */ /* 0x0005e80000100a00 */
[----:B------:R3:W-:Y:S01]  /*cf30*/  STL.64 [R1+0x408], R14 ;  /* 0x0004080e01007387 */ /* 0x0007e20000100a00 */
[----:B0-----:R-:W-:-:S02]  /*cf40*/  LEA R28, P0, R26, R2, 0x1 ;  /* 0x000000021a1c7211 */ /* 0x001fc400078008ff */
[----:B--2---:R-:W-:Y:S01]  /*cf50*/  LEA R24, P1, R13, R2, 0x1 ;  /* 0x000000020d187211 */ /* 0x004fe200078208ff */
[----:B---3--:R-:W-:-:S03]  /*cf60*/  IMAD R14, R245, 0x2, R9 ;  /* 0x00000002f50e7824 */ /* 0x008fc600078e0209 */
[-C--:B------:R-:W-:Y:S02]  /*cf70*/  LEA.HI.X.SX32 R25, R13, R0.reuse, 0x1, P1 ;  /* 0x000000000d197211 */ /* 0x080fe400008f0eff */
[----:B------:R-:W-:Y:S02]  /*cf80*/  LEA.HI.X.SX32 R29, R26, R0, 0x1, P0 ;  /* 0x000000001a1d7211 */ /* 0x000fe400000f0eff */
[----:B------:R-:W-:Y:S02]  /*cf90*/  LEA R13, R246, R14, 0x1 ;  /* 0x0000000ef60d7211 */ /* 0x000fe400078e08ff */
[C---:B------:R-:W-:Y:S01]  /*cfa0*/  LEA R26, P1, R18.reuse, R2, 0x1 ;  /* 0x00000002121a7211 */ /* 0x040fe200078208ff */
[----:B------:R0:W-:Y:S02]  /*cfb0*/  STL.64 [R1+0x418], R28 ;  /* 0x0004181c01007387 */ /* 0x0001e40000100a00 */
[----:B------:R-:W-:Y:S01]  /*cfc0*/  IMAD R4, R247, 0x2, R13 ;  /* 0x00000002f7047824 */ /* 0x000fe200078e020d */
[----:B------:R-:W-:Y:S01]  /*cfd0*/  LEA.HI.X.SX32 R27, R18, R0, 0x1, P1 ;  /* 0x00000000121b7211 */ /* 0x000fe200008f0eff */
[----:B------:R2:W-:Y:S02]  /*cfe0*/  STL.64 [R1+0x410], R24 ;  /* 0x0004101801007387 */ /* 0x0005e40000100a00 */
[----:B------:R-:W-:Y:S01]  /*cff0*/  IMAD R18, R249, 0x2, R4 ;  /* 0x00000002f9127824 */ /* 0x000fe200078e0204 */
[----:B0-----:R-:W-:-:S02]  /*d000*/  LEA R28, P0, R19, R2, 0x1 ;  /* 0x00000002131c7211 */ /* 0x001fc400078008ff */
[----:B--2---:R-:W-:Y:S02]  /*d010*/  LEA R24, P2, R11, R2, 0x1 ;  /* 0x000000020b187211 */ /* 0x004fe400078408ff */
[-C--:B------:R-:W-:Y:S02]  /*d020*/  LEA.HI.X.SX32 R29, R19, R0.reuse, 0x1, P0 ;  /* 0x00000000131d7211 */ /* 0x080fe400000f0eff */
[----:B------:R-:W-:Y:S02]  /*d030*/  LEA.HI.X.SX32 R25, R11, R0, 0x1, P2 ;  /* 0x000000000b197211 */ /* 0x000fe400010f0eff */
[----:B------:R-:W-:Y:S01]  /*d040*/  LEA R12, R248, R18, 0x1 ;  /* 0x00000012f80c7211 */ /* 0x000fe200078e08ff */
[----:B------:R0:W-:Y:S04]  /*d050*/  STL.64 [R1+0x400], R28 ;  /* 0x0004001c01007387 */ /* 0x0001e80000100a00 */
[----:B------:R2:W-:Y:S01]  /*d060*/  STL.64 [R1+0x3f8], R26 ;  /* 0x0003f81a01007387 */ /* 0x0005e20000100a00 */
[----:B------:R-:W-:-:S03]  /*d070*/  IMAD R11, R250, 0x2, R12 ;  /* 0x00000002fa0b7824 */ /* 0x000fc600078e020c */
[----:B------:R3:W-:Y:S01]  /*d080*/  STL.64 [R1+0x3f0], R24 ;  /* 0x0003f01801007387 */ /* 0x0007e20000100a00 */
[-C--:B0-----:R-:W-:Y:S02]  /*d090*/  LEA R28, P0, R23, R2.reuse, 0x1 ;  /* 0x00000002171c7211 */ /* 0x081fe400078008ff */
[----:B--2---:R-:W-:Y:S02]  /*d0a0*/  LEA R26, P1, R17, R2, 0x1 ;  /* 0x00000002111a7211 */ /* 0x004fe400078208ff */
[----:B------:R-:W-:Y:S02]  /*d0b0*/  LEA.HI.X.SX32 R29, R23, R0, 0x1, P0 ;  /* 0x00000000171d7211 */ /* 0x000fe400000f0eff */
[C---:B---3--:R-:W-:Y:S02]  /*d0c0*/  LEA R24, P2, R16.reuse, R2, 0x1 ;  /* 0x0000000210187211 */ /* 0x048fe400078408ff */
[-C--:B------:R-:W-:Y:S02]  /*d0d0*/  LEA.HI.X.SX32 R27, R17, R0.reuse, 0x1, P1 ;  /* 0x00000000111b7211 */ /* 0x080fe400008f0eff */
[----:B------:R-:W-:Y:S01]  /*d0e0*/  LEA.HI.X.SX32 R25, R16, R0, 0x1, P2 ;  /* 0x0000000010197211 */ /* 0x000fe200010f0eff */
[----:B----4-:R-:W-:Y:S01]  /*d0f0*/  IMAD R16, R251, 0x2, R11 ;  /* 0x00000002fb107824 */ /* 0x010fe200078e020b */
[----:B------:R-:W-:Y:S04]  /*d100*/  STL.64 [R1+0x3e8], R28 ;  /* 0x0003e81c01007387 */ /* 0x000fe80000100a00 */
[----:B------:R-:W-:Y:S01]  /*d110*/  STL.64 [R1+0x3e0], R26 ;  /* 0x0003e01a01007387 */ /* 0x000fe20000100a00 */
[----:B------:R-:W-:-:S03]  /*d120*/  LEA R15, R252, R16, 0x1 ;  /* 0x00000010fc0f7211 */ /* 0x000fc600078e08ff */
[----:B------:R0:W-:Y:S02]  /*d130*/  STL.64 [R1+0x3d8], R24 ;  /* 0x0003d81801007387 */ /* 0x0001e40000100a00 */
[----:B0-----:R-:W-:-:S04]  /*d140*/  LEA R24, P2, R3, R2, 0x1 ;  /* 0x0000000203187211 */ /* 0x001fc800078408ff */
[----:B------:R-:W-:Y:S01]  /*d150*/  LEA.HI.X.SX32 R25, R3, R0, 0x1, P2 ;  /* 0x0000000003197211 */ /* 0x000fe200010f0eff */
[----:B-1----:R-:W-:Y:S02]  /*d160*/  IMAD R3, R98, 0x2, R15 ;  /* 0x0000000262037824 */ /* 0x002fe400078e020f */
[----:B------:R-:W0:Y:S01]  /*d170*/  LDC R98, c[0x0][0x268] ;  /* 0x00009a00ff627b82 */ /* 0x000e220000000800 */
[CC--:B------:R-:W-:Y:S02]  /*d180*/  LEA R26, P1, R20.reuse, R2.reuse, 0x1 ;  /* 0x00000002141a7211 */ /* 0x0c0fe400078208ff */
[----:B------:R-:W-:Y:S02]  /*d190*/  LEA R28, P0, R21, R2, 0x1 ;  /* 0x00000002151c7211 */ /* 0x000fe400078008ff */
[----:B------:R-:W-:Y:S01]  /*d1a0*/  LEA.HI.X.SX32 R27, R20, R0, 0x1, P1 ;  /* 0x00000000141b7211 */ /* 0x000fe200008f0eff */
[----:B0-----:R-:W-:Y:S02]  /*d1b0*/  IMAD R17, R98, 0x2, R3 ;  /* 0x0000000262117824 */ /* 0x001fe400078e0203 */
[----:B------:R-:W0:Y:S01]  /*d1c0*/  LDC R98, c[0x0][0x268] ;  /* 0x00009a00ff627b82 */ /* 0x000e220000000800 */
[----:B------:R-:W-:-:S02]  /*d1d0*/  LEA R20, P2, R9, R2, 0x1 ;  /* 0x0000000209147211 */ /* 0x000fc400078408ff */
[-C--:B------:R-:W-:Y:S02]  /*d1e0*/  LEA.HI.X.SX32 R29, R21, R0.reuse, 0x1, P0 ;  /* 0x00000000151d7211 */ /* 0x080fe400000f0eff */
[----:B------:R-:W-:-:S03]  /*d1f0*/  LEA.HI.X.SX32 R21, R9, R0, 0x1, P2 ;  /* 0x0000000009157211 */ /* 0x000fc600010f0eff */
[----:B------:R-:W-:Y:S04]  /*d200*/  STL.64 [R1+0x3d0], R28 ;  /* 0x0003d01c01007387 */ /* 0x000fe80000100a00 */
[----:B------:R1:W-:Y:S04]  /*d210*/  STL.64 [R1+0x3c8], R26 ;  /* 0x0003c81a01007387 */ /* 0x0003e80000100a00 */
[----:B------:R2:W-:Y:S01]  /*d220*/  STL.64 [R1+0x3c0], R24 ;  /* 0x0003c01801007387 */ /* 0x0005e20000100a00 */
[----:B0-----:R-:W-:Y:S02]  /*d230*/  LEA R9, R98, R17, 0x1 ;  /* 0x0000001162097211 */ /* 0x001fe400078e08ff */
[----:B------:R-:W0:Y:S01]  /*d240*/  LDC R98, c[0x0][0x268] ;  /* 0x00009a00ff627b82 */ /* 0x000e220000000800 */
[----:B-1----:R-:W-:-:S02]  /*d250*/  LEA R26, P0, R22, R2, 0x1 ;  /* 0x00000002161a7211 */ /* 0x002fc400078008ff */
[----:B--2---:R-:W-:Y:S02]  /*d260*/  LEA R24, P1, R10, R2, 0x1 ;  /* 0x000000020a187211 */ /* 0x004fe400078208ff */
[-C--:B------:R-:W-:Y:S02]  /*d270*/  LEA.HI.X.SX32 R27, R22, R0.reuse, 0x1, P0 ;  /* 0x00000000161b7211 */ /* 0x080fe400000f0eff */
[----:B------:R-:W-:-:S03]  /*d280*/  LEA.HI.X.SX32 R25, R10, R0, 0x1, P1 ;  /* 0x000000000a197211 */ /* 0x000fc600008f0eff */
[----:B------:R-:W-:Y:S04]  /*d290*/  STL.64 [R1+0x3b8], R26 ;  /* 0x0003b81a01007387 */ /* 0x000fe80000100a00 */
[----:B------:R-:W-:Y:S04]  /*d2a0*/  STL.64 [R1+0x3b0], R24 ;  /* 0x0003b01801007387 */ /* 0x000fe80000100a00 */
[----:B------:R1:W-:Y:S02]  /*d2b0*/  STL.64 [R1+0x3a8], R20 ;  /* 0x0003a81401007387 */ /* 0x0003e40000100a00 */
[----:B-1----:R-:W-:-:S04]  /*d2c0*/  LEA R20, P2, R4, R2, 0x1 ;  /* 0x0000000204147211 */ /* 0x002fc800078408ff */
[----:B------:R-:W-:Y:S01]  /*d2d0*/  LEA.HI.X.SX32 R21, R4, R0, 0x1, P2 ;  /* 0x0000000004157211 */ /* 0x000fe200010f0eff */
[----:B0-----:R-:W-:Y:S02]  /*d2e0*/  IMAD R4, R98, 0x2, R9 ;  /* 0x0000000262047824 */ /* 0x001fe400078e0209 */
[----:B------:R-:W0:Y:S01]  /*d2f0*/  LDC R98, c[0x0][0x268] ;  /* 0x00009a00ff627b82 */ /* 0x000e220000000800 */
[CC--:B------:R-:W-:Y:S02]  /*d300*/  LEA R24, P0, R14.reuse, R2.reuse, 0x1 ;  /* 0x000000020e187211 */ /* 0x0c0fe400078008ff */
[C---:B------:R-:W-:Y:S02]  /*d310*/  LEA R22, P1, R13.reuse, R2, 0x1 ;  /* 0x000000020d167211 */ /* 0x040fe400078208ff */
        /* <DEDUP_REMOVED lines=9> */
[----:B------:R-:W-:-:S04]  /*d3b0*/  LEA R22, P1, R12, R2, 0x1 ;  /* 0x000000020c167211 */ /* 0x000fc800078208ff */
[----:B------:R-:W-:Y:S02]  /*d3c0*/  LEA.HI.X.SX32 R23, R12, R0, 0x1, P1 ;  /* 0x000000000c177211 */ /* 0x000fe400008f0eff */
[----:B0-----:R-:W-:Y:S02]  /*d3d0*/  LEA R10, R98, R11, 0x1 ;  /* 0x0000000b620a7211 */ /* 0x001fe400078e08ff */
[----:B------:R-:W0:Y:S01]  /*d3e0*/  LDC R98, c[0x0][0x268] ;  /* 0x00009a00ff627b82 */ /* 0x000e220000000800 */
[CC--:B------:R-:W-:Y:S02]  /*d3f0*/  LEA R12, P2, R3.reuse, R2.reuse, 0x1 ;  /* 0x00000002030c7211 */ /* 0x0c0fe400078408ff */
[C---:B------:R-:W-:Y:S02]  /*d400*/  LEA R24, P0, R18.reuse, R2, 0x1 ;  /* 0x0000000212187211 */ /* 0x040fe400078008ff */
[-C--:B------:R-:W-:Y:S02]  /*d410*/  LEA.HI.X.SX32 R13, R3, R0.reuse, 0x1, P2 ;  /* 0x00000000030d7211 */ /* 0x080fe400010f0eff */
[----:B------:R-:W-:-:S05]  /*d420*/  LEA.HI.X.SX32 R25, R18, R0, 0x1, P0 ;  /* 0x0000000012197211 */ /* 0x000fca00000f0eff */
[----:B------:R-:W-:Y:S01]  /*d430*/  STL.64 [R1+0x388], R24 ;  /* 0x0003881801007387 */ /* 0x000fe20000100a00 */
[----:B0-----:R-:W-:Y:S02]  /*d440*/  IMAD R3, R98, 0x2, R10 ;  /* 0x0000000262037824 */ /* 0x001fe400078e020a */
[----:B------:R-:W0:Y:S01]  /*d450*/  LDC R98, c[0x0][0x268] ;  /* 0x00009a00ff627b82 */ /* 0x000e220000000800 */
[----:B------:R-:W-:Y:S01]  /*d460*/  STL.64 [R1+0x380], R22 ;  /* 0x0003801601007387 */ /* 0x000fe20000100a00 */
[----:B------:R-:W-:-:S03]  /*d470*/  LEA R18, P1, R15, R2, 0x1 ;  /* 0x000000020f127211 */ /* 0x000fc600078208ff */
[----:B------:R1:W-:Y:S01]  /*d480*/  STL.64 [R1+0x378], R20 ;  /* 0x0003781401007387 */ /* 0x0003e20000100a00 */
[----:B------:R-:W-:Y:S02]  /*d490*/  LEA.HI.X.SX32 R19, R15, R0, 0x1, P1 ;  /* 0x000000000f137211 */ /* 0x000fe400008f0eff */
[----:B-1----:R-:W-:-:S04]  /*d4a0*/  LEA R20, P0, R16, R2, 0x1 ;  /* 0x0000000210147211 */ /* 0x002fc800078008ff */
[----:B------:R-:W-:-:S05]  /*d4b0*/  LEA.HI.X.SX32 R21, R16, R0, 0x1, P0 ;  /* 0x0000000010157211 */ /* 0x000fca00000f0eff */
[----:B------:R-:W-:Y:S04]  /*d4c0*/  STL.64 [R1+0x370], R20 ;  /* 0x0003701401007387 */ /* 0x000fe80000100a00 */
[----:B------:R-:W-:Y:S04]  /*d4d0*/  STL.64 [R1+0x368], R18 ;  /* 0x0003681201007387 */ /* 0x000fe80000100a00 */
[----:B------:R0:W-:Y:S02]  /*d4e0*/  STL.64 [R1+0x360], R12 ;  /* 0x0003600c01007387 */ /* 0x0001e40000100a00 */
[----:B0-----:R-:W-:-:S02]  /*d4f0*/  IMAD R12, R98, 0x2, R3 ;  /* 0x00000002620c7824 */ /* 0x001fc400078e0203 */
[----:B------:R-:W0:Y:S01]  /*d500*/  LDC R98, c[0x0][0x268] ;  /* 0x00009a00ff627b82 */ /* 0x000e220000000800 */
[----:B------:R-:W-:-:S04]  /*d510*/  LEA R18, P1, R9, R2, 0x1 ;  /* 0x0000000209127211 */ /* 0x000fc800078208ff */
[----:B------:R-:W-:Y:S02]  /*d520*/  LEA.HI.X.SX32 R19, R9, R0, 0x1, P1 ;  /* 0x0000000009137211 */ /* 0x000fe400008f0eff */
[----:B0-----:R-:W-:Y:S02]  /*d530*/  LEA R9, R98, R12, 0x1 ;  /* 0x0000000c62097211 */ /* 0x001fe400078e08ff */
[----:B------:R-:W0:Y:S01]  /*d540*/  LDC R98, c[0x0][0x268] ;  /* 0x00009a00ff627b82 */ /* 0x000e220000000800 */
[----:B------:R-:W-:-:S04]  /*d550*/  LEA R14, P2, R4, R2, 0x1 ;  /* 0x00000002040e7211 */ /* 0x000fc800078408ff */
[----:B------:R-:W-:Y:S02]  /*d560*/  LEA.HI.X.SX32 R15, R4, R0, 0x1, P2 ;  /* 0x00000000040f7211 */ /* 0x000fe400010f0eff */
[----:B------:R-:W-:-:S04]  /*d570*/  LEA R20, P0, R17, R2, 0x1 ;  /* 0x0000000211147211 */ /* 0x000fc800078008ff */
[----:B------:R-:W-:Y:S01]  /*d580*/  LEA.HI.X.SX32 R21, R17, R0, 0x1, P0 ;  /* 0x0000000011157211 */ /* 0x000fe200000f0eff */
[----:B0-----:R-:W-:Y:S02]  /*d590*/  IMAD R4, R98, 0x2, R9 ;  /* 0x0000000262047824 */ /* 0x001fe400078e0209 */
[----:B------:R-:W0:Y:S02]  /*d5a0*/  LDC R98, c[0x0][0x268] ;  /* 0x00009a00ff627b82 */ /* 0x000e240000000800 */
[----:B------:R-:W-:Y:S01]  /*d5b0*/  STL.64 [R1+0x358], R20 ;  /* 0x0003581401007387 */ /* 0x000fe20000100a00 */
[----:B------:R-:W-:-:S03]  /*d5c0*/  LEA R16, P1, R10, R2, 0x1 ;  /* 0x000000020a107211 */ /* 0x000fc600078208ff */
[----:B------:R1:W-:Y:S04]  /*d5d0*/  STL.64 [R1+0x350], R18 ;  /* 0x0003501201007387 */ /* 0x0003e80000100a00 */
[----:B------:R2:W-:Y:S01]  /*d5e0*/  STL.64 [R1+0x348], R14 ;  /* 0x0003480e01007387 */ /* 0x0005e20000100a00 */
[----:B------:R-:W-:Y:S02]  /*d5f0*/  LEA.HI.X.SX32 R17, R10, R0, 0x1, P1 ;  /* 0x000000000a117211 */ /* 0x000fe400008f0eff */
[-C--:B-1----:R-:W-:Y:S02]  /*d600*/  LEA R18, P0, R11, R2.reuse, 0x1 ;  /* 0x000000020b127211 */ /* 0x082fe400078008ff */
[----:B--2---:R-:W-:Y:S02]  /*d610*/  LEA R14, P2, R3, R2, 0x1 ;  /* 0x00000002030e7211 */ /* 0x004fe400078408ff */
[----:B------:R-:W-:-:S02]  /*d620*/  LEA.HI.X.SX32 R19, R11, R0, 0x1, P0 ;  /* 0x000000000b137211 */ /* 0x000fc400000f0eff */
[----:B------:R-:W-:Y:S01]  /*d630*/  LEA.HI.X.SX32 R15, R3, R0, 0x1, P2 ;  /* 0x00000000030f7211 */ /* 0x000fe200010f0eff */
[----:B0-----:R-:W-:Y:S02]  /*d640*/  IMAD R3, R98, 0x2, R4 ;  /* 0x0000000262037824 */ /* 0x001fe400078e0204 */
[----:B------:R0:W-:Y:S04]  /*d650*/  STL.64 [R1+0x340], R18 ;  /* 0x0003401201007387 */ /* 0x0001e80000100a00 */
[----:B------:R1:W-:Y:S01]  /*d660*/  STL.64 [R1+0x338], R16 ;  /* 0x0003381001007387 */ /* 0x0003e20000100a00 */
[----:B------:R-:W-:-:S03]  /*d670*/  LEA R10, P3, R3, R2, 0x1 ;  /* 0x00000002030a7211 */ /* 0x000fc600078608ff */
[----:B------:R2:W-:Y:S01]  /*d680*/  STL.64 [R1+0x330], R14 ;  /* 0x0003300e01007387 */ /* 0x0005e20000100a00 */
[CC--:B0-----:R-:W-:Y:S02]  /*d690*/  LEA R18, P0, R12.reuse, R2.reuse, 0x1 ;  /* 0x000000020c127211 */ /* 0x0c1fe400078008ff */
[C---:B-1----:R-:W-:Y:S02]  /*d6a0*/  LEA R16, P1, R9.reuse, R2, 0x1 ;  /* 0x0000000209107211 */ /* 0x042fe400078208ff */
[----:B------:R-:W-:Y:S02]  /*d6b0*/  LEA.HI.X.SX32 R19, R12, R0, 0x1, P0 ;  /* 0x000000000c137211 */ /* 0x000fe400000f0eff */
[C---:B--2---:R-:W-:Y:S02]  /*d6c0*/  LEA R14, P2, R4.reuse, R2, 0x1 ;  /* 0x00000002040e7211 */ /* 0x044fe400078408ff */
[-C--:B------:R-:W-:Y:S02]  /*d6d0*/  LEA.HI.X.SX32 R17, R9, R0.reuse, 0x1, P1 ;  /* 0x0000000009117211 */ /* 0x080fe400008f0eff */
[----:B------:R-:W-:-:S02]  /*d6e0*/  LEA.HI.X.SX32 R15, R4, R0, 0x1, P2 ;  /* 0x00000000040f7211 */ /* 0x000fc400010f0eff */
[----:B------:R-:W-:Y:S01]  /*d6f0*/  LEA.HI.X.SX32 R11, R3, R0, 0x1, P3 ;  /* 0x00000000030b7211 */ /* 0x000fe200018f0eff */
[----:B------:R-:W-:Y:S01]  /*d700*/  STL.64 [R1+0x328], R18 ;  /* 0x0003281201007387 */ /* 0x000fe20000100a00 */
[----:B------:R-:W-:Y:S01]  /*d710*/  MOV R0, 0x3f800000 ;  /* 0x3f80000000007802 */ /* 0x000fe20000000f00 */
[----:B------:R-:W-:Y:S02]  /*d720*/  IMAD.MOV.U32 R3, RZ, RZ, -0x800000 ;  /* 0xff800000ff037424 */ /* 0x000fe400078e00ff */
[----:B------:R-:W-:Y:S01]  /*d730*/  STL.64 [R1+0x320], R16 ;  /* 0x0003201001007387 */ /* 0x000fe20000100a00 */
[----:B------:R-:W-:-:S03]  /*d740*/  IMAD.MOV.U32 R4, RZ, RZ, -0x800000 ;  /* 0xff800000ff047424 */ /* 0x000fc600078e00ff */
[----:B------:R-:W-:Y:S04]  /*d750*/  STL.64 [R1+0x318], R14 ;  /* 0x0003180e01007387 */ /* 0x000fe80000100a00 */
[----:B------:R-:W-:Y:S04]  /*d760*/  STL.64 [R1+0x310], R10 ;  /* 0x0003100a01007387 */ /* 0x000fe80000100a00 */
[----:B------:R-:W-:Y:S04]  /*d770*/  STL [R1+0x300], R0 ;  /* 0x0003000001007387 */ /* 0x000fe80000100800 */
[----:B------:R0:W-:Y:S04]  /*d780*/  STL [R1+0x2e4], R3 ;  /* 0x0002e40301007387 */ /* 0x0001e80000100800 */
[----:B------:R1:W-:Y:S01]  /*d790*/  STL [R1+0x2e8], R4 ;  /* 0x0002e80401007387 */ /* 0x0003e20000100800 */
[----:B0-----:R-:W-:-:S03]  /*d7a0*/  IMAD.MOV.U32 R3, RZ, RZ, 0x3f800000 ;  /* 0x3f800000ff037424 */ /* 0x001fc600078e00ff */
[----:B------:R1:W-:Y:S04]  /*d7b0*/  STL [R1+0x2ec], RZ ;  /* 0x0002ecff01007387 */ /* 0x0003e80000100800 */
[----:B------:R1:W-:Y:S04]  /*d7c0*/  STL [R1+0x304], R3 ;  /* 0x0003040301007387 */ /* 0x0003e80000100800 */
[----:B------:R1:W-:Y:S04]  /*d7d0*/  STL [R1], RZ ;  /* 0x000000ff01007387 */ /* 0x0003e80000100800 */
[----:B------:R1:W-:Y:S04]  /*d7e0*/  STL [R1+0x4], RZ ;  /* 0x000004ff01007387 */ /* 0x0003e80000100800 */
        /* <DEDUP_REMOVED lines=126> */
[----:B------:R-:W2:Y:S01]  /*dfd0*/  LDL R98, [R1+0x308] ;  /* 0x0003080001627983 */ /* 0x000ea20000100800 */
[----:B------:R-:W-:-:S02]  /*dfe0*/  UIADD3.64 UR6, UR8, 0x200, URZ ;  /* 0x0000020008067897 */ /* 0x000fc4000fffe03f */
[----:B------:R-:W-:Y:S02]  /*dff0*/  UIADD3.64 UR6, UR8, 0x300, URZ ;  /* 0x0000030008067897 */ /* 0x000fe4000fffe03f */
[----:B------:R-:W-:Y:S02]  /*e000*/  UIADD3.64 UR6, UR8, 0x400, URZ ;  /* 0x0000040008067897 */ /* 0x000fe4000fffe03f */
[----:B------:R-:W-:Y:S02]  /*e010*/  UIADD3.64 UR6, UR8, 0x500, URZ ;  /* 0x0000050008067897 */ /* 0x000fe4000fffe03f */
[----:B------:R-:W-:Y:S02]  /*e020*/  UIADD3.64 UR6, UR8, 0x600, URZ ;  /* 0x0000060008067897 */ /* 0x000fe4000fffe03f */
[----:B------:R-:W-:Y:S01]  /*e030*/  UIADD3.64 UR6, UR8, 0x700, URZ ;  /* 0x0000070008067897 */ /* 0x000fe2000fffe03f */
[C---:B------:R-:W-:Y:S01]  /*e040*/  LOP3.LUT R15, R185.reuse, 0x10, RZ, 0x3c, !PT ;  /* 0x00000010b90f7812 */ /* 0x040fe200078e3cff */
        /* <DEDUP_REMOVED lines=11> */
[----:B------:R-:W-:Y:S01]  /*e100*/  LOP3.LUT R10, R185, 0x60, RZ, 0x3c, !PT ;  /* 0x00000060b90a7812 */ /* 0x000fe200078e3cff */
[----:B------:R-:W-:-:S02]  /*e110*/  UIADD3.64 UR6, UR8, 0xc80, URZ ;  /* 0x00000c8008067897 */ /* 0x000fc4000fffe03f */
[----:B------:R-:W-:Y:S02]  /*e120*/  UIADD3.64 UR14, UR8, 0x480, URZ ;  /* 0x00000480080e7897 */ /* 0x000fe4000fffe03f */
[----:B------:R-:W-:Y:S02]  /*e130*/  UIADD3.64 UR6, UR10, 0x202, URZ ;  /* 0x000002020a067897 */ /* 0x000fe4000fffe03f */
[----:B------:R-:W-:Y:S02]  /*e140*/  UIADD3.64 UR14, UR8, 0x580, URZ ;  /* 0x00000580080e7897 */ /* 0x000fe4000fffe03f */
[----:B------:R-:W-:Y:S01]  /*e150*/  UIADD3.64 UR6, UR10, 0x400, URZ ;  /* 0x000004000a067897 */ /* 0x000fe2000fffe03f */
[----:B------:R-:W-:Y:S01]  /*e160*/  IMAD.MOV.U32 R2, RZ, RZ, RZ ;  /* 0x000000ffff027224 */ /* 0x000fe200078e00ff */
[----:B------:R-:W-:Y:S01]  /*e170*/  UIADD3.64 UR14, UR8, 0x680, URZ ;  /* 0x00000680080e7897 */ /* 0x000fe2000fffe03f */
[----:B------:R-:W-:Y:S01]  /*e180*/  MOV R0, RZ ;  /* 0x000000ff00007202 */ /* 0x000fe20000000f00 */
[----:B------:R-:W-:Y:S01]  /*e190*/  UIADD3.64 UR22, UR10, 0x1fe, URZ ;  /* 0x000001fe0a167897 */ /* 0x000fe2000fffe03f */
[----:B------:R-:W-:Y:S01]  /*e1a0*/  CS2R R24, SRZ ;  /* 0x0000000000187805 */ /* 0x000fe2000001ff00 */
[----:B------:R-:W-:Y:S01]  /*e1b0*/  UIADD3.64 UR26, UR10, 0x200, URZ ;  /* 0x000002000a1a7897 */ /* 0x000fe2000fffe03f */
[----:B------:R-:W-:Y:S01]  /*e1c0*/  CS2R R26, SRZ ;  /* 0x00000000001a7805 */ /* 0x000fe2000001ff00 */
[----:B------:R-:W-:Y:S01]  /*e1d0*/  UIADD3.64 UR6, UR10, 0x5fe, URZ ;  /* 0x000005fe0a067897 */ /* 0x000fe2000fffe03f */
[----:B------:R-:W-:-:S02]  /*e1e0*/  CS2R R28, SRZ ;  /* 0x00000000001c7805 */ /* 0x000fc4000001ff00 */
[----:B------:R-:W-:Y:S02]  /*e1f0*/  CS2R R30, SRZ ;  /* 0x00000000001e7805 */ /* 0x000fe4000001ff00 */
[----:B------:R-:W-:Y:S02]  /*e200*/  CS2R R32, SRZ ;  /* 0x0000000000207805 */ /* 0x000fe4000001ff00 */
[----:B------:R-:W-:Y:S02]  /*e210*/  CS2R R34, SRZ ;  /* 0x0000000000227805 */ /* 0x000fe4000001ff00 */
[----:B------:R-:W-:Y:S02]  /*e220*/  CS2R R36, SRZ ;  /* 0x0000000000247805 */ /* 0x000fe4000001ff00 */
[----:B------:R-:W-:Y:S02]  /*e230*/  CS2R R38, SRZ ;  /* 0x0000000000267805 */ /* 0x000fe4000001ff00 */
        /* <DEDUP_REMOVED lines=55> */
[----:B------:R-:W-:Y:S01]  /*e5b0*/  CS2R R150, SRZ ;  /* 0x0000000000967805 */ /* 0x000fe2000001ff00 */
[----:B------:R-:W-:Y:S02]  /*e5c0*/  UIADD3.64 UR22, UR10, 0x204, URZ ;  /* 0x000002040a167897 */ /* 0x000fe4000fffe03f */
[----:B------:R-:W-:-:S02]  /*e5d0*/  UIADD3.64 UR26, UR10, 0x3fe, URZ ;  /* 0x000003fe0a1a7897 */ /* 0x000fc4000fffe03f */
[----:B------:R-:W-:Y:S02]  /*e5e0*/  UIADD3.64 UR6, UR10, 0x604, URZ ;  /* 0x000006040a067897 */ /* 0x000fe4000fffe03f */
[----:B------:R-:W-:Y:S02]  /*e5f0*/  UIADD3.64 UR14, UR8, 0xb00, URZ ;  /* 0x00000b00080e7897 */ /* 0x000fe4000fffe03f */
[----:B------:R-:W-:Y:S02]  /*e600*/  UIADD3.64 UR22, UR10, 0x402, URZ ;  /* 0x000004020a167897 */ /* 0x000fe4000fffe03f */
[----:B------:R-:W-:Y:S02]  /*e610*/  UIADD3.64 UR26, UR10, 0x404, URZ ;  /* 0x000004040a1a7897 */ /* 0x000fe4000fffe03f */
        /* <DEDUP_REMOVED lines=14> */
[----:B------:R-:W-:Y:S01]  /*e700*/  UIADD3.64 UR32, UR8, 0x900, URZ ;  /* 0x0000090008207897 */ /* 0x000fe2000fffe03f */
[----:B------:R-:W-:Y:S01]  /*e710*/  UMOV UR59, 0x40000040 ;  /* 0x40000040003b7882 */ /* 0x000fe20000000000 */
        /* <DEDUP_REMOVED lines=16> */
[----:B------:R-:W-:Y:S01]  /*e820*/  UIADD3.64 UR54, UR10, 0xe04, URZ ;  /* 0x00000e040a367897 */ /* 0x000fe2000fffe03f */
[C---:B--2---:R-:W-:Y:S01]  /*e830*/  IADD3 R16, R98.reuse, R185, RZ ;  /* 0x000000b962107210 */ /* 0x044fe20007ffe0ff */
[C---:B------:R-:W-:Y:S01]  /*e840*/  IMAD.IADD R15, R98.reuse, 0x1, R15 ;  /* 0x00000001620f7824 */ /* 0x040fe200078e020f */
[C---:B------:R-:W-:Y:S01]  /*e850*/  IADD3 R13, R98.reuse, R13, RZ ;  /* 0x0000000d620d7210 */ /* 0x040fe20007ffe0ff */
[C---:B------:R-:W-:Y:S01]  /*e860*/  IMAD.IADD R14, R98.reuse, 0x1, R14 ;  /* 0x00000001620e7824 */ /* 0x040fe200078e020e */
[C---:B------:R-:W-:Y:S01]  /*e870*/  IADD3 R10, R98.reuse, R10, RZ ;  /* 0x0000000a620a7210 */ /* 0x040fe20007ffe0ff */
[----:B------:R-:W-:-:S02]  /*e880*/  IMAD.IADD R12, R98, 0x1, R12 ;  /* 0x00000001620c7824 */ /* 0x000fc400078e020c */
[C---:B------:R-:W-:Y:S02]  /*e890*/  IMAD.IADD R11, R98.reuse, 0x1, R11 ;  /* 0x00000001620b7824 */ /* 0x040fe400078e020b */
[----:B------:R-:W-:Y:S01]  /*e8a0*/  IMAD.IADD R9, R98, 0x1, R9 ;  /* 0x0000000162097824 */ /* 0x000fe200078e0209 */
[----:B-1----:R-:W-:-:S07]  /*e8b0*/  CS2R R98, SRZ ;  /* 0x0000000000627805 */ /* 0x002fce000001ff00 */
.L_x_1:
[----:B------:R-:W2:Y:S01]  /*e8c0*/  LDL.64 R22, [R1+0x12e8] ;  /* 0x0012e80001167983 */ /* 0x000ea20000100a00 */
[----:B------:R-:W0:Y:S03]  /*e8d0*/  LDC R17, c[0x0][0x250] ;  /* 0x00009400ff117b82 */ /* 0x000e260000000800 */
[----:B------:R-:W3:Y:S04]  /*e8e0*/  LDL.64 R20, [R1+0x12e0] ;  /* 0x0012e00001147983 */ /* 0x000ee80000100a00 */
[----:B------:R-:W4:Y:S01]  /*e8f0*/  LDL.64 R18, [R1+0x12d8] ;  /* 0x0012d80001127983 */ /* 0x000f220000100a00 */
[----:B------:R-:W1:Y:S03]  /*e900*/  LDC R3, c[0x0][0x258] ;  /* 0x00009600ff037b82 */ /* 0x000e660000000800 */
[----:B------:R-:W4:Y:S04]  /*e910*/  LDL.64 R154, [R1+0x12d0] ;  /* 0x0012d000019a7983 */ /* 0x000f280000100a00 */
[----:B------:R-:W4:Y:S04]  /*e920*/  LDL.64 R152, [R1+0x12c8] ;  /* 0x0012c80001987983 */ /* 0x000f280000100a00 */
[----:B------:R-:W4:Y:S04]  /*e930*/  LDL.64 R160, [R1+0x1280] ;  /* 0x0012800001a07983 */ /* 0x000f280000100a00 */
[----:B------:R-:W4:Y:S04]  /*e940*/  LDL.64 R158, [R1+0x1098] ;  /* 0x00109800019e7983 */ /* 0x000f280000100a00 */
[----:B------:R-:W4:Y:S04]  /*e950*/  LDL.64 R156, [R1+0xf68] ;  /* 0x000f6800019c7983 */ /* 0x000f280000100a00 */
[----:B-----5:R-:W-:Y:S04]  /*e960*/  STL [R1+0x1610], R15 ;  /* 0x0016100f01007387 */ /* 0x020fe80000100800 */
[----:B------:R-:W-:Y:S04]  /*e970*/  STL [R1+0x15ec], R14 ;  /* 0x0015ec0e01007387 */ /* 0x000fe80000100800 */
[----:B------:R-:W-:Y:S04]  /*e980*/  STL [R1+0x15e8], R13 ;  /* 0x0015e80d01007387 */ /* 0x000fe80000100800 */
[----:B------:R-:W-:Y:S04]  /*e990*/  STL [R1+0x15e4], R12 ;  /* 0x0015e40c01007387 */ /* 0x000fe80000100800 */
[----:B------:R-:W-:Y:S04]  /*e9a0*/  STL [R1+0x15e0], R11 ;  /* 0x0015e00b01007387 */ /* 0x000fe80000100800 */
[----:B------:R-:W-:Y:S04]  /*e9b0*/  STL [R1+0x15dc], R10 ;  /* 0x0015dc0a01007387 */ /* 0x000fe80000100800 */
[----:B------:R-:W-:Y:S04]  /*e9c0*/  STL [R1+0x15d8], R9 ;  /* 0x0015d80901007387 */ /* 0x000fe80000100800 */
[----:B------:R-:W-:Y:S04]  /*e9d0*/  STL [R1+0x15d4], R0 ;  /* 0x0015d40001007387 */ /* 0x000fe80000100800 */
[----:B------:R-:W-:Y:S04]  /*e9e0*/  STL [R1+0x15d0], R8 ;  /* 0x0015d00801007387 */ /* 0x000fe80000100800 */
[----:B-----5:R0:W-:Y:S04]  /*e9f0*/  STL [R1+0x151c], R7 ;  /* 0x00151c0701007387 */ /* 0x0201e80000100800 */
[----:B------:R1:W-:Y:S04]  /*ea00*/  STL [R1+0x150c], R6 ;  /* 0x00150c0601007387 */ /* 0x0003e80000100800 */
[----:B------:R1:W-:Y:S01]  /*ea10*/  STL [R1+0x1508], R5 ;  /* 0x0015080501007387 */ /* 0x0003e20000100800 */
[----:B0-----:R-:W-:-:S03]  /*ea20*/  MOV R7, UR52 ;  /* 0x0000003400077c02 */ /* 0x001fc60008000f00 */
[----:B------:R0:W-:Y:S01]  /*ea30*/  STL.64 [R1+0x1500], R150 ;  /* 0x0015009601007387 */ /* 0x0001e20000100a00 */
[----:B-1----:R-:W-:-:S03]  /*ea40*/  MOV R6, UR48 ;  /* 0x0000003000067c02 */ /* 0x002fc60008000f00 */
[----:B------:R1:W-:Y:S01]  /*ea50*/  STL.64 [R1+0x14f8], R148 ;  /* 0x0014f89401007387 */ /* 0x0003e20000100a00 */
[----:B------:R-:W-:-:S03]  /*ea60*/  MOV R5, UR49 ;  /* 0x0000003100057c02 */ /* 0x000fc60008000f00 */
[----:B------:R1:W-:Y:S04]  /*ea70*/  STL.64 [R1+0x14f0], R146 ;  /* 0x0014f09201007387 */ /* 0x0003e80000100a00 */
[----:B------:R1:W-:Y:S01]  /*ea80*/  STL.64 [R1+0x14e8], R144 ;  /* 0x0014e89001007387 */ /* 0x0003e20000100a00 */
[----:B0-----:R-:W-:Y:S02]  /*ea90*/  MOV R150, UR51 ;  /* 0x0000003300967c02 */ /* 0x001fe40008000f00 */
[----:B------:R-:W-:Y:S01]  /*eaa0*/  MOV R151, UR50 ;  /* 0x0000003200977c02 */ /* 0x000fe20008000f00 */
[----:B------:R0:W-:Y:S01]  /*eab0*/  STL.64 [R1+0x14e0], R142 ;  /* 0x0014e08e01007387 */ /* 0x0001e20000100a00 */
[----:B-1----:R-:W-:Y:S02]  /*eac0*/  MOV R148, UR45 ;  /* 0x0000002d00947c02 */ /* 0x002fe40008000f00 */
[----:B------:R-:W-:Y:S01]  /*ead0*/  MOV R149, UR44 ;  /* 0x0000002c00957c02 */ /* 0x000fe20008000f00 */
[----:B------:R-:W-:Y:S01]  /*eae0*/  STL.64 [R1+0x14d8], R140 ;  /* 0x0014d88c01007387 */ /* 0x000fe20000100a00 */
[----:B------:R-:W-:-:S02]  /*eaf0*/  MOV R146, UR47 ;  /* 0x0000002f00927c02 */ /* 0x000fc40008000f00 */
[----:B------:R-:W-:Y:S01]  /*eb00*/  MOV R147, UR46 ;  /* 0x0000002e00937c02 */ /* 0x000fe20008000f00 */
[----:B------:R-:W-:Y:S01]  /*eb10*/  STL.64 [R1+0x14d0], R138 ;  /* 0x0014d08a01007387 */ /* 0x000fe20000100a00 */
[----:B------:R-:W-:Y:S02]  /*eb20*/  MOV R144, UR41 ;  /* 0x0000002900907c02 */ /* 0x000fe40008000f00 */
[----:B------:R-:W-:Y:S01]  /*eb30*/  MOV R145, UR40 ;  /* 0x0000002800917c02 */ /* 0x000fe20008000f00 */
[----:B------:R-:W-:Y:S01]  /*eb40*/  STL.64 [R1+0x14c8], R136 ;  /* 0x0014c88801007387 */ /* 0x000fe20000100a00 */
[----:B0-----:R-:W-:Y:S02]  /*eb50*/  MOV R142, UR43 ;  /* 0x0000002b008e7c02 */ /* 0x001fe40008000f00 */
[----:B------:R-:W-:Y:S01]  /*eb60*/  MOV R143, UR42 ;  /* 0x0000002a008f7c02 */ /* 0x000fe20008000f00 */
[----:B------:R-:W-:Y:S04]  /*eb70*/  STL.64 [R1+0x14c0], R134 ;  /* 0x0014c08601007387 */ /* 0x000fe80000100a00 */
[----:B------:R-:W-:Y:S04]  /*eb80*/  STL.64 [R1+0x14b8], R132 ;  /* 0x0014b88401007387 */ /* 0x000fe80000100a00 */
[----:B------:R-:W-:Y:S04]  /*eb90*/  STL.64 [R1+0x14b0], R130 ;  /* 0x0014b08201007387 */ /* 0x000fe80000100a00 */
[----:B------:R-:W-:Y:S04]  /*eba0*/  STL.64 [R1+0x14a8], R128 ;  /* 0x0014a88001007387 */ /* 0x000fe80000100a00 */
[----:B------:R-:W-:Y:S04]  /*ebb0*/  STL.64 [R1+0x14a0], R126 ;  /* 0x0014a07e01007387 */ /* 0x000fe80000100a00 */
[----:B------:R-:W-:Y:S04]  /*ebc0*/  STL.64 [R1+0x1498], R124 ;  /* 0x0014987c01007387 */ /* 0x000fe80000100a00 */
[----:B------:R-:W-:Y:S04]  /*ebd0*/  STL.64 [R1+0x1490], R122 ;  /* 0x0014907a01007387 */ /* 0x000fe80000100a00 */
[----:B------:R-:W-:Y:S04]  /*ebe0*/  STL.64 [R1+0x1488], R120 ;  /* 0x0014887801007387 */ /* 0x000fe80000100a00 */
[----:B------:R0:W-:Y:S04]  /*ebf0*/  STL.64 [R1+0x1480], R118 ;  /* 0x0014807601007387 */ /* 0x0001e80000100a00 */
[----:B------:R1:W-:Y:S04]  /*ec00*/  STL.64 [R1+0x1478], R116 ;  /* 0x0014787401007387 */ /* 0x0003e80000100a00 */
[----:B------:R-:W-:Y:S04]  /*ec10*/  STL.64 [R1+0x1470], R114 ;  /* 0x0014707201007387 */ /* 0x000fe80000100a00 */
[----:B------:R-:W-:Y:S01]  /*ec20*/  STL.64 [R1+0x1468], R112 ;  /* 0x0014687001007387 */ /* 0x000fe20000100a00 */
[----:B0-----:R-:W-:-:S03]  /*ec30*/  MOV R118, UR53 ;  /* 0x0000003500767c02 */ /* 0x001fc60008000f00 */
[----:B------:R-:W-:Y:S01]  /*ec40*/  STL.64 [R1+0x1460], R110 ;  /* 0x0014606e01007387 */ /* 0x000fe20000100a00 */
[----:B-1----:R-:W-:Y:S02]  /*ec50*/  MOV R116, UR55 ;  /* 0x0000003700747c02 */ /* 0x002fe40008000f00 */
        /* <DEDUP_REMOVED lines=35> */
[----:B------:R-:W-:Y:S01]  /*ee90*/  STL.64 [R1+0x1348], R40 ;  /* 0x0013482801007387 */ /* 0x000fe20000100a00 */
[----:B--2---:R-:W-:-:S03]  /*eea0*/  IMAD.WIDE R22, R2, 0x2, R22 ;  /* 0x0000000202167825 */ /* 0x004fc600078e0216 */
[----:B------:R-:W-:Y:S01]  /*eeb0*/  STL.64 [R1+0x1340], R38 ;  /* 0x0013402601007387 */ /* 0x000fe20000100a00 */
[----:B---3--:R-:W-:-:S03]  /*eec0*/  IMAD.WIDE R20, R2, 0x2, R20 ;  /* 0x0000000202147825 */ /* 0x008fc600078e0214 */
[----:B------:R-:W-:Y:S01]  /*eed0*/  STL.64 [R1+0x1338], R36 ;  /* 0x0013382401007387 */ /* 0x000fe20000100a00 */
[----:B----4-:R-:W-:-:S03]  /*eee0*/  IMAD.WIDE R18, R2, 0x2, R18 ;  /* 0x0000000202127825 */ /* 0x010fc600078e0212 */
[----:B------:R-:W-:Y:S04]  /*eef0*/  STL.64 [R1+0x1330], R34 ;  /* 0x0013302201007387 */ /* 0x000fe80000100a00 */
[----:B------:R-:W-:Y:S04]  /*ef00*/  STL.64 [R1+0x1328], R32 ;  /* 0x0013282001007387 */ /* 0x000fe80000100a00 */
[----:B------:R-:W-:Y:S04]  /*ef10*/  STL.64 [R1+0x1320], R30 ;  /* 0x0013201e01007387 */ /* 0x000fe80000100a00 */
[----:B------:R-:W-:Y:S04]  /*ef20*/  STL.64 [R1+0x1318], R28 ;  /* 0x0013181c01007387 */ /* 0x000fe80000100a00 */
[----:B------:R-:W-:Y:S04]  /*ef30*/  STL.64 [R1+0x1310], R26 ;  /* 0x0013101a01007387 */ /* 0x000fe80000100a00 */
[----:B------:R-:W-:Y:S04]  /*ef40*/  STL.64 [R1+0x1308], R24 ;  /* 0x0013081801007387 */ /* 0x000fe80000100a00 */
[----:B------:R-:W-:Y:S04]  /*ef50*/  STL [R1+0x15f0], R142 ;  /* 0x0015f08e01007387 */ /* 0x000fe80000100800 */
[----:B------:R-:W-:Y:S04]  /*ef60*/  STL [R1+0x15f4], R143 ;  /* 0x0015f48f01007387 */ /* 0x000fe80000100800 */
[----:B------:R-:W-:Y:S04]  /*ef70*/  STL [R1+0x15f8], R144 ;  /* 0x0015f89001007387 */ /* 0x000fe80000100800 */
[----:B------:R-:W-:Y:S04]  /*ef80*/  STL [R1+0x15fc], R145 ;  /* 0x0015fc9101007387 */ /* 0x000fe80000100800 */
[----:B------:R-:W-:Y:S04]  /*ef90*/  STL [R1+0x1600], R146 ;  /* 0x0016009201007387 */ /* 0x000fe80000100800 */
[----:B------:R0:W-:Y:S04]  /*efa0*/  STL [R1+0x1604], R147 ;  /* 0x0016049301007387 */ /* 0x0001e80000100800 */
[----:B------:R1:W-:Y:S04]  /*efb0*/  STL [R1+0x1608], R148 ;  /* 0x0016089401007387 */ /* 0x0003e80000100800 */
[----:B------:R2:W-:Y:S04]  /*efc0*/  STL [R1+0x160c], R149 ;  /* 0x00160c9501007387 */ /* 0x0005e80000100800 */
[----:B0-----:R-:W3:Y:S04]  /*efd0*/  LDG.E.U16 R147, desc[UR4][R18.64] ;  /* 0x0000000412937981 */ /* 0x001ee8000c1e1500 */
[----:B-1----:R0:W4:Y:S04]  /*efe0*/  LDG.E.U16 R148, desc[UR4][R20.64] ;  /* 0x0000000414947981 */ /* 0x002128000c1e1500 */
[----:B--2---:R1:W2:Y:S01]  /*eff0*/  LDG.E.U16 R149, desc[UR4][R22.64] ;  /* 0x0000000416957981 */ /* 0x0042a2000c1e1500 */
[----:B------:R-:W-:-:S03]  /*f000*/  IMAD.WIDE R154, R2, 0x2, R154 ;  /* 0x00000002029a7825 */ /* 0x000fc600078e029a */
[----:B------:R-:W-:Y:S01]  /*f010*/  STL [R1+0x1614], R150 ;  /* 0x0016149601007387 */ /* 0x000fe20000100800 */
[----:B------:R-:W-:-:S03]  /*f020*/  IMAD.WIDE R152, R2, 0x2, R152 ;  /* 0x0000000202987825 */ /* 0x000fc600078e0298 */
[----:B------:R-:W-:Y:S01]  /*f030*/  STL [R1+0x1618], R151 ;  /* 0x0016189701007387 */ /* 0x000fe20000100800 */
[----:B0-----:R-:W-:-:S03]  /*f040*/  IMAD.WIDE R20, R2, 0x2, R158 ;  /* 0x0000000202147825 */ /* 0x001fc600078e029e */
[----:B------:R-:W-:Y:S01]  /*f050*/  STL [R1+0x161c], R5 ;  /* 0x00161c0501007387 */ /* 0x000fe20000100800 */
[----:B-1----:R-:W-:-:S03]  /*f060*/  IMAD.WIDE R22, R2, 0x2, R160 ;  /* 0x0000000202167825 */ /* 0x002fc600078e02a0 */
[----:B------:R-:W-:Y:S04]  /*f070*/  STL [R1+0x1620], R6 ;  /* 0x0016200601007387 */ /* 0x000fe80000100800 */
[----:B------:R-:W-:Y:S04]  /*f080*/  STL [R1+0x1624], R116 ;  /* 0x0016247401007387 */ /* 0x000fe80000100800 */
[----:B------:R-:W-:Y:S04]  /*f090*/  STL [R1+0x1628], R117 ;  /* 0x0016287501007387 */ /* 0x000fe80000100800 */
[----:B------:R-:W3:Y:S04]  /*f0a0*/  LDG.E.U16 R146, desc[UR4][R154.64] ;  /* 0x000000049a927981 */ /* 0x000ee8000c1e1500 */
[----:B------:R-:W-:Y:S04]  /*f0b0*/  STL [R1+0x162c], R118 ;  /* 0x00162c7601007387 */ /* 0x000fe80000100800 */
[----:B------:R-:W3:Y:S04]  /*f0c0*/  LDG.E.U16 R137, desc[UR4][R152.64] ;  /* 0x0000000498897981 */ /* 0x000ee8000c1e1500 */
[----:B------:R0:W-:Y:S04]  /*f0d0*/  STL [R1+0x1630], R7 ;  /* 0x0016300701007387 */ /* 0x0001e80000100800 */
[----:B------:R-:W3:Y:S04]  /*f0e0*/  LDG.E.U16 R136, desc[UR4][R22.64] ;  /* 0x0000000416887981 */ /* 0x000ee8000c1e1500 */
[----:B------:R-:W3:Y:S04]  /*f0f0*/  LDL.64 R8, [R1+0x1278] ;  /* 0x0012780001087983 */ /* 0x000ee80000100a00 */
[----:B------:R-:W3:Y:S04]  /*f100*/  LDG.E.U16 R135, desc[UR4][R20.64] ;  /* 0x0000000414877981 */ /* 0x000ee8000c1e1500 */
[----:B------:R-:W3:Y:S04]  /*f110*/  LDL.64 R14, [R1+0x12c0] ;  /* 0x0012c000010e7983 */ /* 0x000ee80000100a00 */
[----:B------:R-:W3:Y:S04]  /*f120*/  LDL.64 R12, [R1+0x1090] ;  /* 0x00109000010c7983 */ /* 0x000ee80000100a00 */
[----:B------:R-:W3:Y:S04]  /*f130*/  LDL.64 R10, [R1+0xf60] ;  /* 0x000f6000010a7983 */ /* 0x000ee80000100a00 */
[----:B0-----:R-:W3:Y:S04]  /*f140*/  LDL.64 R6, [R1+0x12b8] ;  /* 0x0012b80001067983 */ /* 0x001ee80000100a00 */
[----:B--2---:R-:W-:Y:S04]  /*f150*/  STL [R1+0x1634], R149 ;  /* 0x0016349501007387 */ /* 0x004fe80000100800 */
[----:B----4-:R-:W-:Y:S04]  /*f160*/  STL [R1+0x1638], R148 ;  /* 0x0016389401007387 */ /* 0x010fe80000100800 */
[----:B---3--:R-:W-:Y:S04]  /*f170*/  STL [R1+0x163c], R147 ;  /* 0x00163c9301007387 */ /* 0x008fe80000100800 */
[----:B------:R-:W2:Y:S04]  /*f180*/  LDL.64 R30, [R1+0x1088] ;  /* 0x00108800011e7983 */ /* 0x000ea80000100a00 */
[----:B------:R-:W3:Y:S04]  /*f190*/  LDL.64 R4, [R1+0x1268] ;  /* 0x0012680001047983 */ /* 0x000ee80000100a00 */
[----:B------:R-:W4:Y:S04]  /*f1a0*/  LDL.64 R28, [R1+0xf58] ;  /* 0x000f5800011c7983 */ /* 0x000f280000100a00 */
[----:B------:R-:W4:Y:S04]  /*f1b0*/  LDL.64 R32, [R1+0x1270] ;  /* 0x0012700001207983 */ /* 0x000f280000100a00 */
[----:B------:R-:W4:Y:S04]  /*f1c0*/  LDL.64 R26, [R1+0x12b0] ;  /* 0x0012b000011a7983 */ /* 0x000f280000100a00 */
[----:B------:R-:W4:Y:S04]  /*f1d0*/  LDL.64 R24, [R1+0x1080] ;  /* 0x0010800001187983 */ /* 0x000f280000100a00 */
[----:B------:R-:W-:Y:S04]  /*f1e0*/  STL [R1+0x1640], R146 ;  /* 0x0016409201007387 */ /* 0x000fe80000100800 */
[----:B------:R-:W-:Y:S04]  /*f1f0*/  STL [R1+0x1644], R137 ;  /* 0x0016448901007387 */ /* 0x000fe80000100800 */
[----:B------:R-:W-:Y:S01]  /*f200*/  STL [R1+0x1648], R136 ;  /* 0x0016488801007387 */ /* 0x000fe20000100800 */
[----:B------:R-:W-:-:S03]  /*f210*/  IMAD.WIDE R152, R2, 0x2, R8 ;  /* 0x0000000202987825 */ /* 0x000fc600078e0208 */
[----:B------:R0:W-:Y:S04]  /*f220*/  STL [R1+0x164c], R135 ;  /* 0x00164c8701007387 */ /* 0x0001e80000100800 */
[----:B------:R-:W4:Y:S01]  /*f230*/  LDL.64 R8, [R1+0x12a8] ;  /* 0x0012a80001087983 */ /* 0x000f220000100a00 */
[----:B------:R-:W-:-:S03]  /*f240*/  IMAD.WIDE R18, R2, 0x2, R156 ;  /* 0x0000000202127825 */ /* 0x000fc600078e029c */
[----:B------:R-:W4:Y:S01]  /*f250*/  LDG.E.U16 R113, desc[UR4][R152.64] ;  /* 0x0000000498717981 */ /* 0x000f22000c1e1500 */
[----:B------:R-:W-:-:S03]  /*f260*/  IMAD.WIDE R154, R2, 0x2, R14 ;  /* 0x00000002029a7825 */ /* 0x000fc600078e020e */
[----:B------:R1:W4:Y:S01]  /*f270*/  LDG.E.U16 R134, desc[UR4][R18.64] ;  /* 0x0000000412867981 */ /* 0x000322000c1e1500 */
[----:B------:R-:W-:-:S03]  /*f280*/  IMAD.WIDE R20, R2, 0x2, R10 ;  /* 0x0000000202147825 */ /* 0x000fc600078e020a */
[----:B------:R-:W4:Y:S04]  /*f290*/  LDL.64 R14, [R1+0xf50] ;  /* 0x000f5000010e7983 */ /* 0x000f280000100a00 */
[----:B------:R-:W4:Y:S01]  /*f2a0*/  LDL.64 R10, [R1+0x1078] ;  /* 0x00107800010a7983 */ /* 0x000f220000100a00 */
[----:B-1----:R-:W-:-:S03]  /*f2b0*/  IMAD.WIDE R18, R2, 0x2, R6 ;  /* 0x0000000202127825 */ /* 0x002fc600078e0206 */
[----:B------:R-:W4:Y:S04]  /*f2c0*/  LDL.64 R6, [R1+0xf48] ;  /* 0x000f480001067983 */ /* 0x000f280000100a00 */
[----:B------:R3:W4:Y:S01]  /*f2d0*/  LDG.E.U16 R94, desc[UR4][R18.64] ;  /* 0x00000004125e7981 */ /* 0x000722000c1e1500 */
[----:B------:R-:W-:-:S03]  /*f2e0*/  IMAD.WIDE R22, R2, 0x2, R12 ;  /* 0x0000000202167825 */ /* 0x000fc600078e020c */
[----:B------:R-:W4:Y:S04]  /*f2f0*/  LDL.64 R12, [R1+0x1260] ;  /* 0x00126000010c7983 */ /* 0x000f280000100a00 */
[----:B------:R4:W4:Y:S04]  /*f300*/  LDG.E.U16 R112, desc[UR4][R22.64] ;  /* 0x0000000416707981 */ /* 0x000928000c1e1500 */
[----:B------:R1:W4:Y:S04]  /*f310*/  LDG.E.U16 R114, desc[UR4][R154.64] ;  /* 0x000000049a727981 */ /* 0x000328000c1e1500 */
[----:B------:R0:W4:Y:S04]  /*f320*/  LDG.E.U16 R111, desc[UR4][R20.64] ;  /* 0x00000004146f7981 */ /* 0x000128000c1e1500 */
[----:B------:R-:W4:Y:S04]  /*f330*/  LDL.64 R46, [R1+0x11c8] ;  /* 0x0011c800012e7983 */ /* 0x000f280000100a00 */
        /* <DEDUP_REMOVED lines=26> */
[----:B------:R-:W4:Y:S01]  /*f4e0*/  LDL.64 R178, [R1+0xdc0] ;  /* 0x000dc00001b27983 */ /* 0x000f220000100a00 */
[----:B--2---:R-:W-:-:S03]  /*f4f0*/  IMAD.WIDE R152, R2, 0x2, R30 ;  /* 0x0000000202987825 */ /* 0x004fc600078e021e */
[----:B------:R-:W2:Y:S01]  /*f500*/  LDL.64 R30, [R1+0x1258] ;  /* 0x00125800011e7983 */ /* 0x000ea20000100a00 */
[----:B---3--:R-:W-:-:S03]  /*f510*/  IMAD.WIDE R18, R2, 0x2, R4 ;  /* 0x0000000202127825 */ /* 0x008fc600078e0204 */
[----:B------:R-:W3:Y:S01]  /*f520*/  LDL.64 R4, [R1+0x1298] ;  /* 0x0012980001047983 */ /* 0x000ee20000100a00 */
[----:B----4-:R-:W-:-:S03]  /*f530*/  IMAD.WIDE R22, R2, 0x2, R28 ;  /* 0x0000000202167825 */ /* 0x010fc600078e021c */
[----:B------:R-:W4:Y:S01]  /*f540*/  LDL.64 R28, [R1+0x1070] ;  /* 0x00107000011c7983 */ /* 0x000f220000100a00 */
[----:B-1----:R-:W-:-:S03]  /*f550*/  IMAD.WIDE R154, R2, 0x2, R32 ;  /* 0x00000002029a7825 */ /* 0x002fc600078e0220 */
[----:B------:R-:W4:Y:S04]  /*f560*/  LDL.64 R32, [R1+0x12a0] ;  /* 0x0012a00001207983 */ /* 0x000f280000100a00 */
[----:B------:R1:W4:Y:S01]  /*f570*/  LDG.E.U16 R91, desc[UR4][R22.64] ;  /* 0x00000004165b7981 */ /* 0x000322000c1e1500 */
[----:B0-----:R-:W-:-:S03]  /*f580*/  IMAD.WIDE R20, R2, 0x2, R26 ;  /* 0x0000000202147825 */ /* 0x001fc600078e021a */
[----:B------:R-:W4:Y:S04]  /*f590*/  LDL.64 R26, [R1+0xf40] ;  /* 0x000f4000011a7983 */ /* 0x000f280000100a00 */
[----:B------:R0:W4:Y:S04]  /*f5a0*/  LDG.E.U16 R93, desc[UR4][R154.64] ;  /* 0x000000049a5d7981 */ /* 0x000128000c1e1500 */
[----:B------:R0:W4:Y:S04]  /*f5b0*/  LDG.E.U16 R92, desc[UR4][R152.64] ;  /* 0x00000004985c7981 */ /* 0x000128000c1e1500 */
[----:B------:R0:W4:Y:S01]  /*f5c0*/  LDG.E.U16 R73, desc[UR4][R18.64] ;  /* 0x0000000412497981 */ /* 0x000122000c1e1500 */
[----:B-1----:R-:W-:-:S03]  /*f5d0*/  IMAD.WIDE R22, R2, 0x2, R8 ;  /* 0x0000000202167825 */ /* 0x002fc600078e0208 */
[----:B------:R-:W4:Y:S04]  /*f5e0*/  LDG.E.U16 R74, desc[UR4][R20.64] ;  /* 0x00000004144a7981 */ /* 0x000f28000c1e1500 */
[----:B------:R-:W4:Y:S01]  /*f5f0*/  LDL.64 R8, [R1+0xf38] ;  /* 0x000f380001087983 */ /* 0x000f220000100a00 */
[----:B0-----:R-:W-:-:S03]  /*f600*/  IMAD.WIDE R154, R2, 0x2, R24 ;  /* 0x00000002029a7825 */ /* 0x001fc600078e0218 */
[----:B------:R-:W4:Y:S04]  /*f610*/  LDL.64 R24, [R1+0x1250] ;  /* 0x0012500001187983 */ /* 0x000f280000100a00 */
[----:B------:R0:W4:Y:S01]  /*f620*/  LDG.E.U16 R72, desc[UR4][R154.64] ;  /* 0x000000049a487981 */ /* 0x000122000c1e1500 */
[----:B------:R-:W-:-:S03]  /*f630*/  IMAD.WIDE R152, R2, 0x2, R14 ;  /* 0x0000000202987825 */ /* 0x000fc600078e020e */
[----:B------:R-:W4:Y:S01]  /*f640*/  LDL.64 R14, [R1+0x1068] ;  /* 0x00106800010e7983 */ /* 0x000f220000100a00 */
[----:B------:R-:W-:-:S03]  /*f650*/  IMAD.WIDE R18, R2, 0x2, R10 ;  /* 0x0000000202127825 */ /* 0x000fc600078e020a */
[----:B------:R2:W4:Y:S01]  /*f660*/  LDG.E.U16 R55, desc[UR4][R22.64] ;  /* 0x0000000416377981 */ /* 0x000522000c1e1500 */
[----:B0-----:R-:W-:-:S03]  /*f670*/  IMAD.WIDE R154, R2, 0x2, R6 ;  /* 0x00000002029a7825 */ /* 0x001fc600078e0206 */
[----:B------:R-:W4:Y:S04]  /*f680*/  LDL.64 R6, [R1+0x1060] ;  /* 0x0010600001067983 */ /* 0x000f280000100a00 */
[----:B------:R-:W4:Y:S04]  /*f690*/  LDL.64 R10, [R1+0x1248] ;  /* 0x00124800010a7983 */ /* 0x000f280000100a00 */
[----:B------:R3:W4:Y:S01]  /*f6a0*/  LDG.E.U16 R52, desc[UR4][R154.64] ;  /* 0x000000049a347981 */ /* 0x000722000c1e1500 */
[----:B------:R-:W-:-:S03]  /*f6b0*/  IMAD.WIDE R20, R2, 0x2, R12 ;  /* 0x0000000202147825 */ /* 0x000fc600078e020c */
[----:B------:R-:W4:Y:S04]  /*f6c0*/  LDL.64 R12, [R1+0x1290] ;  /* 0x00129000010c7983 */ /* 0x000f280000100a00 */
[----:B------:R4:W4:Y:S04]  /*f6d0*/  LDG.E.U16 R54, desc[UR4][R20.64] ;  /* 0x0000000414367981 */ /* 0x000928000c1e1500 */
[----:B------:R0:W4:Y:S04]  /*f6e0*/  LDG.E.U16 R71, desc[UR4][R152.64] ;  /* 0x0000000498477981 */ /* 0x000128000c1e1500 */
[----:B------:R1:W4:Y:S01]  /*f6f0*/  LDG.E.U16 R53, desc[UR4][R18.64] ;  /* 0x0000000412357981 */ /* 0x000322000c1e1500 */
[----:B--2---:R-:W-:-:S03]  /*f700*/  IMAD.WIDE R22, R2, 0x2, R30 ;  /* 0x0000000202167825 */ /* 0x004fc600078e021e */
[----:B------:R-:W2:Y:S01]  /*f710*/  LDL.64 R30, [R1+0x1288] ;  /* 0x00128800011e7983 */ /* 0x000ea20000100a00 */
[----:B---3--:R-:W-:-:S03]  /*f720*/  IMAD.WIDE R154, R2, 0x2, R4 ;  /* 0x00000002029a7825 */ /* 0x008fc600078e0204 */
[----:B------:R-:W3:Y:S01]  /*f730*/  LDL.64 R4, [R1+0xf28] ;  /* 0x000f280001047983 */ /* 0x000ee20000100a00 */
[----:B----4-:R-:W-:-:S03]  /*f740*/  IMAD.WIDE R20, R2, 0x2, R28 ;  /* 0x0000000202147825 */ /* 0x010fc600078e021c */
[----:B------:R-:W4:Y:S01]  /*f750*/  LDL.64 R28, [R1+0x1240] ;  /* 0x00124000011c7983 */ /* 0x000f220000100a00 */
[----:B0-----:R-:W-:-:S03]  /*f760*/  IMAD.WIDE R152, R2, 0x2, R32 ;  /* 0x0000000202987825 */ /* 0x001fc600078e0220 */
[----:B------:R-:W4:Y:S04]  /*f770*/  LDL.64 R32, [R1+0xf30] ;  /* 0x000f300001207983 */ /* 0x000f280000100a00 */
[----:B------:R0:W4:Y:S01]  /*f780*/  LDG.E.U16 R37, desc[UR4][R20.64] ;  /* 0x0000000414257981 */ /* 0x000122000c1e1500 */
[----:B-1----:R-:W-:-:S03]  /*f790*/  IMAD.WIDE R18, R2, 0x2, R26 ;  /* 0x0000000202127825 */ /* 0x002fc600078e021a */
[----:B------:R-:W4:Y:S04]  /*f7a0*/  LDL.64 R26, [R1+0x1058] ;  /* 0x00105800011a7983 */ /* 0x000f280000100a00 */
[----:B------:R1:W4:Y:S04]  /*f7b0*/  LDG.E.U16 R39, desc[UR4][R152.64] ;  /* 0x0000000498277981 */ /* 0x000328000c1e1500 */
[----:B------:R1:W4:Y:S04]  /*f7c0*/  LDG.E.U16 R38, desc[UR4][R22.64] ;  /* 0x0000000416267981 */ /* 0x000328000c1e1500 */
[----:B------:R-:W4:Y:S04]  /*f7d0*/  LDG.E.U16 R135, desc[UR4][R154.64] ;  /* 0x000000049a877981 */ /* 0x000f28000c1e1500 */
[----:B------:R-:W4:Y:S01]  /*f7e0*/  LDG.E.U16 R36, desc[UR4][R18.64] ;  /* 0x0000000412247981 */ /* 0x000f22000c1e1500 */
[----:B0-----:R-:W-:-:S03]  /*f7f0*/  IMAD.WIDE R20, R2, 0x2, R8 ;  /* 0x0000000202147825 */ /* 0x001fc600078e0208 */
[----:B------:R-:W4:Y:S01]  /*f800*/  LDL.64 R8, [R1+0x1050] ;  /* 0x0010500001087983 */ /* 0x000f220000100a00 */
[----:B-1----:R-:W-:-:S03]  /*f810*/  IMAD.WIDE R152, R2, 0x2, R24 ;  /* 0x0000000202987825 */ /* 0x002fc600078e0218 */
[----:B------:R-:W4:Y:S04]  /*f820*/  LDL.64 R24, [R1+0x1238] ;  /* 0x0012380001187983 */ /* 0x000f280000100a00 */
[----:B------:R0:W4:Y:S01]  /*f830*/  LDG.E.U16 R136, desc[UR4][R152.64] ;  /* 0x0000000498887981 */ /* 0x000122000c1e1500 */
[----:B------:R-:W-:-:S03]  /*f840*/  IMAD.WIDE R22, R2, 0x2, R14 ;  /* 0x0000000202167825 */ /* 0x000fc600078e020e */
[----:B------:R-:W4:Y:S04]  /*f850*/  LDL.64 R14, [R1+0x1230] ;  /* 0x00123000010e7983 */ /* 0x000f280000100a00 */
[----:B------:R2:W4:Y:S01]  /*f860*/  LDG.E.U16 R146, desc[UR4][R20.64] ;  /* 0x0000000414927981 */ /* 0x000522000c1e1500 */
[----:B0-----:R-:W-:-:S03]  /*f870*/  IMAD.WIDE R152, R2, 0x2, R6 ;  /* 0x0000000202987825 */ /* 0x001fc600078e0206 */
[----:B------:R-:W4:Y:S01]  /*f880*/  LDL.64 R6, [R1+0x1220] ;  /* 0x0012200001067983 */ /* 0x000f220000100a00 */
[----:B------:R-:W-:-:S03]  /*f890*/  IMAD.WIDE R154, R2, 0x2, R10 ;  /* 0x00000002029a7825 */ /* 0x000fc600078e020a */
        /* <DEDUP_REMOVED lines=80> */
[----:B------:R0:W4:Y:S04]  /*fda0*/  LDG.E.U16 R32, desc[UR4][R152.64] ;  /* 0x0000000498207981 */ /* 0x000128000c1e1500 */
[----:B------:R0:W4:Y:S01]  /*fdb0*/  LDG.E.U16 R34, desc[UR4][R18.64] ;  /* 0x0000000412227981 */ /* 0x000122000c1e1500 */
[----:B-1----:R-:W-:-:S03]  /*fdc0*/  IMAD.WIDE R22, R2, 0x2, R26 ;  /* 0x0000000202167825 */ /* 0x002fc600078e021a */
[----:B------:R-:W4:Y:S04]  /*fdd0*/  LDL.64 R26, [R1+0x11a8] ;  /* 0x0011a800011a7983 */ /* 0x000f280000100a00 */
[----:B------:R1:W4:Y:S04]  /*fde0*/  LDG.E.U16 R33, desc[UR4][R154.64] ;  /* 0x000000049a217981 */ /* 0x000328000c1e1500 */
[----:B------:R-:W4:Y:S04]  /*fdf0*/  LDG.E.U16 R148, desc[UR4][R20.64] ;  /* 0x0000000414947981 */ /* 0x000f28000c1e1500 */
[----:B------:R-:W4:Y:S01]  /*fe00*/  LDG.E.U16 R147, desc[UR4][R22.64] ;  /* 0x0000000416937981 */ /* 0x000f22000c1e1500 */
[----:B0-----:R-:W-:-:S03]  /*fe10*/  IMAD.WIDE R152, R2, 0x2, R8 ;  /* 0x0000000202987825 */ /* 0x001fc600078e0208 */
[----:B------:R-:W4:Y:S01]  /*fe20*/  LDL.64 R8, [R1+0xee0] ;  /* 0x000ee00001087983 */ /* 0x000f220000100a00 */
[----:B------:R-:W-:-:S03]  /*fe30*/  IMAD.WIDE R18, R2, 0x2, R24 ;  /* 0x0000000202127825 */ /* 0x000fc600078e0218 */
[----:B------:R-:W4:Y:S04]  /*fe40*/  LDL.64 R24, [R1+0x1008] ;  /* 0x0010080001187983 */ /* 0x000f280000100a00 */
[----:B------:R0:W4:Y:S01]  /*fe50*/  LDG.E.U16 R149, desc[UR4][R18.64] ;  /* 0x0000000412957981 */ /* 0x000122000c1e1500 */
[----:B-1----:R-:W-:-:S03]  /*fe60*/  IMAD.WIDE R154, R2, 0x2, R14 ;  /* 0x00000002029a7825 */ /* 0x002fc600078e020e */
[----:B------:R-:W4:Y:S01]  /*fe70*/  LDG.E.U16 R14, desc[UR4][R152.64] ;  /* 0x00000004980e7981 */ /* 0x000f22000c1e1500 */
[----:B0-----:R-:W-:-:S03]  /*fe80*/  IMAD.WIDE R18, R2, 0x2, R6 ;  /* 0x0000000202127825 */ /* 0x001fc600078e0206 */
[----:B------:R0:W4:Y:S01]  /*fe90*/  LDG.E.U16 R7, desc[UR4][R154.64] ;  /* 0x000000049a077981 */ /* 0x000122000c1e1500 */
[----:B------:R-:W-:-:S03]  /*fea0*/  IMAD.WIDE R20, R2, 0x2, R10 ;  /* 0x0000000202147825 */ /* 0x000fc600078e020a */
[----:B------:R-:W4:Y:S01]  /*feb0*/  LDG.E.U16 R11, desc[UR4][R18.64] ;  /* 0x00000004120b7981 */ /* 0x000f22000c1e1500 */
[----:B------:R-:W-:-:S03]  /*fec0*/  IMAD.WIDE R22, R2, 0x2, R12 ;  /* 0x0000000202167825 */ /* 0x000fc600078e020c */
[----:B------:R1:W4:Y:S04]  /*fed0*/  LDG.E.U16 R12, desc[UR4][R20.64] ;  /* 0x00000004140c7981 */ /* 0x000328000c1e1500 */
[----:B------:R-:W4:Y:S01]  /*fee0*/  LDG.E.U16 R13, desc[UR4][R22.64] ;  /* 0x00000004160d7981 */ /* 0x000f22000c1e1500 */
[----:B0-----:R-:W-:-:S03]  /*fef0*/  IMAD.WIDE R154, R2, 0x2, R46 ;  /* 0x00000002029a7825 */ /* 0x001fc600078e022e */
[----:B------:R-:W4:Y:S01]  /*ff00*/  LDL.64 R46, [R1+0xed8] ;  /* 0x000ed800012e7983 */ /* 0x000f220000100a00 */
[----:B-1----:R-:W-:-:S03]  /*ff10*/  IMAD.WIDE R20, R2, 0x2, R44 ;  /* 0x0000000202147825 */ /* 0x002fc600078e022c */
[----:B------:R-:W4:Y:S04]  /*ff20*/  LDL.64 R44, [R1+0x1000] ;  /* 0x00100000012c7983 */ /* 0x000f280000100a00 */
[----:B------:R0:W4:Y:S04]  /*ff30*/  LDG.E.U16 R129, desc[UR4][R154.64] ;  /* 0x000000049a817981 */ /* 0x000128000c1e1500 */
[----:B------:R1:W4:Y:S01]  /*ff40*/  LDG.E.U16 R126, desc[UR4][R20.64] ;  /* 0x00000004147e7981 */ /* 0x000322000c1e1500 */
[----:B0-----:R-:W-:-:S03]  /*ff50*/  IMAD.WIDE R154, R2, 0x2, R42 ;  /* 0x00000002029a7825 */ /* 0x001fc600078e022a */
[----:B------:R-:W4:Y:S04]  /*ff60*/  LDL.64 R42, [R1+0x1188] ;  /* 0x00118800012a7983 */ /* 0x000f280000100a00 */
[----:B------:R-:W4:Y:S01]  /*ff70*/  LDG.E.U16 R105, desc[UR4][R154.64] ;  /* 0x000000049a697981 */ /* 0x000f22000c1e1500 */
[----:B--2---:R-:W-:-:S03]  /*ff80*/  IMAD.WIDE R152, R2, 0x2, R30 ;  /* 0x0000000202987825 */ /* 0x004fc600078e021e */
[----:B------:R-:W2:Y:S01]  /*ff90*/  LDL.64 R30, [R1+0x1198] ;  /* 0x00119800011e7983 */ /* 0x000ea20000100a00 */
[----:B---3--:R-:W-:-:S03]  /*ffa0*/  IMAD.WIDE R18, R2, 0x2, R4 ;  /* 0x0000000202127825 */ /* 0x008fc600078e0204 */
[----:B------:R-:W3:Y:S01]  /*ffb0*/  LDL.64 R4, [R1+0xed0] ;  /* 0x000ed00001047983 */ /* 0x000ee20000100a00 */
[----:B----4-:R-:W-:-:S03]  /*ffc0*/  IMAD.WIDE R22, R2, 0x2, R28 ;  /* 0x0000000202167825 */ /* 0x010fc600078e021c */
[----:B------:R-:W4:Y:S04]  /*ffd0*/  LDL.64 R28, [R1+0x1190] ;  /* 0x00119000011c7983 */ /* 0x000f280000100a00 */
[----:B------:R0:W4:Y:S04]  /*ffe0*/  LDG.E.U16 R128, desc[UR4][R152.64] ;  /* 0x0000000498807981 */ /* 0x000128000c1e1500 */
[----:B------:R-:W4:Y:S01]  /*fff0*/  LDG.E.U16 R127, desc[UR4][R22.64] ;  /* 0x00000004167f7981 */ /* 0x000f22000c1e1500 */
[----:B-1----:R-:W-:-:S03]  /*10000*/  IMAD.WIDE R20, R2, 0x2, R26 ;  /* 0x0000000202147825 */ /* 0x002fc600078e021a */
[----:B------:R1:W4:Y:S01]  /*10010*/  LDG.E.U16 R106, desc[UR4][R18.64] ;  /* 0x00000004126a7981 */ /* 0x000322000c1e1500 */
[----:B0-----:R-:W-:-:S03]  /*10020*/  IMAD.WIDE R152, R2, 0x2, R40 ;  /* 0x0000000202987825 */ /* 0x001fc600078e0228 */
[----:B------:R-:W4:Y:S04]  /*10030*/  LDL.64 R40, [R1+0x1180] ;  /* 0x0011800001287983 */ /* 0x000f280000100a00 */
[----:B------:R-:W4:Y:S01]  /*10040*/  LDL.64 R26, [R1+0xec8] ;  /* 0x000ec800011a7983 */ /* 0x000f220000100a00 */
[----:B-1----:R-:W-:-:S03]  /*10050*/  IMAD.WIDE R18, R2, 0x2, R56 ;  /* 0x0000000202127825 */ /* 0x002fc600078e0238 */
[----:B------:R-:W4:Y:S04]  /*10060*/  LDL.64 R56, [R1+0xff0] ;  /* 0x000ff00001387983 */ /* 0x000f280000100a00 */
[----:B------:R-:W4:Y:S04]  /*10070*/  LDG.E.U16 R86, desc[UR4][R20.64] ;  /* 0x0000000414567981 */ /* 0x000f28000c1e1500 */
[----:B------:R0:W4:Y:S04]  /*10080*/  LDG.E.U16 R104, desc[UR4][R152.64] ;  /* 0x0000000498687981 */ /* 0x000128000c1e1500 */
[----:B------:R1:W4:Y:S01]  /*10090*/  LDG.E.U16 R85, desc[UR4][R18.64] ;  /* 0x0000000412557981 */ /* 0x000322000c1e1500 */
[----:B------:R-:W-:-:S03]  /*100a0*/  IMAD.WIDE R22, R2, 0x2, R8 ;  /* 0x0000000202167825 */ /* 0x000fc600078e0208 */
[----:B------:R-:W4:Y:S01]  /*100b0*/  LDL.64 R8, [R1+0xff8] ;  /* 0x000ff80001087983 */ /* 0x000f220000100a00 */
[----:B------:R-:W-:-:S03]  /*100c0*/  IMAD.WIDE R154, R2, 0x2, R24 ;  /* 0x00000002029a7825 */ /* 0x000fc600078e0218 */
[----:B------:R-:W4:Y:S04]  /*100d0*/  LDL.64 R24, [R1+0x1170] ;  /* 0x0011700001187983 */ /* 0x000f280000100a00 */
[----:B------:R-:W4:Y:S04]  /*100e0*/  LDG.E.U16 R103, desc[UR4][R22.64] ;  /* 0x0000000416677981 */ /* 0x000f28000c1e1500 */
[----:B------:R-:W4:Y:S01]  /*100f0*/  LDG.E.U16 R84, desc[UR4][R154.64] ;  /* 0x000000049a547981 */ /* 0x000f22000c1e1500 */
[----:B0-----:R-:W-:-:S04]  /*10100*/  IMAD.WIDE R152, R2, 0x2, R46 ;  /* 0x0000000202987825 */ /* 0x001fc800078e022e */
[C---:B-1----:R-:W-:Y:S01]  /*10110*/  IMAD.WIDE R18, R2.reuse, 0x2, R44 ;  /* 0x0000000202127825 */ /* 0x042fe200078e022c */
[----:B------:R0:W4:Y:S04]  /*10120*/  LDG.E.U16 R83, desc[UR4][R152.64] ;  /* 0x0000000498537981 */ /* 0x000128000c1e1500 */
[----:B------:R-:W4:Y:S01]  /*10130*/  LDG.E.U16 R64, desc[UR4][R18.64] ;  /* 0x0000000412407981 */ /* 0x000f22000c1e1500 */
        /* <DEDUP_REMOVED lines=10> */
[----:B------:R1:W4:Y:S04]  /*101e0*/  LDG.E.U16 R65, desc[UR4][R20.64] ;  /* 0x0000000414417981 */ /* 0x000328000c1e1500 */
[----:B------:R-:W4:Y:S01]  /*101f0*/  LDG.E.U16 R63, desc[UR4][R154.64] ;  /* 0x000000049a3f7981 */ /* 0x000f22000c1e1500 */
[----:B0-----:R-:W-:-:S03]  /*10200*/  IMAD.WIDE R22, R2, 0x2, R40 ;  /* 0x0000000202167825 */ /* 0x001fc600078e0228 */
[----:B------:R-:W4:Y:S01]  /*10210*/  LDL.64 R40, [R1+0x1158] ;  /* 0x0011580001287983 */ /* 0x000f220000100a00 */
[----:B------:R-:W-:-:S03]  /*10220*/  IMAD.WIDE R18, R2, 0x2, R26 ;  /* 0x0000000202127825 */ /* 0x000fc600078e021a */
[----:B------:R-:W4:Y:S04]  /*10230*/  LDL.64 R26, [R1+0xeb0] ;  /* 0x000eb000011a7983 */ /* 0x000f280000100a00 */
[----:B------:R0:W4:Y:S01]  /*10240*/  LDG.E.U16 R46, desc[UR4][R22.64] ;  /* 0x00000004162e7981 */ /* 0x000122000c1e1500 */
[----:B-1----:R-:W-:-:S03]  /*10250*/  IMAD.WIDE R20, R2, 0x2, R8 ;  /* 0x0000000202147825 */ /* 0x002fc600078e0208 */
[----:B------:R-:W4:Y:S04]  /*10260*/  LDG.E.U16 R44, desc[UR4][R18.64] ;  /* 0x00000004122c7981 */ /* 0x000f28000c1e1500 */
[----:B------:R-:W4:Y:S01]  /*10270*/  LDL.64 R8, [R1+0x1150] ;  /* 0x0011500001087983 */ /* 0x000f220000100a00 */
[----:B0-----:R-:W-:-:S03]  /*10280*/  IMAD.WIDE R22, R2, 0x2, R56 ;  /* 0x0000000202167825 */ /* 0x001fc600078e0238 */
[----:B------:R-:W4:Y:S01]  /*10290*/  LDL.64 R56, [R1+0xfd8] ;  /* 0x000fd80001387983 */ /* 0x000f220000100a00 */
[----:B------:R-:W-:-:S03]  /*102a0*/  IMAD.WIDE R152, R2, 0x2, R24 ;  /* 0x0000000202987825 */ /* 0x000fc600078e0218 */
[----:B------:R-:W4:Y:S04]  /*102b0*/  LDL.64 R24, [R1+0x1148] ;  /* 0x0011480001187983 */ /* 0x000f280000100a00 */
[----:B------:R2:W4:Y:S01]  /*102c0*/  LDG.E.U16 R45, desc[UR4][R20.64] ;  /* 0x00000004142d7981 */ /* 0x000522000c1e1500 */
[----:B------:R-:W-:-:S03]  /*102d0*/  IMAD.WIDE R154, R2, 0x2, R58 ;  /* 0x00000002029a7825 */ /* 0x000fc600078e023a */
[----:B------:R-:W4:Y:S01]  /*102e0*/  LDL.64 R58, [R1+0x1138] ;  /* 0x00113800013a7983 */ /* 0x000f220000100a00 */
[----:B--2---:R-:W-:-:S03]  /*102f0*/  IMAD.WIDE R20, R2, 0x2, R30 ;  /* 0x0000000202147825 */ /* 0x004fc600078e021e */
[----:B------:R3:W2:Y:S04]  /*10300*/  LDG.E.U16 R30, desc[UR4][R152.64] ;  /* 0x00000004981e7981 */ /* 0x0006a8000c1e1500 */
[----:B------:R0:W2:Y:S01]  /*10310*/  LDG.E.U16 R31, desc[UR4][R154.64] ;  /* 0x000000049a1f7981 */ /* 0x0000a2000c1e1500 */
[----:B---3--:R-:W-:-:S03]  /*10320*/  IMAD.WIDE R152, R2, 0x2, R4 ;  /* 0x0000000202987825 */ /* 0x008fc600078e0204 */
[----:B------:R-:W3:Y:S01]  /*10330*/  LDL.64 R4, [R1+0x1130] ;  /* 0x0011300001047983 */ /* 0x000ee20000100a00 */
[----:B----4-:R-:W-:-:S03]  /*10340*/  IMAD.WIDE R18, R2, 0x2, R28 ;  /* 0x0000000202127825 */ /* 0x010fc600078e021c */
[----:B------:R1:W4:Y:S01]  /*10350*/  LDG.E.U16 R28, desc[UR4][R20.64] ;  /* 0x00000004141c7981 */ /* 0x000322000c1e1500 */
[----:B0-----:R-:W-:-:S03]  /*10360*/  IMAD.WIDE R154, R2, 0x2, R76 ;  /* 0x00000002029a7825 */ /* 0x001fc600078e024c */
[----:B------:R-:W2:Y:S04]  /*10370*/  LDG.E.U16 R118, desc[UR4][R18.64] ;  /* 0x0000000412767981 */ /* 0x000ea8000c1e1500 */
[----:B------:R0:W4:Y:S01]  /*10380*/  LDG.E.U16 R29, desc[UR4][R22.64] ;  /* 0x00000004161d7981 */ /* 0x000122000c1e1500 */
[----:B-1----:R-:W-:-:S03]  /*10390*/  IMAD.WIDE R20, R2, 0x2, R40 ;  /* 0x0000000202147825 */ /* 0x002fc600078e0228 */
[----:B------:R-:W2:Y:S04]  /*103a0*/  LDL.64 R76, [R1+0xea0] ;  /* 0x000ea000014c7983 */ /* 0x000ea80000100a00 */
[----:B------:R-:W4:Y:S01]  /*103b0*/  LDL.64 R40, [R1+0x1128] ;  /* 0x0011280001287983 */ /* 0x000f220000100a00 */
[----:B0-----:R-:W-:-:S03]  /*103c0*/  IMAD.WIDE R22, R2, 0x2, R42 ;  /* 0x0000000202167825 */ /* 0x001fc600078e022a */
[----:B------:R-:W4:Y:S04]  /*103d0*/  LDL.64 R42, [R1+0xfd0] ;  /* 0x000fd000012a7983 */ /* 0x000f280000100a00 */
[----:B------:R0:W4:Y:S04]  /*103e0*/  LDG.E.U16 R116, desc[UR4][R152.64] ;  /* 0x0000000498747981 */ /* 0x000128000c1e1500 */
[----:B------:R1:W4:Y:S04]  /*103f0*/  LDG.E.U16 R6, desc[UR4][R22.64] ;  /* 0x0000000416067981 */ /* 0x000328000c1e1500 */
[----:B------:R-:W4:Y:S01]  /*10400*/  LDG.E.U16 R10, desc[UR4][R20.64] ;  /* 0x00000004140a7981 */ /* 0x000f22000c1e1500 */
[----:B------:R-:W-:-:S03]  /*10410*/  IMAD.WIDE R18, R2, 0x2, R8 ;  /* 0x0000000202127825 */ /* 0x000fc600078e0208 */
[----:B------:R-:W4:Y:S01]  /*10420*/  LDG.E.U16 R117, desc[UR4][R154.64] ;  /* 0x000000049a757981 */ /* 0x000f22000c1e1500 */
[----:B0-----:R-:W-:-:S03]  /*10430*/  IMAD.WIDE R152, R2, 0x2, R26 ;  /* 0x0000000202987825 */ /* 0x001fc600078e021a */
[----:B------:R0:W4:Y:S04]  /*10440*/  LDG.E.U16 R9, desc[UR4][R18.64] ;  /* 0x0000000412097981 */ /* 0x000128000c1e1500 */
[----:B------:R-:W4:Y:S01]  /*10450*/  LDL.64 R26, [R1+0xfc8] ;  /* 0x000fc800011a7983 */ /* 0x000f220000100a00 */
[----:B-1----:R-:W-:-:S03]  /*10460*/  IMAD.WIDE R22, R2, 0x2, R24 ;  /* 0x0000000202167825 */ /* 0x002fc600078e0218 */
[----:B------:R-:W4:Y:S01]  /*10470*/  LDL.64 R24, [R1+0xe98] ;  /* 0x000e980001187983 */ /* 0x000f220000100a00 */
[----:B0-----:R-:W-:-:S03]  /*10480*/  IMAD.WIDE R18, R2, 0x2, R56 ;  /* 0x0000000202127825 */ /* 0x001fc600078e0238 */
[----:B------:R-:W4:Y:S01]  /*10490*/  LDL.64 R56, [R1+0x1110] ;  /* 0x0011100001387983 */ /* 0x000f220000100a00 */
[----:B------:R-:W-:-:S03]  /*104a0*/  IMAD.WIDE R20, R2, 0x2, R78 ;  /* 0x0000000202147825 */ /* 0x000fc600078e024e */
[----:B------:R-:W4:Y:S04]  /*104b0*/  LDL.64 R78, [R1+0x1118] ;  /* 0x00111800014e7983 */ /* 0x000f280000100a00 */
[----:B------:R-:W4:Y:S01]  /*104c0*/  LDG.E.U16 R125, desc[UR4][R22.64] ;  /* 0x00000004167d7981 */ /* 0x000f22000c1e1500 */
[----:B------:R-:W-:-:S03]  /*104d0*/  IMAD.WIDE R154, R2, 0x2, R80 ;  /* 0x00000002029a7825 */ /* 0x000fc600078e0250 */
[----:B------:R-:W4:Y:S04]  /*104e0*/  LDL.64 R80, [R1+0x1120] ;  /* 0x0011200001507983 */ /* 0x000f280000100a00 */
[----:B------:R0:W4:Y:S04]  /*104f0*/  LDG.E.U16 R0, desc[UR4][R154.64] ;  /* 0x000000049a007981 */ /* 0x000128000c1e1500 */
[----:B------:R1:W4:Y:S04]  /*10500*/  LDG.E.U16 R8, desc[UR4][R152.64] ;  /* 0x0000000498087981 */ /* 0x000328000c1e1500 */
[----:B------:R2:W4:Y:S01]  /*10510*/  LDG.E.U16 R123, desc[UR4][R18.64] ;  /* 0x00000004127b7981 */ /* 0x000522000c1e1500 */
[----:B0-----:R-:W-:-:S03]  /*10520*/  IMAD.WIDE R154, R2, 0x2, R60 ;  /* 0x00000002029a7825 */ /* 0x001fc600078e023c */
[----:B------:R-:W4:Y:S01]  /*10530*/  LDL.64 R60, [R1+0xfc0] ;  /* 0x000fc000013c7983 */ /* 0x000f220000100a00 */
[----:B-1----:R-:W-:-:S03]  /*10540*/  IMAD.WIDE R152, R2, 0x2, R58 ;  /* 0x0000000202987825 */ /* 0x002fc600078e023a */
[----:B------:R-:W4:Y:S04]  /*10550*/  LDL.64 R58, [R1+0xe90] ;  /* 0x000e9000013a7983 */ /* 0x000f280000100a00 */
[----:B------:R4:W4:Y:S04]  /*10560*/  LDG.E.U16 R122, desc[UR4][R154.64] ;  /* 0x000000049a7a7981 */ /* 0x000928000c1e1500 */
[----:B------:R0:W4:Y:S04]  /*10570*/  LDG.E.U16 R124, desc[UR4][R20.64] ;  /* 0x00000004147c7981 */ /* 0x000128000c1e1500 */
[----:B------:R-:W4:Y:S01]  /*10580*/  LDG.E.U16 R102, desc[UR4][R152.64] ;  /* 0x0000000498667981 */ /* 0x000f22000c1e1500 */
[----:B---3--:R-:W-:-:S03]  /*10590*/  IMAD.WIDE R22, R2, 0x2, R4 ;  /* 0x0000000202167825 */ /* 0x008fc600078e0204 */
[----:B------:R-:W3:Y:S04]  /*105a0*/  LDL.64 R4, [R1+0x1108] ;  /* 0x0011080001047983 */ /* 0x000ee80000100a00 */
[----:B------:R1:W3:Y:S01]  /*105b0*/  LDG.E.U16 R101, desc[UR4][R22.64] ;  /* 0x0000000416657981 */ /* 0x0002e2000c1e1500 */
[----:B--2---:R-:W-:-:S03]  /*105c0*/  IMAD.WIDE R18, R2, 0x2, R76 ;  /* 0x0000000202127825 */ /* 0x004fc600078e024c */
[----:B------:R-:W2:Y:S01]  /*105d0*/  LDL.64 R76, [R1+0xe88] ;  /* 0x000e8800014c7983 */ /* 0x000ea20000100a00 */
[----:B----4-:R-:W-:-:S03]  /*105e0*/  IMAD.WIDE R154, R2, 0x2, R40 ;  /* 0x00000002029a7825 */ /* 0x010fc600078e0228 */
[----:B------:R-:W4:Y:S01]  /*105f0*/  LDL.64 R40, [R1+0x10f8] ;  /* 0x0010f80001287983 */ /* 0x000f220000100a00 */
[----:B0-----:R-:W-:-:S03]  /*10600*/  IMAD.WIDE R20, R2, 0x2, R42 ;  /* 0x0000000202147825 */ /* 0x001fc600078e022a */
[----:B------:R-:W4:Y:S04]  /*10610*/  LDL.64 R42, [R1+0x1100] ;  /* 0x00110000012a7983 */ /* 0x000f280000100a00 */
[----:B------:R0:W4:Y:S04]  /*10620*/  LDG.E.U16 R82, desc[UR4][R154.64] ;  /* 0x000000049a527981 */ /* 0x000128000c1e1500 */
[----:B------:R0:W4:Y:S04]  /*10630*/  LDG.E.U16 R100, desc[UR4][R20.64] ;  /* 0x0000000414647981 */ /* 0x000128000c1e1500 */
[----:B------:R0:W4:Y:S01]  /*10640*/  LDG.E.U16 R99, desc[UR4][R18.64] ;  /* 0x0000000412637981 */ /* 0x000122000c1e1500 */
[----:B-1----:R-:W-:-:S03]  /*10650*/  IMAD.WIDE R22, R2, 0x2, R26 ;  /* 0x0000000202167825 */ /* 0x002fc600078e021a */
[----:B------:R-:W4:Y:S01]  /*10660*/  LDL.64 R26, [R1+0x10f0] ;  /* 0x0010f000011a7983 */ /* 0x000f220000100a00 */
[----:B0-----:R-:W-:-:S03]  /*10670*/  IMAD.WIDE R154, R2, 0x2, R56 ;  /* 0x00000002029a7825 */ /* 0x001fc600078e0238 */
[----:B------:R-:W4:Y:S01]  /*10680*/  LDL.64 R56, [R1+0x10e0] ;  /* 0x0010e00001387983 */ /* 0x000f220000100a00 */
[----:B------:R-:W-:-:S03]  /*10690*/  IMAD.WIDE R20, R2, 0x2, R24 ;  /* 0x0000000202147825 */ /* 0x000fc600078e0218 */
[----:B------:R-:W4:Y:S01]  /*106a0*/  LDL.64 R24, [R1+0xfb0] ;  /* 0x000fb00001187983 */ /* 0x000f220000100a00 */
[----:B------:R-:W-:-:S03]  /*106b0*/  IMAD.WIDE R18, R2, 0x2, R78 ;  /* 0x0000000202127825 */ /* 0x000fc600078e024e */
[----:B------:R-:W4:Y:S01]  /*106c0*/  LDG.E.U16 R79, desc[UR4][R20.64] ;  /* 0x00000004144f7981 */ /* 0x000f22000c1e1500 */
[----:B------:R-:W-:-:S03]  /*106d0*/  IMAD.WIDE R152, R2, 0x2, R80 ;  /* 0x0000000202987825 */ /* 0x000fc600078e0250 */
[----:B------:R-:W4:Y:S04]  /*106e0*/  LDG.E.U16 R80, desc[UR4][R22.64] ;  /* 0x0000000416507981 */ /* 0x000f28000c1e1500 */
[----:B------:R0:W4:Y:S04]  /*106f0*/  LDG.E.U16 R81, desc[UR4][R152.64] ;  /* 0x0000000498517981 */ /* 0x000128000c1e1500 */
[----:B------:R-:W4:Y:S01]  /*10700*/  LDG.E.U16 R62, desc[UR4][R18.64] ;  /* 0x00000004123e7981 */ /* 0x000f22000c1e1500 */
[----:B0-----:R-:W-:-:S03]  /*10710*/  IMAD.WIDE R152, R2, 0x2, R60 ;  /* 0x0000000202987825 */ /* 0x001fc600078e023c */
[----:B------:R0:W4:Y:S01]  /*10720*/  LDG.E.U16 R61, desc[UR4][R154.64] ;  /* 0x000000049a3d7981 */ /* 0x000122000c1e1500 */
[----:B------:R-:W-:-:S03]  /*10730*/  IMAD.WIDE R22, R2, 0x2, R58 ;  /* 0x0000000202167825 */ /* 0x000fc600078e023a */
[----:B------:R2:W4:Y:S04]  /*10740*/  LDG.E.U16 R60, desc[UR4][R152.64] ;  /* 0x00000004983c7981 */ /* 0x000528000c1e1500 */
[----:B------:R4:W4:Y:S01]  /*10750*/  LDG.E.U16 R59, desc[UR4][R22.64] ;  /* 0x00000004163b7981 */ /* 0x000922000c1e1500 */
[----:B0-----:R-:W-:-:S03]  /*10760*/  IMAD.WIDE R154, R2, 0x2, R120 ;  /* 0x00000002029a7825 */ /* 0x001fc600078e0278 */
[----:B------:R-:W4:Y:S01]  /*10770*/  LDL.64 R120, [R1+0x10c8] ;  /* 0x0010c80001787983 */ /* 0x000f220000100a00 */
[----:B---3--:R-:W-:-:S03]  /*10780*/  IMAD.WIDE R20, R2, 0x2, R4 ;  /* 0x0000000202147825 */ /* 0x008fc600078e0204 */
[----:B------:R-:W3:Y:S01]  /*10790*/  LDL.64 R4, [R1+0xe78] ;  /* 0x000e780001047983 */ /* 0x000ee20000100a00 */
[----:B--2---:R-:W-:-:S03]  /*107a0*/  IMAD.WIDE R152, R2, 0x2, R76 ;  /* 0x0000000202987825 */ /* 0x004fc600078e024c */
[----:B------:R-:W2:Y:S01]  /*107b0*/  LDL.64 R76, [R1+0xe70] ;  /* 0x000e7000014c7983 */ /* 0x000ea20000100a00 */
[----:B----4-:R-:W-:-:S03]  /*107c0*/  IMAD.WIDE R22, R2, 0x2, R40 ;  /* 0x0000000202167825 */ /* 0x010fc600078e0228 */
[----:B------:R0:W4:Y:S01]  /*107d0*/  LDG.E.U16 R41, desc[UR4][R154.64] ;  /* 0x000000049a297981 */ /* 0x000122000c1e1500 */
[----:B------:R-:W-:-:S03]  /*107e0*/  IMAD.WIDE R18, R2, 0x2, R42 ;  /* 0x0000000202127825 */ /* 0x000fc600078e022a */
[----:B------:R1:W4:Y:S04]  /*107f0*/  LDG.E.U16 R43, desc[UR4][R20.64] ;  /* 0x00000004142b7981 */ /* 0x000328000c1e1500 */
[----:B------:R-:W4:Y:S01]  /*10800*/  LDG.E.U16 R42, desc[UR4][R18.64] ;  /* 0x00000004122a7981 */ /* 0x000f22000c1e1500 */
[----:B0-----:R-:W-:-:S03]  /*10810*/  IMAD.WIDE R154, R2, 0x2, R158 ;  /* 0x00000002029a7825 */ /* 0x001fc600078e029e */
[----:B------:R-:W4:Y:S04]  /*10820*/  LDL.64 R158, [R1+0xe68] ;  /* 0x000e6800019e7983 */ /* 0x000f280000100a00 */
[----:B------:R0:W4:Y:S01]  /*10830*/  LDG.E.U16 R40, desc[UR4][R152.64] ;  /* 0x0000000498287981 */ /* 0x000122000c1e1500 */
[----:B-1----:R-:W-:-:S03]  /*10840*/  IMAD.WIDE R20, R2, 0x2, R26 ;  /* 0x0000000202147825 */ /* 0x002fc600078e021a */
[----:B------:R1:W4:Y:S01]  /*10850*/  LDG.E.U16 R27, desc[UR4][R22.64] ;  /* 0x00000004161b7981 */ /* 0x000322000c1e1500 */
[----:B0-----:R-:W-:-:S03]  /*10860*/  IMAD.WIDE R152, R2, 0x2, R150 ;  /* 0x0000000202987825 */ /* 0x001fc600078e0296 */
[----:B------:R0:W4:Y:S01]  /*10870*/  LDG.E.U16 R26, desc[UR4][R20.64] ;  /* 0x00000004141a7981 */ /* 0x000122000c1e1500 */
[----:B-1----:R-:W-:-:S03]  /*10880*/  IMAD.WIDE R22, R2, 0x2, R56 ;  /* 0x0000000202167825 */ /* 0x002fc600078e0238 */
[----:B------:R-:W4:Y:S01]  /*10890*/  LDL.64 R56, [R1+0x10b8] ;  /* 0x0010b80001387983 */ /* 0x000f220000100a00 */
        /* <DEDUP_REMOVED lines=8> */
[----:B------:R-:W4:Y:S01]  /*10920*/  LDG.E.U16 R150, desc[UR4][R20.64] ;  /* 0x0000000414967981 */ /* 0x000f22000c1e1500 */
[----:B0-----:R-:W-:-:S05]  /*10930*/  IMAD.WIDE R22, R2, 0x2, R138 ;  /* 0x0000000202167825 */ /* 0x001fca00078e028a */
[----:B------:R-:W4:Y:S01]  /*10940*/  LDG.E.U16 R139, desc[UR4][R22.64] ;  /* 0x00000004168b7981 */ /* 0x000f22000c1e1500 */
[----:B---3--:R-:W-:-:S03]  /*10950*/  IMAD.WIDE R18, R2, 0x2, R4 ;  /* 0x0000000202127825 */ /* 0x008fc600078e0204 */
[----:B------:R0:W3:Y:S01]  /*10960*/  LDG.E.U16 R5, desc[UR4][R152.64] ;  /* 0x0000000498057981 */ /* 0x0000e2000c1e1500 */
[----:B------:R-:W1:Y:S03]  /*10970*/  LDC R4, c[0x0][0x250] ;  /* 0x00009400ff047b82 */ /* 0x000e660000000800 */
[----:B------:R-:W3:Y:S01]  /*10980*/  LDG.E.U16 R15, desc[UR4][R18.64] ;  /* 0x00000004120f7981 */ /* 0x000ee2000c1e1500 */
[----:B0-----:R-:W-:-:S03]  /*10990*/  IMAD.WIDE R152, R2, 0x2, R140 ;  /* 0x0000000202987825 */ /* 0x001fc600078e028c */
[----:B------:R0:W3:Y:S01]  /*109a0*/  LDG.E.U16 R141, desc[UR4][R154.64] ;  /* 0x000000049a8d7981 */ /* 0x0000e2000c1e1500 */
[----:B--2---:R-:W-:-:S03]  /*109b0*/  IMAD.WIDE R20, R2, 0x2, R76 ;  /* 0x0000000202147825 */ /* 0x004fc600078e024c */
[----:B------:R-:W2:Y:S04]  /*109c0*/  LDL.64 R76, [R1+0xf88] ;  /* 0x000f8800014c7983 */ /* 0x000ea80000100a00 */
[----:B------:R4:W3:Y:S01]  /*109d0*/  LDG.E.U16 R140, desc[UR4][R152.64] ;  /* 0x00000004988c7981 */ /* 0x0008e2000c1e1500 */
[----:B0-----:R-:W-:-:S03]  /*109e0*/  IMAD.WIDE R154, R2, 0x2, R164 ;  /* 0x00000002029a7825 */ /* 0x001fc600078e02a4 */
[----:B------:R-:W2:Y:S01]  /*109f0*/  LDL.64 R164, [R1+0xf78] ;  /* 0x000f780001a47983 */ /* 0x000ea20000100a00 */
[----:B------:R-:W-:-:S03]  /*10a00*/  IMAD.WIDE R18, R2, 0x2, R120 ;  /* 0x0000000202127825 */ /* 0x000fc600078e0278 */
[----:B------:R-:W3:Y:S01]  /*10a10*/  LDG.E.U16 R138, desc[UR4][R20.64] ;  /* 0x00000004148a7981 */ /* 0x000ee2000c1e1500 */
[----:B----4-:R-:W-:-:S03]  /*10a20*/  IMAD.WIDE R152, R2, 0x2, R160 ;  /* 0x0000000202987825 */ /* 0x010fc600078e02a0 */
[----:B------:R-:W4:Y:S01]  /*10a30*/  LDL.64 R160, [R1+0xf70] ;  /* 0x000f700001a07983 */ /* 0x000f220000100a00 */
[----:B------:R-:W-:-:S03]  /*10a40*/  IMAD.WIDE R22, R2, 0x2, R158 ;  /* 0x0000000202167825 */ /* 0x000fc600078e029e */
[----:B------:R0:W3:Y:S04]  /*10a50*/  LDG.E.U16 R120, desc[UR4][R154.64] ;  /* 0x000000049a787981 */ /* 0x0000e8000c1e1500 */
[----:B------:R1:W3:Y:S04]  /*10a60*/  LDG.E.U16 R119, desc[UR4][R152.64] ;  /* 0x0000000498777981 */ /* 0x0002e8000c1e1500 */
[----:B------:R1:W3:Y:S01]  /*10a70*/  LDG.E.U16 R115, desc[UR4][R22.64] ;  /* 0x0000000416737981 */ /* 0x0002e2000c1e1500 */
[----:B0-----:R-:W-:-:S03]  /*10a80*/  IMAD.WIDE R154, R2, 0x2, R176 ;  /* 0x00000002029a7825 */ /* 0x001fc600078e02b0 */
[----:B------:R-:W3:Y:S01]  /*10a90*/  LDL.64 R176, [R1+0xe30] ;  /* 0x000e300001b07983 */ /* 0x000ee20000100a00 */
[----:B-1----:R-:W-:-:S03]  /*10aa0*/  IMAD.WIDE R152, R2, 0x2, R170 ;  /* 0x0000000202987825 */ /* 0x002fc600078e02aa */
[----:B------:R-:W3:Y:S01]  /*10ab0*/  LDL.64 R170, [R1+0xe20] ;  /* 0x000e200001aa7983 */ /* 0x000ee20000100a00 */
[----:B------:R-:W-:-:S03]  /*10ac0*/  IMAD.WIDE R22, R2, 0x2, R162 ;  /* 0x0000000202167825 */ /* 0x000fc600078e02a2 */
[----:B------:R-:W3:Y:S01]  /*10ad0*/  LDL.64 R162, [R1+0xe18] ;  /* 0x000e180001a27983 */ /* 0x000ee20000100a00 */
[----:B------:R-:W-:-:S03]  /*10ae0*/  IMAD.WIDE R20, R2, 0x2, R56 ;  /* 0x0000000202147825 */ /* 0x000fc600078e0238 */
[----:B------:R-:W3:Y:S04]  /*10af0*/  LDL.64 R56, [R1+0xe50] ;  /* 0x000e500001387983 */ /* 0x000ee80000100a00 */
[----:B------:R0:W3:Y:S04]  /*10b00*/  LDG.E.U16 R95, desc[UR4][R152.64] ;  /* 0x00000004985f7981 */ /* 0x0000e8000c1e1500 */
[----:B------:R1:W3:Y:S04]  /*10b10*/  LDG.E.U16 R98, desc[UR4][R20.64] ;  /* 0x0000000414627981 */ /* 0x0002e8000c1e1500 */
[----:B------:R-:W3:Y:S01]  /*10b20*/  LDL.64 R158, [R1+0xe38] ;  /* 0x000e3800019e7983 */ /* 0x000ee20000100a00 */
[----:B0-----:R-:W-:-:S03]  /*10b30*/  IMAD.WIDE R152, R2, 0x2, R166 ;  /* 0x0000000202987825 */ /* 0x001fc600078e02a6 */
[----:B------:R-:W3:Y:S01]  /*10b40*/  LDL.64 R166, [R1+0xe08] ;  /* 0x000e080001a67983 */ /* 0x000ee20000100a00 */
[----:B-1----:R-:W-:-:S03]  /*10b50*/  IMAD.WIDE R20, R2, 0x2, R156 ;  /* 0x0000000202147825 */ /* 0x002fc600078e029c */
[----:B------:R-:W3:Y:S04]  /*10b60*/  LDL.64 R156, [R1+0xe28] ;  /* 0x000e2800019c7983 */ /* 0x000ee80000100a00 */
[----:B------:R-:W3:Y:S04]  /*10b70*/  LDG.E.U16 R78, desc[UR4][R22.64] ;  /* 0x00000004164e7981 */ /* 0x000ee8000c1e1500 */
[----:B------:R0:W3:Y:S04]  /*10b80*/  LDG.E.U16 R121, desc[UR4][R18.64] ;  /* 0x0000000412797981 */ /* 0x0000e8000c1e1500 */
[----:B------:R-:W3:Y:S01]  /*10b90*/  LDG.E.U16 R58, desc[UR4][R152.64] ;  /* 0x00000004983a7981 */ /* 0x000ee2000c1e1500 */
[----:B0-----:R-:W-:-:S03]  /*10ba0*/  IMAD.WIDE R18, R2, 0x2, R96 ;  /* 0x0000000202127825 */ /* 0x001fc600078e0260 */
[----:B------:R0:W3:Y:S04]  /*10bb0*/  LDG.E.U16 R96, desc[UR4][R154.64] ;  /* 0x000000049a607981 */ /* 0x0000e8000c1e1500 */
[----:B------:R1:W3:Y:S01]  /*10bc0*/  LDG.E.U16 R97, desc[UR4][R18.64] ;  /* 0x0000000412617981 */ /* 0x0002e2000c1e1500 */
[----:B0-----:R-:W-:-:S03]  /*10bd0*/  IMAD.WIDE R154, R2, 0x2, R168 ;  /* 0x00000002029a7825 */ /* 0x001fc600078e02a8 */
[----:B------:R-:W3:Y:S01]  /*10be0*/  LDL.64 R168, [R1+0xe10] ;  /* 0x000e100001a87983 */ /* 0x000ee20000100a00 */
[----:B------:R-:W-:-:S03]  /*10bf0*/  IMAD.WIDE R152, R2, 0x2, R172 ;  /* 0x0000000202987825 */ /* 0x000fc600078e02ac */
[----:B------:R-:W3:Y:S04]  /*10c00*/  LDG.E.U16 R75, desc[UR4][R154.64] ;  /* 0x000000049a4b7981 */ /* 0x000ee8000c1e1500 */
[----:B------:R-:W3:Y:S04]  /*10c10*/  LDG.E.U16 R250, desc[UR4][R152.64] ;  /* 0x0000000498fa7981 */ /* 0x000ee8000c1e1500 */
[----:B------:R-:W3:Y:S01]  /*10c20*/  LDL.64 R172, [R1+0xde0] ;  /* 0x000de00001ac7983 */ /* 0x000ee20000100a00 */
[----:B--2---:R-:W-:-:S03]  /*10c30*/  IMAD.WIDE R22, R2, 0x2, R164 ;  /* 0x0000000202167825 */ /* 0x004fc600078e02a4 */
[----:B------:R-:W2:Y:S01]  /*10c40*/  LDL.64 R164, [R1+0xe00] ;  /* 0x000e000001a47983 */ /* 0x000ea20000100a00 */
[----:B-1----:R-:W-:-:S03]  /*10c50*/  IMAD.WIDE R18, R2, 0x2, R76 ;  /* 0x0000000202127825 */ /* 0x002fc600078e024c */
[----:B------:R4:W2:Y:S04]  /*10c60*/  LDG.E.U16 R77, desc[UR4][R20.64] ;  /* 0x00000004144d7981 */ /* 0x0008a8000c1e1500 */
[----:B------:R0:W2:Y:S01]  /*10c70*/  LDG.E.U16 R76, desc[UR4][R18.64] ;  /* 0x00000004124c7981 */ /* 0x0000a2000c1e1500 */
[----:B----4-:R-:W-:-:S03]  /*10c80*/  IMAD.WIDE R20, R2, 0x2, R160 ;  /* 0x0000000202147825 */ /* 0x010fc600078e02a0 */
[----:B------:R-:W4:Y:S01]  /*10c90*/  LDL.64 R160, [R1+0xdf8] ;  /* 0x000df80001a07983 */ /* 0x000f220000100a00 */
[----:B---3--:R-:W-:-:S03]  /*10ca0*/  IMAD.WIDE R152, R2, 0x2, R162 ;  /* 0x0000000202987825 */ /* 0x008fc600078e02a2 */
[----:B------:R-:W3:Y:S01]  /*10cb0*/  LDL.64 R162, [R1+0xdc8] ;  /* 0x000dc80001a27983 */ /* 0x000ee20000100a00 */
[----:B0-----:R-:W-:-:S03]  /*10cc0*/  IMAD.WIDE R18, R2, 0x2, R56 ;  /* 0x0000000202127825 */ /* 0x001fc600078e0238 */
[----:B------:R0:W4:Y:S01]  /*10cd0*/  LDG.E.U16 R56, desc[UR4][R20.64] ;  /* 0x0000000414387981 */ /* 0x000122000c1e1500 */
[----:B------:R-:W-:-:S03]  /*10ce0*/  IMAD.WIDE R154, R2, 0x2, R174 ;  /* 0x00000002029a7825 */ /* 0x000fc600078e02ae */
[----:B------:R1:W4:Y:S04]  /*10cf0*/  LDG.E.U16 R252, desc[UR4][R18.64] ;  /* 0x0000000412fc7981 */ /* 0x000328000c1e1500 */
[----:B------:R1:W4:Y:S01]  /*10d00*/  LDG.E.U16 R251, desc[UR4][R154.64] ;  /* 0x000000049afb7981 */ /* 0x000322000c1e1500 */
[----:B0-----:R-:W-:-:S03]  /*10d10*/  IMAD.WIDE R20, R2, 0x2, R176 ;  /* 0x0000000202147825 */ /* 0x001fc600078e02b0 */
[----:B------:R-:W4:Y:S04]  /*10d20*/  LDL.64 R174, [R1+0xde8] ;  /* 0x000de80001ae7983 */ /* 0x000f280000100a00 */
[----:B------:R0:W4:Y:S01]  /*10d30*/  LDG.E.U16 R248, desc[UR4][R20.64] ;  /* 0x0000000414f87981 */ /* 0x000122000c1e1500 */
[----:B-1----:R-:W-:-:S03]  /*10d40*/  IMAD.WIDE R18, R2, 0x2, R156 ;  /* 0x0000000202127825 */ /* 0x002fc600078e029c */
[----:B------:R1:W4:Y:S01]  /*10d50*/  LDG.E.U16 R57, desc[UR4][R22.64] ;  /* 0x0000000416397981 */ /* 0x000322000c1e1500 */
[----:B------:R-:W-:-:S03]  /*10d60*/  IMAD.WIDE R154, R2, 0x2, R170 ;  /* 0x00000002029a7825 */ /* 0x000fc600078e02aa */
[----:B------:R-:W4:Y:S01]  /*10d70*/  LDL.64 R170, [R1+0xdb8] ;  /* 0x000db80001aa7983 */ /* 0x000f220000100a00 */
[----:B0-----:R-:W-:-:S03]  /*10d80*/  IMAD.WIDE R20, R2, 0x2, R166 ;  /* 0x0000000202147825 */ /* 0x001fc600078e02a6 */
[----:B------:R-:W4:Y:S01]  /*10d90*/  LDL.64 R166, [R1+0xda8] ;  /* 0x000da80001a67983 */ /* 0x000f220000100a00 */
[----:B-1----:R-:W-:-:S03]  /*10da0*/  IMAD.WIDE R22, R2, 0x2, R158 ;  /* 0x0000000202167825 */ /* 0x002fc600078e029e */
[----:B------:R-:W4:Y:S04]  /*10db0*/  LDL.64 R158, [R1+0xdd8] ;  /* 0x000dd800019e7983 */ /* 0x000f280000100a00 */
[----:B------:R-:W4:Y:S04]  /*10dc0*/  LDG.E.U16 R247, desc[UR4][R18.64] ;  /* 0x0000000412f77981 */ /* 0x000f28000c1e1500 */
[----:B------:R0:W4:Y:S04]  /*10dd0*/  LDG.E.U16 R249, desc[UR4][R22.64] ;  /* 0x0000000416f97981 */ /* 0x000128000c1e1500 */
[----:B------:R1:W4:Y:S04]  /*10de0*/  LDG.E.U16 R245, desc[UR4][R152.64] ;  /* 0x0000000498f57981 */ /* 0x000328000c1e1500 */
[----:B------:R-:W4:Y:S01]  /*10df0*/  LDL.64 R176, [R1+0xda0] ;  /* 0x000da00001b07983 */ /* 0x000f220000100a00 */
[----:B0-----:R-:W-:-:S03]  /*10e00*/  IMAD.WIDE R22, R2, 0x2, R168 ;  /* 0x0000000202167825 */ /* 0x001fc600078e02a8 */
[----:B------:R-:W4:Y:S01]  /*10e10*/  LDL.64 R168, [R1+0xdb0] ;  /* 0x000db00001a87983 */ /* 0x000f220000100a00 */
[----:B-1----:R-:W-:-:S03]  /*10e20*/  IMAD.WIDE R152, R2, 0x2, R180 ;  /* 0x0000000202987825 */ /* 0x002fc600078e02b4 */
[----:B------:R-:W4:Y:S04]  /*10e30*/  LDL.64 R156, [R1+0xdd0] ;  /* 0x000dd000019c7983 */ /* 0x000f280000100a00 */
[----:B------:R3:W4:Y:S04]  /*10e40*/  LDG.E.U16 R240, desc[UR4][R152.64] ;  /* 0x0000000498f07981 */ /* 0x000728000c1e1500 */
[----:B------:R-:W4:Y:S04]  /*10e50*/  LDG.E.U16 R246, desc[UR4][R154.64] ;  /* 0x000000049af67981 */ /* 0x000f28000c1e1500 */
[----:B------:R-:W4:Y:S04]  /*10e60*/  LDG.E.U16 R243, desc[UR4][R20.64] ;  /* 0x0000000414f37981 */ /* 0x000f28000c1e1500 */
[----:B------:R-:W4:Y:S01]  /*10e70*/  LDG.E.U16 R244, desc[UR4][R22.64] ;  /* 0x0000000416f47981 */ /* 0x000f22000c1e1500 */
[----:B--2---:R-:W-:-:S03]  /*10e80*/  IMAD.WIDE R18, R2, 0x2, R164 ;  /* 0x0000000202127825 */ /* 0x004fc600078e02a4 */
[----:B------:R-:W2:Y:S01]  /*10e90*/  LDL.64 R164, [R1+0xd98] ;  /* 0x000d980001a47983 */ /* 0x000ea20000100a00 */
[----:B---3--:R-:W-:-:S03]  /*10ea0*/  IMAD.WIDE R152, R2, 0x2, R162 ;  /* 0x0000000202987825 */ /* 0x008fc600078e02a2 */
[----:B------:R-:W3:Y:S04]  /*10eb0*/  LDG.E.U16 R242, desc[UR4][R18.64] ;  /* 0x0000000412f27981 */ /* 0x000ee8000c1e1500 */
[----:B------:R-:W3:Y:S04]  /*10ec0*/  LDL.64 R162, [R1+0xd68] ;  /* 0x000d680001a27983 */ /* 0x000ee80000100a00 */
[----:B------:R4:W3:Y:S02]  /*10ed0*/  LDG.E.U16 R235, desc[UR4][R152.64] ;  /* 0x0000000498eb7981 */ /* 0x0008e4000c1e1500 */
[----:B----4-:R-:W-:-:S02]  /*10ee0*/  IMAD.WIDE R152, R2, 0x2, R166 ;  /* 0x0000000202987825 */ /* 0x010fc400078e02a6 */
[----:B------:R-:W4:Y:S02]  /*10ef0*/  LDL.64 R166, [R1+0xd50] ;  /* 0x000d500001a67983 */ /* 0x000f240000100a00 */
[C---:B------:R-:W-:Y:S02]  /*10f00*/  IMAD.WIDE R154, R2.reuse, 0x2, R160 ;  /* 0x00000002029a7825 */ /* 0x040fe400078e02a0 */
[----:B------:R-:W4:Y:S02]  /*10f10*/  LDL.64 R160, [R1+0xd90] ;  /* 0x000d900001a07983 */ /* 0x000f240000100a00 */
[C---:B------:R-:W-:Y:S02]  /*10f20*/  IMAD.WIDE R20, R2.reuse, 0x2, R172 ;  /* 0x0000000202147825 */ /* 0x040fe400078e02ac */
[----:B------:R-:W4:Y:S02]  /*10f30*/  LDG.E.U16 R241, desc[UR4][R154.64] ;  /* 0x000000049af17981 */ /* 0x000f24000c1e1500 */
[----:B------:R-:W-:-:S02]  /*10f40*/  IMAD.WIDE R22, R2, 0x2, R174 ;  /* 0x0000000202167825 */ /* 0x000fc400078e02ae */
[----:B------:R0:W4:Y:S04]  /*10f50*/  LDG.E.U16 R238, desc[UR4][R20.64] ;  /* 0x0000000414ee7981 */ /* 0x000128000c1e1500 */
[----:B------:R-:W4:Y:S01]  /*10f60*/  LDL.64 R174, [R1+0xd78] ;  /* 0x000d780001ae7983 */ /* 0x000f220000100a00 */
[----:B------:R-:W-:-:S03]  /*10f70*/  IMAD.WIDE R18, R2, 0x2, R158 ;  /* 0x0000000202127825 */ /* 0x000fc600078e029e */
[----:B------:R-:W4:Y:S01]  /*10f80*/  LDL.64 R158, [R1+0xd88] ;  /* 0x000d8800019e7983 */ /* 0x000f220000100a00 */
[----:B0-----:R-:W-:-:S03]  /*10f90*/  IMAD.WIDE R20, R2, 0x2, R170 ;  /* 0x0000000202147825 */ /* 0x001fc600078e02aa */
[----:B------:R0:W4:Y:S04]  /*10fa0*/  LDG.E.U16 R237, desc[UR4][R18.64] ;  /* 0x0000000412ed7981 */ /* 0x000128000c1e1500 */
[----:B------:R-:W4:Y:S04]  /*10fb0*/  LDG.E.U16 R233, desc[UR4][R20.64] ;  /* 0x0000000414e97981 */ /* 0x000f28000c1e1500 */
[----:B------:R1:W4:Y:S01]  /*10fc0*/  LDG.E.U16 R239, desc[UR4][R22.64] ;  /* 0x0000000416ef7981 */ /* 0x000322000c1e1500 */
[----:B0-----:R-:W-:-:S03]  /*10fd0*/  IMAD.WIDE R18, R2, 0x2, R168 ;  /* 0x0000000202127825 */ /* 0x001fc600078e02a8 */
[----:B------:R-:W4:Y:S01]  /*10fe0*/  LDL.64 R168, [R1+0xd58] ;  /* 0x000d580001a87983 */ /* 0x000f220000100a00 */
[----:B------:R-:W-:-:S03]  /*10ff0*/  IMAD.WIDE R154, R2, 0x2, R156 ;  /* 0x00000002029a7825 */ /* 0x000fc600078e029c */
[----:B------:R-:W4:Y:S01]  /*11000*/  LDL.64 R156, [R1+0xd80] ;  /* 0x000d8000019c7983 */ /* 0x000f220000100a00 */
[----:B-1----:R-:W-:-:S03]  /*11010*/  IMAD.WIDE R22, R2, 0x2, R178 ;  /* 0x0000000202167825 */ /* 0x002fc600078e02b2 */
[----:B------:R-:W4:Y:S04]  /*11020*/  LDL.64 R172, [R1+0xd70] ;  /* 0x000d700001ac7983 */ /* 0x000f280000100a00 */
[----:B------:R0:W4:Y:S04]  /*11030*/  LDG.E.U16 R234, desc[UR4][R22.64] ;  /* 0x0000000416ea7981 */ /* 0x000128000c1e1500 */
[----:B------:R-:W4:Y:S04]  /*11040*/  LDL.64 R170, [R1+0xd60] ;  /* 0x000d600001aa7983 */ /* 0x000f280000100a00 */
[----:B------:R-:W4:Y:S01]  /*11050*/  LDG.E.U16 R232, desc[UR4][R18.64] ;  /* 0x0000000412e87981 */ /* 0x000f22000c1e1500 */
[----:B0-----:R-:W-:-:S03]  /*11060*/  IMAD.WIDE R22, R2, 0x2, R176 ;  /* 0x0000000202167825 */ /* 0x001fc600078e02b0 */
[----:B------:R-:W4:Y:S04]  /*11070*/  LDG.E.U16 R236, desc[UR4][R154.64] ;  /* 0x000000049aec7981 */ /* 0x000f28000c1e1500 */
[----:B------:R-:W4:Y:S04]  /*11080*/  LDG.E.U16 R230, desc[UR4][R22.64] ;  /* 0x0000000416e67981 */ /* 0x000f28000c1e1500 */
[----:B------:R-:W4:Y:S04]  /*11090*/  LDL.64 R176, [R1+0xd40] ;  /* 0x000d400001b07983 */ /* 0x000f280000100a00 */
[----:B------:R-:W4:Y:S04]  /*110a0*/  LDG.E.U16 R231, desc[UR4][R152.64] ;  /* 0x0000000498e77981 */ /* 0x000f28000c1e1500 */
[----:B------:R-:W4:Y:S01]  /*110b0*/  LDL.64 R178, [R1+0xd00] ;  /* 0x000d000001b27983 */ /* 0x000f220000100a00 */
[----:B--2---:R-:W-:-:S03]  /*110c0*/  IMAD.WIDE R20, R2, 0x2, R164 ;  /* 0x0000000202147825 */ /* 0x004fc600078e02a4 */
[----:B------:R-:W2:Y:S04]  /*110d0*/  LDL.64 R164, [R1+0xd48] ;  /* 0x000d480001a47983 */ /* 0x000ea80000100a00 */
[----:B------:R0:W2:Y:S02]  /*110e0*/  LDG.E.U16 R229, desc[UR4][R20.64] ;  /* 0x0000000414e57981 */ /* 0x0000a4000c1e1500 */
[----:B0-----:R-:W0:Y:S01]  /*110f0*/  LDC.64 R20, c[0x0][0x218] ;  /* 0x00008600ff147b82 */ /* 0x001e220000000a00 */
[----:B---3--:R-:W-:-:S05]  /*11100*/  IMAD.WIDE R22, R2, 0x2, R162 ;  /* 0x0000000202167825 */ /* 0x008fca00078e02a2 */
[----:B------:R4:W3:Y:S02]  /*11110*/  LDG.E.U16 R223, desc[UR4][R22.64] ;  /* 0x0000000416df7981 */ /* 0x0008e4000c1e1500 */
[C---:B----4-:R-:W-:Y:S02]  /*11120*/  IMAD.WIDE R22, R2.reuse, 0x2, R166 ;  /* 0x0000000202167825 */ /* 0x050fe400078e02a6 */
[----:B------:R-:W4:Y:S01]  /*11130*/  LDL.64 R166, [R1+0xd38] ;  /* 0x000d380001a67983 */ /* 0x000f220000100a00 */
[----:B------:R-:W1:Y:S01]  /*11140*/  S2R R163, SR_CTAID.Y ;  /* 0x0000000000a37919 */ /* 0x000e620000002600 */
[----:B------:R-:W0:Y:S01]  /*11150*/  S2R R162, SR_TID.X ;  /* 0x0000000000a27919 */ /* 0x000e220000002100 */
[C---:B------:R-:W-:Y:S02]  /*11160*/  IMAD.WIDE R18, R2.reuse, 0x2, R160 ;  /* 0x0000000202127825 */ /* 0x040fe400078e02a0 */
[----:B------:R-:W0:Y:S01]  /*11170*/  LDC R161, c[0x0][0x258] ;  /* 0x00009600ffa17b82 */ /* 0x000e220000000800 */
[----:B------:R-:W3:Y:S04]  /*11180*/  LDG.E.U16 R220, desc[UR4][R22.64] ;  /* 0x0000000416dc7981 */ /* 0x000ee8000c1e1500 */
[----:B------:R1:W3:Y:S01]  /*11190*/  LDG.E.U16 R228, desc[UR4][R18.64] ;  /* 0x0000000412e47981 */ /* 0x0002e2000c1e1500 */
[----:B------:R-:W-:-:S02]  /*111a0*/  IMAD.WIDE R154, R2, 0x2, R174 ;  /* 0x00000002029a7825 */ /* 0x000fc400078e02ae */
[----:B------:R-:W0:Y:S01]  /*111b0*/  LDC R160, c[0x0][0x258] ;  /* 0x00009600ffa07b82 */ /* 0x000e220000000800 */
[----:B------:R-:W3:Y:S01]  /*111c0*/  LDL.64 R174, [R1+0xd30] ;  /* 0x000d300001ae7983 */ /* 0x000ee20000100a00 */
[----:B------:R-:W-:-:S03]  /*111d0*/  IMAD.WIDE R158, R2, 0x2, R158 ;  /* 0x00000002029e7825 */ /* 0x000fc600078e029e */
[----:B------:R0:W3:Y:S03]  /*111e0*/  LDG.E.U16 R225, desc[UR4][R154.64] ;  /* 0x000000049ae17981 */ /* 0x0000e6000c1e1500 */
[----:B-1----:R-:W1:Y:S01]  /*111f0*/  LDC.64 R18, c[0x0][0x218] ;  /* 0x00008600ff127b82 */ /* 0x002e620000000a00 */
[----:B------:R0:W3:Y:S02]  /*11200*/  LDG.E.U16 R227, desc[UR4][R158.64] ;  /* 0x000000049ee37981 */ /* 0x0000e4000c1e1500 */
[----:B0-----:R-:W-:-:S04]  /*11210*/  IMAD.WIDE R154, R2, 0x2, R168 ;  /* 0x00000002029a7825 */ /* 0x001fc800078e02a8 */
[C---:B------:R-:W-:Y:S01]  /*11220*/  IMAD R17, R163.reuse, R17, RZ ;  /* 0x00000011a3117224 */ /* 0x040fe200078e02ff */
[----:B------:R-:W0:Y:S01]  /*11230*/  LDC R158, c[0x0][0x250] ;  /* 0x00009400ff9e7b82 */ /* 0x000e220000000800 */
[----:B------:R-:W-:Y:S01]  /*11240*/  LOP3.LUT R168, R162, 0x7f, RZ, 0xc0, !PT ;  /* 0x0000007fa2a87812 */ /* 0x000fe200078ec0ff */
[----:B------:R-:W-:Y:S01]  /*11250*/  IMAD R4, R163, R4, RZ ;  /* 0x00000004a3047224 */ /* 0x000fe200078e02ff */
[----:B------:R-:W3:Y:S03]  /*11260*/  LDG.E.U16 R221, desc[UR4][R154.64] ;  /* 0x000000049add7981 */ /* 0x000ee6000c1e1500 */
[----:B------:R-:W-:Y:S02]  /*11270*/  IMAD R3, R168, R3, RZ ;  /* 0x00000003a8037224 */ /* 0x000fe400078e02ff */
[----:B------:R-:W-:Y:S01]  /*11280*/  IMAD.WIDE R156, R2, 0x2, R156 ;  /* 0x00000002029c7825 */ /* 0x000fe200078e029c */
[----:B------:R-:W4:Y:S01]  /*11290*/  LDC R159, c[0x0][0x258] ;  /* 0x00009600ff9f7b82 */ /* 0x000f220000000800 */
[----:B-1----:R-:W-:-:S02]  /*112a0*/  LEA R18, P0, R17, R18, 0x1 ;  /* 0x0000001211127211 */ /* 0x002fc400078008ff */
[----:B------:R-:W-:Y:S01]  /*112b0*/  IMAD.WIDE R152, R2, 0x2, R172 ;  /* 0x0000000202987825 */ /* 0x000fe200078e02ac */
[----:B------:R1:W3:Y:S01]  /*112c0*/  LDG.E.U16 R226, desc[UR4][R156.64] ;  /* 0x000000049ce27981 */ /* 0x0002e2000c1e1500 */
[----:B------:R-:W-:-:S03]  /*112d0*/  LEA.HI.X.SX32 R19, R17, R19, 0x1, P0 ;  /* 0x0000001311137211 */ /* 0x000fc600000f0eff */
[----:B------:R-:W3:Y:S01]  /*112e0*/  LDC R162, c[0x0][0x250] ;  /* 0x00009400ffa27b82 */ /* 0x000ee20000000800 */
[C---:B------:R-:W-:Y:S01]  /*112f0*/  LEA R18, P0, R3.reuse, R18, 0x1 ;  /* 0x0000001203127211 */ /* 0x040fe200078008ff */
[----:B------:R-:W3:Y:S01]  /*11300*/  LDL.64 R172, [R1+0xd20] ;  /* 0x000d200001ac7983 */ /* 0x000ee20000100a00 */
[----:B------:R-:W-:Y:S01]  /*11310*/  LEA R17, P1, R4, R20, 0x1 ;  /* 0x0000001404117211 */ /* 0x000fe200078208ff */
[----:B------:R-:W-:Y:S01]  /*11320*/  IMAD R20, R168, R161, RZ ;  /* 0x000000a1a8147224 */ /* 0x000fe200078e02ff */
[----:B------:R-:W-:Y:S01]  /*11330*/  LEA.HI.X.SX32 R19, R3, R19, 0x1, P0 ;  /* 0x0000001303137211 */ /* 0x000fe200000f0eff */
[----:B------:R0:W3:Y:S01]  /*11340*/  LDG.E.U16 R224, desc[UR4][R152.64] ;  /* 0x0000000498e07981 */ /* 0x0000e2000c1e1500 */
[----:B------:R-:W-:Y:S01]  /*11350*/  LEA.HI.X.SX32 R4, R4, R21, 0x1, P1 ;  /* 0x0000001504047211 */ /* 0x000fe200008f0eff */
[----:B------:R-:W-:Y:S02]  /*11360*/  IMAD R3, R161, 0x80, R20 ;  /* 0x00000080a1037824 */ /* 0x000fe400078e0214 */
[----:B------:R-:W-:-:S02]  /*11370*/  IMAD.WIDE R20, R2, 0x2, R18 ;  /* 0x0000000202147825 */ /* 0x000fc400078e0212 */
[----:B------:R-:W3:Y:S02]  /*11380*/  LDC.64 R18, c[0x0][0x218] ;  /* 0x00008600ff127b82 */ /* 0x000ee40000000a00 */
[----:B-1----:R-:W-:Y:S01]  /*11390*/  IMAD.WIDE R156, R2, 0x2, R170 ;  /* 0x00000002029c7825 */ /* 0x002fe200078e02aa */
[----:B------:R-:W3:Y:S04]  /*113a0*/  LDG.E.U16 R218, desc[UR4][R20.64] ;  /* 0x0000000414da7981 */ /* 0x000ee8000c1e1500 */
[----:B------:R1:W3:Y:S01]  /*113b0*/  LDG.E.U16 R222, desc[UR4][R156.64] ;  /* 0x000000049cde7981 */ /* 0x0002e2000c1e1500 */
[----:B0-----:R-:W0:Y:S03]  /*113c0*/  LDC.64 R152, c[0x0][0x218] ;  /* 0x00008600ff987b82 */ /* 0x001e260000000a00 */
[----:B------:R-:W3:Y:S01]  /*113d0*/  LDL.64 R170, [R1+0xd18] ;  /* 0x000d180001aa7983 */ /* 0x000ee20000100a00 */
[----:B-1----:R-:W-:-:S02]  /*113e0*/  IMAD R157, R163, R158, RZ ;  /* 0x0000009ea39d7224 */ /* 0x002fc400078e02ff */
[----:B------:R-:W-:Y:S02]  /*113f0*/  IMAD R158, R168, R160, RZ ;  /* 0x000000a0a89e7224 */ /* 0x000fe400078e02ff */
[----:B--2---:R-:W-:Y:S02]  /*11400*/  IMAD.WIDE R22, R2, 0x2, R164 ;  /* 0x0000000202167825 */ /* 0x004fe400078e02a4 */
[----:B------:R-:W2:Y:S04]  /*11410*/  LDL.64 R164, [R1+0xd28] ;  /* 0x000d280001a47983 */ /* 0x000ea80000100a00 */
[----:B------:R1:W2:Y:S02]  /*11420*/  LDG.E.U16 R219, desc[UR4][R22.64] ;  /* 0x0000000416db7981 */ /* 0x0002a4000c1e1500 */
[----:B-1----:R-:W-:-:S04]  /*11430*/  LEA R22, P0, R3, R17, 0x1 ;  /* 0x0000001103167211 */ /* 0x002fc800078008ff */
[----:B------:R-:W-:Y:S02]  /*11440*/  LEA.HI.X.SX32 R23, R3, R4, 0x1, P0 ;  /* 0x0000000403177211 */ /* 0x000fe400000f0eff */
[----:B------:R-:W-:-:S05]  /*11450*/  LEA R3, R160, R158, 0x7 ;  /* 0x0000009ea0037211 */ /* 0x000fca00078e38ff */
[----:B------:R-:W-:Y:S02]  /*11460*/  IMAD R3, R160, 0x80, R3 ;  /* 0x00000080a0037824 */ /* 0x000fe400078e0203 */
[----:B------:R-:W2:Y:S01]  /*11470*/  LDL.64 R160, [R1+0xd08] ;  /* 0x000d080001a07983 */ /* 0x000ea20000100a00 */
[----:B----4-:R-:W-:-:S03]  /*11480*/  IMAD.WIDE R20, R2, 0x2, R166 ;  /* 0x0000000202147825 */ /* 0x010fc600078e02a6 */
[----:B------:R-:W4:Y:S01]  /*11490*/  LDL.64 R166, [R1+0xd10] ;  /* 0x000d100001a67983 */ /* 0x000f220000100a00 */
[C---:B0-----:R-:W-:Y:S01]  /*114a0*/  LEA R156, P1, R157.reuse, R152, 0x1 ;  /* 0x000000989d9c7211 */ /* 0x041fe200078208ff */
[----:B------:R-:W-:Y:S02]  /*114b0*/  IMAD R4, R168, R159, RZ ;  /* 0x0000009fa8047224 */ /* 0x000fe400078e02ff */
[----:B------:R-:W4:Y:S01]  /*114c0*/  LDL.64 R168, [R1+0xcf8] ;  /* 0x000cf80001a87983 */ /* 0x000f220000100a00 */
[----:B------:R-:W-:Y:S01]  /*114d0*/  LEA.HI.X.SX32 R17, R157, R153, 0x1, P1 ;  /* 0x000000999d117211 */ /* 0x000fe200008f0eff */
[C---:B------:R-:W-:Y:S02]  /*114e0*/  IMAD.WIDE R154, R2.reuse, 0x2, R176 ;  /* 0x00000002029a7825 */ /* 0x040fe400078e02b0 */
[----:B------:R-:W4:Y:S04]  /*114f0*/  LDL.64 R176, [R1+0xce8] ;  /* 0x000ce80001b07983 */ /* 0x000f280000100a00 */
[----:B------:R0:W4:Y:S04]  /*11500*/  LDG.E.U16 R217, desc[UR4][R154.64] ;  /* 0x000000049ad97981 */ /* 0x000128000c1e1500 */
[----:B------:R1:W4:Y:S01]  /*11510*/  LDG.E.U16 R216, desc[UR4][R20.64] ;  /* 0x0000000414d87981 */ /* 0x000322000c1e1500 */
[----:B---3--:R-:W-:-:S03]  /*11520*/  IMAD.WIDE R152, R2, 0x2, R174 ;  /* 0x0000000202987825 */ /* 0x008fc600078e02ae */
[----:B------:R-:W3:Y:S04]  /*11530*/  LDL.64 R174, [R1+0xce0] ;  /* 0x000ce00001ae7983 */ /* 0x000ee80000100a00 */
[----:B------:R2:W3:Y:S01]  /*11540*/  LDG.E.U16 R215, desc[UR4][R152.64] ;  /* 0x0000000498d77981 */ /* 0x0004e2000c1e1500 */
[----:B0-----:R-:W-:Y:S01]  /*11550*/  IMAD R154, R163, R162, RZ ;  /* 0x000000a2a39a7224 */ /* 0x001fe200078e02ff */
[----:B-1----:R-:W-:Y:S01]  /*11560*/  LEA R20, P0, R3, R156, 0x1 ;  /* 0x0000009c03147211 */ /* 0x002fe200078008ff */
[----:B------:R-:W-:Y:S01]  /*11570*/  IMAD R4, R159, 0x80, R4 ;  /* 0x000000809f047824 */ /* 0x000fe200078e0204 */
[----:B------:R-:W3:Y:S02]  /*11580*/  LDL.64 R162, [R1+0xcd8] ;  /* 0x000cd80001a27983 */ /* 0x000ee40000100a00 */
[----:B------:R-:W-:-:S02]  /*11590*/  LEA.HI.X.SX32 R21, R3, R17, 0x1, P0 ;  /* 0x0000001103157211 */ /* 0x000fc400000f0eff */
[C---:B------:R-:W-:Y:S01]  /*115a0*/  LEA R18, P0, R154.reuse, R18, 0x1 ;  /* 0x000000129a127211 */ /* 0x040fe200078008ff */
[----:B------:R-:W3:Y:S01]  /*115b0*/  LDL.64 R156, [R1+0xcb0] ;  /* 0x000cb000019c7983 */ /* 0x000ee20000100a00 */
[----:B------:R-:W-:Y:S02]  /*115c0*/  LEA R3, R159, R4, 0x7 ;  /* 0x000000049f037211 */ /* 0x000fe400078e38ff */
[----:B------:R-:W-:-:S03]  /*115d0*/  LEA.HI.X.SX32 R19, R154, R19, 0x1, P0 ;  /* 0x000000139a137211 */ /* 0x000fc600000f0eff */
[----:B------:R-:W-:Y:S02]  /*115e0*/  IMAD R3, R159, 0x80, R3 ;  /* 0x000000809f037824 */ /* 0x000fe400078e0203 */
[----:B------:R-:W3:Y:S03]  /*115f0*/  LDL.64 R158, [R1+0xca0] ;  /* 0x000ca000019e7983 */ /* 0x000ee60000100a00 */
[C---:B------:R-:W-:Y:S01]  /*11600*/  LEA R18, P0, R3.reuse, R18, 0x1 ;  /* 0x0000001203127211 */ /* 0x040fe200078008ff */
[----:B------:R-:W-:Y:S02]  /*11610*/  IMAD.WIDE R154, R2, 0x2, R172 ;  /* 0x00000002029a7825 */ /* 0x000fe400078e02ac */
[----:B------:R-:W3:Y:S01]  /*11620*/  LDL.64 R172, [R1+0xcd0] ;  /* 0x000cd00001ac7983 */ /* 0x000ee20000100a00 */
[----:B------:R-:W-:-:S03]  /*11630*/  LEA.HI.X.SX32 R19, R3, R19, 0x1, P0 ;  /* 0x0000001303137211 */ /* 0x000fc600000f0eff */
[----:B------:R-:W3:Y:S04]  /*11640*/  LDG.E.U16 R213, desc[UR4][R154.64] ;  /* 0x000000049ad57981 */ /* 0x000ee8000c1e1500 */
[----:B------:R-:W3:Y:S01]  /*11650*/  LDL.64 R154, [R1+0xc90] ;  /* 0x000c9000019a7983 */ /* 0x000ee20000100a00 */
[----:B--2---:R-:W-:-:S03]  /*11660*/  IMAD.WIDE R152, R2, 0x2, R164 ;  /* 0x0000000202987825 */ /* 0x004fc600078e02a4 */
[----:B------:R-:W2:Y:S04]  /*11670*/  LDL.64 R164, [R1+0xcf0] ;  /* 0x000cf00001a47983 */ /* 0x000ea80000100a00 */
[----:B------:R0:W3:Y:S02]  /*11680*/  LDG.E.U16 R214, desc[UR4][R152.64] ;  /* 0x0000000498d67981 */ /* 0x0000e4000c1e1500 */
[----:B0-----:R-:W-:-:S05]  /*11690*/  IMAD.WIDE R152, R2, 0x2, R22 ;  /* 0x0000000202987825 */ /* 0x001fca00078e0216 */
[----:B------:R-:W3:Y:S01]  /*116a0*/  LDG.E.U16 R211, desc[UR4][R152.64] ;  /* 0x0000000498d37981 */ /* 0x000ee2000c1e1500 */
[----:B------:R-:W-:-:S03]  /*116b0*/  IMAD.WIDE R22, R2, 0x2, R170 ;  /* 0x0000000202167825 */ /* 0x000fc600078e02aa */
[----:B------:R-:W3:Y:S04]  /*116c0*/  LDL.64 R170, [R1+0xcc0] ;  /* 0x000cc00001aa7983 */ /* 0x000ee80000100a00 */
[----:B------:R0:W3:Y:S02]  /*116d0*/  LDG.E.U16 R212, desc[UR4][R22.64] ;  /* 0x0000000416d47981 */ /* 0x0000e4000c1e1500 */
[----:B0-----:R-:W-:-:S04]  /*116e0*/  IMAD.WIDE R22, R2, 0x2, R20 ;  /* 0x0000000202167825 */ /* 0x001fc800078e0214 */
[C---:B------:R-:W-:Y:S01]  /*116f0*/  IMAD.WIDE R20, R2.reuse, 0x2, R18 ;  /* 0x0000000202147825 */ /* 0x040fe200078e0212 */
[----:B------:R-:W3:Y:S03]  /*11700*/  LDG.E.U16 R208, desc[UR4][R22.64] ;  /* 0x0000000416d07981 */ /* 0x000ee6000c1e1500 */
[C---:B------:R-:W-:Y:S01]  /*11710*/  IMAD.WIDE R18, R2.reuse, 0x2, R160 ;  /* 0x0000000202127825 */ /* 0x040fe200078e02a0 */
[----:B------:R-:W3:Y:S04]  /*11720*/  LDG.E.U16 R207, desc[UR4][R20.64] ;  /* 0x0000000414cf7981 */ /* 0x000ee8000c1e1500 */
[----:B------:R-:W3:Y:S04]  /*11730*/  LDL.64 R160, [R1+0xcb8] ;  /* 0x000cb80001a07983 */ /* 0x000ee80000100a00 */
[----:B------:R0:W3:Y:S04]  /*11740*/  LDG.E.U16 R209, desc[UR4][R18.64] ;  /* 0x0000000412d17981 */ /* 0x0000e8000c1e1500 */
[----:B------:R-:W3:Y:S01]  /*11750*/  LDL.64 R22, [R1+0xc78] ;  /* 0x000c780001167983 */ /* 0x000ee20000100a00 */
[----:B----4-:R-:W-:-:S03]  /*11760*/  IMAD.WIDE R152, R2, 0x2, R166 ;  /* 0x0000000202987825 */ /* 0x010fc600078e02a6 */
[----:B------:R-:W4:Y:S01]  /*11770*/  LDL.64 R166, [R1+0xcc8] ;  /* 0x000cc80001a67983 */ /* 0x000f220000100a00 */
[----:B0-----:R-:W-:-:S03]  /*11780*/  IMAD.WIDE R18, R2, 0x2, R168 ;  /* 0x0000000202127825 */ /* 0x001fc600078e02a8 */
[----:B------:R-:W4:Y:S04]  /*11790*/  LDL.64 R168, [R1+0xca8] ;  /* 0x000ca80001a87983 */ /* 0x000f280000100a00 */
[----:B------:R2:W4:Y:S04]  /*117a0*/  LDG.E.U16 R205, desc[UR4][R18.64] ;  /* 0x0000000412cd7981 */ /* 0x000528000c1e1500 */
[----:B------:R-:W4:Y:S04]  /*117b0*/  LDG.E.U16 R210, desc[UR4][R152.64] ;  /* 0x0000000498d27981 */ /* 0x000f28000c1e1500 */
[----:B------:R-:W4:Y:S01]  /*117c0*/  LDL.64 R152, [R1+0xc88] ;  /* 0x000c880001987983 */ /* 0x000f220000100a00 */
[----:B------:R-:W-:-:S05]  /*117d0*/  IMAD.WIDE R20, R2, 0x2, R178 ;  /* 0x0000000202147825 */ /* 0x000fca00078e02b2 */
[----:B------:R-:W4:Y:S04]  /*117e0*/  LDG.E.U16 R206, desc[UR4][R20.64] ;  /* 0x0000000414ce7981 */ /* 0x000f28000c1e1500 */
[----:B------:R-:W4:Y:S01]  /*117f0*/  LDL.64 R20, [R1+0xc68] ;  /* 0x000c680001147983 */ /* 0x000f220000100a00 */
[----:B--2---:R-:W-:-:S03]  /*11800*/  IMAD.WIDE R18, R2, 0x2, R164 ;  /* 0x0000000202127825 */ /* 0x004fc600078e02a4 */
[----:B------:R-:W2:Y:S04]  /*11810*/  LDL.64 R164, [R1+0xc98] ;  /* 0x000c980001a47983 */ /* 0x000ea80000100a00 */
[----:B------:R0:W2:Y:S02]  /*11820*/  LDG.E.U16 R204, desc[UR4][R18.64] ;  /* 0x0000000412cc7981 */ /* 0x0000a4000c1e1500 */
[----:B0-----:R-:W-:-:S05]  /*11830*/  IMAD.WIDE R18, R2, 0x2, R176 ;  /* 0x0000000202127825 */ /* 0x001fca00078e02b0 */
[----:B------:R3:W2:Y:S02]  /*11840*/  LDG.E.U16 R203, desc[UR4][R18.64] ;  /* 0x0000000412cb7981 */ /* 0x0006a4000c1e1500 */
[----:B---3--:R-:W-:-:S05]  /*11850*/  IMAD.WIDE R18, R2, 0x2, R174 ;  /* 0x0000000202127825 */ /* 0x008fca00078e02ae */
[----:B------:R0:W3:Y:S02]  /*11860*/  LDG.E.U16 R202, desc[UR4][R18.64] ;  /* 0x0000000412ca7981 */ /* 0x0000e4000c1e1500 */
[C---:B0-----:R-:W-:Y:S02]  /*11870*/  IMAD.WIDE R18, R2.reuse, 0x2, R162 ;  /* 0x0000000202127825 */ /* 0x041fe400078e02a2 */
[----:B------:R-:W3:Y:S04]  /*11880*/  LDL.64 R162, [R1+0xc80] ;  /* 0x000c800001a27983 */ /* 0x000ee80000100a00 */
[----:B------:R0:W3:Y:S02]  /*11890*/  LDG.E.U16 R201, desc[UR4][R18.64] ;  /* 0x0000000412c97981 */ /* 0x0000e4000c1e1500 */
[----:B0-----:R-:W-:-:S05]  /*118a0*/  IMAD.WIDE R18, R2, 0x2, R172 ;  /* 0x0000000202127825 */ /* 0x001fca00078e02ac */
[----:B------:R4:W3:Y:S02]  /*118b0*/  LDG.E.U16 R200, desc[UR4][R18.64] ;  /* 0x0000000412c87981 */ /* 0x0008e4000c1e1500 */
[C---:B----4-:R-:W-:Y:S02]  /*118c0*/  IMAD.WIDE R18, R2.reuse, 0x2, R166 ;  /* 0x0000000202127825 */ /* 0x050fe400078e02a6 */
[----:B------:R-:W4:Y:S04]  /*118d0*/  LDL.64 R166, [R1+0xc70] ;  /* 0x000c700001a67983 */ /* 0x000f280000100a00 */
[----:B------:R0:W4:Y:S02]  /*118e0*/  LDG.E.U16 R199, desc[UR4][R18.64] ;  /* 0x0000000412c77981 */ /* 0x000124000c1e1500 */
[----:B0-----:R-:W-:-:S05]  /*118f0*/  IMAD.WIDE R18, R2, 0x2, R170 ;  /* 0x0000000202127825 */ /* 0x001fca00078e02aa */
[----:B------:R0:W4:Y:S02]  /*11900*/  LDG.E.U16 R198, desc[UR4][R18.64] ;  /* 0x0000000412c67981 */ /* 0x000124000c1e1500 */
[C---:B0-----:R-:W-:Y:S02]  /*11910*/  IMAD.WIDE R18, R2.reuse, 0x2, R160 ;  /* 0x0000000202127825 */ /* 0x041fe400078e02a0 */
[----:B------:R-:W4:Y:S04]  /*11920*/  LDL.64 R160, [R1+0xc60] ;  /* 0x000c600001a07983 */ /* 0x000f280000100a00 */
[----:B------:R0:W4:Y:S02]  /*11930*/  LDG.E.U16 R197, desc[UR4][R18.64] ;  /* 0x0000000412c57981 */ /* 0x000124000c1e1500 */
[----:B0-----:R-:W-:-:S02]  /*11940*/  IMAD.WIDE R18, R2, 0x2, R156 ;  /* 0x0000000202127825 */ /* 0x001fc400078e029c */
[----:B------:R-:W4:Y:S04]  /*11950*/  LDL.64 R156, [R1+0xc08] ;  /* 0x000c0800019c7983 */ /* 0x000f280000100a00 */
[----:B------:R0:W4:Y:S02]  /*11960*/  LDG.E.U16 R196, desc[UR4][R18.64] ;  /* 0x0000000412c47981 */ /* 0x000124000c1e1500 */
[----:B0-----:R-:W-:-:S05]  /*11970*/  IMAD.WIDE R18, R2, 0x2, R168 ;  /* 0x0000000202127825 */ /* 0x001fca00078e02a8 */
[----:B------:R0:W4:Y:S02]  /*11980*/  LDG.E.U16 R195, desc[UR4][R18.64] ;  /* 0x0000000412c37981 */ /* 0x000124000c1e1500 */
[C---:B0-----:R-:W-:Y:S02]  /*11990*/  IMAD.WIDE R18, R2.reuse, 0x2, R158 ;  /* 0x0000000202127825 */ /* 0x041fe400078e029e */
[----:B------:R-:W4:Y:S04]  /*119a0*/  LDL.64 R158, [R1+0xc00] ;  /* 0x000c0000019e7983 */ /* 0x000f280000100a00 */
[----:B------:R2:W4:Y:S02]  /*119b0*/  LDG.E.U16 R194, desc[UR4][R18.64] ;  /* 0x0000000412c27981 */ /* 0x000524000c1e1500 */
[----:B--2---:R-:W-:-:S02]  /*119c0*/  IMAD.WIDE R18, R2, 0x2, R164 ;  /* 0x0000000202127825 */ /* 0x004fc400078e02a4 */
[----:B------:R-:W2:Y:S04]  /*119d0*/  LDL.64 R164, [R1+0xbf8] ;  /* 0x000bf80001a47983 */ /* 0x000ea80000100a00 */
[----:B------:R0:W2:Y:S02]  /*119e0*/  LDG.E.U16 R193, desc[UR4][R18.64] ;  /* 0x0000000412c17981 */ /* 0x0000a4000c1e1500 */
[C---:B0-----:R-:W-:Y:S02]  /*119f0*/  IMAD.WIDE R18, R2.reuse, 0x2, R154 ;  /* 0x0000000202127825 */ /* 0x041fe400078e029a */
[----:B------:R-:W2:Y:S04]  /*11a00*/  LDL.64 R154, [R1+0xbf0] ;  /* 0x000bf000019a7983 */ /* 0x000ea80000100a00 */
[----:B------:R0:W2:Y:S02]  /*11a10*/  LDG.E.U16 R192, desc[UR4][R18.64] ;  /* 0x0000000412c07981 */ /* 0x0000a4000c1e1500 */
[----:B0-----:R-:W-:-:S02]  /*11a20*/  IMAD.WIDE R18, R2, 0x2, R152 ;  /* 0x0000000202127825 */ /* 0x001fc400078e0298 */
[----:B------:R-:W2:Y:S04]  /*11a30*/  LDL.64 R152, [R1+0xc58] ;  /* 0x000c580001987983 */ /* 0x000ea80000100a00 */
[----:B------:R3:W2:Y:S02]  /*11a40*/  LDG.E.U16 R191, desc[UR4][R18.64] ;  /* 0x0000000412bf7981 */ /* 0x0006a4000c1e1500 */
[C---:B---3--:R-:W-:Y:S02]  /*11a50*/  IMAD.WIDE R18, R2.reuse, 0x2, R162 ;  /* 0x0000000202127825 */ /* 0x048fe400078e02a2 */
[----:B------:R-:W3:Y:S04]  /*11a60*/  LDL.64 R162, [R1+0xc50] ;  /* 0x000c500001a27983 */ /* 0x000ee80000100a00 */
[----:B------:R0:W3:Y:S02]  /*11a70*/  LDG.E.U16 R190, desc[UR4][R18.64] ;  /* 0x0000000412be7981 */ /* 0x0000e4000c1e1500 */
[----:B0-----:R-:W-:-:S02]  /*11a80*/  IMAD.WIDE R18, R2, 0x2, R22 ;  /* 0x0000000202127825 */ /* 0x001fc400078e0216 */
[----:B------:R-:W3:Y:S04]  /*11a90*/  LDL.64 R22, [R1+0xbe8] ;  /* 0x000be80001167983 */ /* 0x000ee80000100a00 */
[----:B------:R4:W3:Y:S02]  /*11aa0*/  LDG.E.U16 R189, desc[UR4][R18.64] ;  /* 0x0000000412bd7981 */ /* 0x0008e4000c1e1500 */
[----:B----4-:R-:W-:-:S05]  /*11ab0*/  IMAD.WIDE R18, R2, 0x2, R166 ;  /* 0x0000000202127825 */ /* 0x010fca00078e02a6 */
[----:B------:R0:W4:Y:S02]  /*11ac0*/  LDG.E.U16 R188, desc[UR4][R18.64] ;  /* 0x0000000412bc7981 */ /* 0x000124000c1e1500 */
[C---:B0-----:R-:W-:Y:S02]  /*11ad0*/  IMAD.WIDE R18, R2.reuse, 0x2, R20 ;  /* 0x0000000202127825 */ /* 0x041fe400078e0214 */
[----:B------:R-:W4:Y:S04]  /*11ae0*/  LDL.64 R20, [R1+0xbe0] ;  /* 0x000be00001147983 */ /* 0x000f280000100a00 */
[----:B------:R0:W4:Y:S02]  /*11af0*/  LDG.E.U16 R187, desc[UR4][R18.64] ;  /* 0x0000000412bb7981 */ /* 0x000124000c1e1500 */
[----:B0-----:R-:W-:-:S02]  /*11b00*/  IMAD.WIDE R18, R2, 0x2, R160 ;  /* 0x0000000202127825 */ /* 0x001fc400078e02a0 */
[----:B------:R-:W4:Y:S04]  /*11b10*/  LDL.64 R160, [R1+0xbd8] ;  /* 0x000bd80001a07983 */ /* 0x000f280000100a00 */
[----:B------:R0:W4:Y:S02]  /*11b20*/  LDG.E.U16 R186, desc[UR4][R18.64] ;  /* 0x0000000412ba7981 */ /* 0x000124000c1e1500 */
[C---:B0-----:R-:W-:Y:S02]  /*11b30*/  IMAD.WIDE R18, R2.reuse, 0x2, R156 ;  /* 0x0000000202127825 */ /* 0x041fe400078e029c */
[----:B------:R-:W4:Y:S04]  /*11b40*/  LDL.64 R156, [R1+0xbd0] ;  /* 0x000bd000019c7983 */ /* 0x000f280000100a00 */
[----:B------:R0:W4:Y:S02]  /*11b50*/  LDG.E.U16 R185, desc[UR4][R18.64] ;  /* 0x0000000412b97981 */ /* 0x000124000c1e1500 */
[----:B0-----:R-:W-:-:S02]  /*11b60*/  IMAD.WIDE R18, R2, 0x2, R158 ;  /* 0x0000000202127825 */ /* 0x001fc400078e029e */
[----:B------:R-:W4:Y:S04]  /*11b70*/  LDL.64 R158, [R1+0xc48] ;  /* 0x000c4800019e7983 */ /* 0x000f280000100a00 */
[----:B------:R2:W4:Y:S02]  /*11b80*/  LDG.E.U16 R184, desc[UR4][R18.64] ;  /* 0x0000000412b87981 */ /* 0x000524000c1e1500 */
[----:B--2---:R-:W-:-:S05]  /*11b90*/  IMAD.WIDE R18, R2, 0x2, R164 ;  /* 0x0000000202127825 */ /* 0x004fca00078e02a4 */
[----:B------:R0:W2:Y:S02]  /*11ba0*/  LDG.E.U16 R183, desc[UR4][R18.64] ;  /* 0x0000000412b77981 */ /* 0x0000a4000c1e1500 */
[C---:B0-----:R-:W-:Y:S02]  /*11bb0*/  IMAD.WIDE R18, R2.reuse, 0x2, R154 ;  /* 0x0000000202127825 */ /* 0x041fe400078e029a */
[----:B------:R-:W2:Y:S04]  /*11bc0*/  LDL.64 R154, [R1+0xbc8] ;  /* 0x000bc800019a7983 */ /* 0x000ea80000100a00 */
[----:B------:R0:W2:Y:S02]  /*11bd0*/  LDG.E.U16 R182, desc[UR4][R18.64] ;  /* 0x0000000412b67981 */ /* 0x0000a4000c1e1500 */
[----:B0-----:R-:W-:-:S02]  /*11be0*/  IMAD.WIDE R18, R2, 0x2, R152 ;  /* 0x0000000202127825 */ /* 0x001fc400078e0298 */
[----:B------:R-:W2:Y:S04]  /*11bf0*/  LDL.64 R152, [R1+0xbc0] ;  /* 0x000bc00001987983 */ /* 0x000ea80000100a00 */
[----:B------:R3:W2:Y:S02]  /*11c00*/  LDG.E.U16 R181, desc[UR4][R18.64] ;  /* 0x0000000412b57981 */ /* 0x0006a4000c1e1500 */
[----:B---3--:R-:W-:-:S05]  /*11c10*/  IMAD.WIDE R18, R2, 0x2, R162 ;  /* 0x0000000202127825 */ /* 0x008fca00078e02a2 */
[----:B------:R0:W3:Y:S02]  /*11c20*/  LDG.E.U16 R180, desc[UR4][R18.64] ;  /* 0x0000000412b47981 */ /* 0x0000e4000c1e1500 */
[C---:B0-----:R-:W-:Y:S02]  /*11c30*/  IMAD.WIDE R18, R2.reuse, 0x2, R22 ;  /* 0x0000000202127825 */ /* 0x041fe400078e0216 */
[----:B------:R-:W3:Y:S04]  /*11c40*/  LDL.64 R22, [R1+0xbb8] ;  /* 0x000bb80001167983 */ /* 0x000ee80000100a00 */
[----:B------:R4:W3:Y:S02]  /*11c50*/  LDG.E.U16 R179, desc[UR4][R18.64] ;  /* 0x0000000412b37981 */ /* 0x0008e4000c1e1500 */
[----:B----4-:R-:W-:-:S02]  /*11c60*/  IMAD.WIDE R18, R2, 0x2, R20 ;  /* 0x0000000202127825 */ /* 0x010fc400078e0214 */
        /* <DEDUP_REMOVED lines=17> */
[----:B---3--:R-:W-:-:S02]  /*11d80*/  IMAD.WIDE R18, R2, 0x2, R22 ;  /* 0x0000000202127825 */ /* 0x008fc400078e0216 */
[----:B------:R-:W3:Y:S04]  /*11d90*/  LDL.64 R22, [R1+0xb90] ;  /* 0x000b900001167983 */ /* 0x000ee80000100a00 */
[----:B------:R4:W3:Y:S02]  /*11da0*/  LDG.E.U16 R172, desc[UR4][R18.64] ;  /* 0x0000000412ac7981 */ /* 0x0008e4000c1e1500 */
[C---:B----4-:R-:W-:Y:S02]  /*11db0*/  IMAD.WIDE R18, R2.reuse, 0x2, R20 ;  /* 0x0000000202127825 */ /* 0x050fe400078e0214 */
        /* <DEDUP_REMOVED lines=23> */
[----:B0-----:R-:W-:-:S05]  /*11f30*/  IMAD.WIDE R18, R2, 0x2, R160 ;  /* 0x0000000202127825 */ /* 0x001fca00078e02a0 */
[----:B------:R2:W4:Y:S02]  /*11f40*/  LDG.E.U16 R163, desc[UR4][R18.64] ;  /* 0x0000000412a37981 */ /* 0x000524000c1e1500 */
[C---:B--2---:R-:W-:Y:S02]  /*11f50*/  IMAD.WIDE R18, R2.reuse, 0x2, R154 ;  /* 0x0000000202127825 */ /* 0x044fe400078e029a */
[----:B------:R-:W2:Y:S04]  /*11f60*/  LDL.64 R154, [R1+0xb50] ;  /* 0x000b5000019a7983 */ /* 0x000ea80000100a00 */
[----:B------:R0:W2:Y:S02]  /*11f70*/  LDG.E.U16 R162, desc[UR4][R18.64] ;  /* 0x0000000412a27981 */ /* 0x0000a4000c1e1500 */
[----:B0-----:R-:W-:-:S02]  /*11f80*/  IMAD.WIDE R18, R2, 0x2, R152 ;  /* 0x0000000202127825 */ /* 0x001fc400078e0298 */
[----:B------:R-:W2:Y:S04]  /*11f90*/  LDL.64 R152, [R1+0xb48] ;  /* 0x000b480001987983 */ /* 0x000ea80000100a00 */
[----:B------:R0:W2:Y:S02]  /*11fa0*/  LDG.E.U16 R161, desc[UR4][R18.64] ;  /* 0x0000000412a17981 */ /* 0x0000a4000c1e1500 */
[----:B0-----:R-:W-:-:S05]  /*11fb0*/  IMAD.WIDE R18, R2, 0x2, R158 ;  /* 0x0000000202127825 */ /* 0x001fca00078e029e */
[----:B------:R3:W2:Y:S02]  /*11fc0*/  LDG.E.U16 R160, desc[UR4][R18.64] ;  /* 0x0000000412a07981 */ /* 0x0006a4000c1e1500 */
[C---:B---3--:R-:W-:Y:S02]  /*11fd0*/  IMAD.WIDE R18, R2.reuse, 0x2, R22 ;  /* 0x0000000202127825 */ /* 0x048fe400078e0216 */
[----:B------:R-:W3:Y:S04]  /*11fe0*/  LDL.64 R22, [R1+0xb38] ;  /* 0x000b380001167983 */ /* 0x000ee80000100a00 */
[----:B------:R4:W3:Y:S02]  /*11ff0*/  LDG.E.U16 R159, desc[UR4][R18.64] ;  /* 0x00000004129f7981 */ /* 0x0008e4000c1e1500 */
[----:B----4-:R-:W-:-:S02]  /*12000*/  IMAD.WIDE R18, R2, 0x2, R20 ;  /* 0x0000000202127825 */ /* 0x010fc400078e0214 */
[----:B------:R-:W4:Y:S04]  /*12010*/  LDL.64 R20, [R1+0xc18] ;  /* 0x000c180001147983 */ /* 0x000f280000100a00 */
[----:B------:R0:W4:Y:S02]  /*12020*/  LDG.E.U16 R158, desc[UR4][R18.64] ;  /* 0x00000004129e7981 */ /* 0x000124000c1e1500 */
[----:B0-----:R-:W-:-:S05]  /*12030*/  IMAD.WIDE R18, R2, 0x2, R156 ;  /* 0x0000000202127825 */ /* 0x001fca00078e029c */
[----:B------:R0:W4:Y:S04]  /*12040*/  LDG.E.U16 R157, desc[UR4][R18.64] ;  /* 0x00000004129d7981 */ /* 0x000128000c1e1500 */
[----:B------:R-:W0:Y:S02]  /*12050*/  LDL.64 R18, [R1+0xb58] ;  /* 0x000b580001127983 */ /* 0x000e240000100a00 */
[----:B0-----:R-:W-:-:S05]  /*12060*/  IMAD.WIDE R18, R2, 0x2, R18 ;  /* 0x0000000202127825 */ /* 0x001fca00078e0212 */
[----:B------:R2:W4:Y:S02]  /*12070*/  LDG.E.U16 R156, desc[UR4][R18.64] ;  /* 0x00000004129c7981 */ /* 0x000524000c1e1500 */
[----:B--2---:R-:W-:-:S05]  /*12080*/  IMAD.WIDE R18, R2, 0x2, R154 ;  /* 0x0000000202127825 */ /* 0x004fca00078e029a */
[----:B------:R0:W2:Y:S04]  /*12090*/  LDG.E.U16 R155, desc[UR4][R18.64] ;  /* 0x00000004129b7981 */ /* 0x0000a8000c1e1500 */
[----:B------:R-:W0:Y:S02]  /*120a0*/  LDL.64 R18, [R1+0xc20] ;  /* 0x000c200001127983 */ /* 0x000e240000100a00 */
[----:B0-----:R-:W-:-:S05]  /*120b0*/  IMAD.WIDE R18, R2, 0x2, R18 ;  /* 0x0000000202127825 */ /* 0x001fca00078e0212 */
[----:B------:R0:W2:Y:S02]  /*120c0*/  LDG.E.U16 R154, desc[UR4][R18.64] ;  /* 0x00000004129a7981 */ /* 0x0000a4000c1e1500 */
[----:B0-----:R-:W-:-:S05]  /*120d0*/  IMAD.WIDE R18, R2, 0x2, R152 ;  /* 0x0000000202127825 */ /* 0x001fca00078e0298 */
[----:B------:R0:W2:Y:S04]  /*120e0*/  LDG.E.U16 R153, desc[UR4][R18.64] ;  /* 0x0000000412997981 */ /* 0x0000a8000c1e1500 */
[----:B------:R-:W0:Y:S02]  /*120f0*/  LDL.64 R18, [R1+0xb40] ;  /* 0x000b400001127983 */ /* 0x000e240000100a00 */
[----:B0-----:R-:W-:-:S05]  /*12100*/  IMAD.WIDE R18, R2, 0x2, R18 ;  /* 0x0000000202127825 */ /* 0x001fca00078e0212 */
[----:B------:R3:W2:Y:S02]  /*12110*/  LDG.E.U16 R152, desc[UR4][R18.64] ;  /* 0x0000000412987981 */ /* 0x0006a4000c1e1500 */
[----:B---3--:R-:W-:-:S05]  /*12120*/  IMAD.WIDE R18, R2, 0x2, R22 ;  /* 0x0000000202127825 */ /* 0x008fca00078e0216 */
[----:B------:R0:W3:Y:S04]  /*12130*/  LDG.E.U16 R23, desc[UR4][R18.64] ;  /* 0x0000000412177981 */ /* 0x0000e8000c1e1500 */
[----:B------:R-:W0:Y:S02]  /*12140*/  LDL.64 R18, [R1+0xb30] ;  /* 0x000b300001127983 */ /* 0x000e240000100a00 */
[----:B0-----:R-:W-:-:S05]  /*12150*/  IMAD.WIDE R18, R2, 0x2, R18 ;  /* 0x0000000202127825 */ /* 0x001fca00078e0212 */
[----:B------:R4:W3:Y:S02]  /*12160*/  LDG.E.U16 R22, desc[UR4][R18.64] ;  /* 0x0000000412167981 */ /* 0x0008e4000c1e1500 */
[----:B----4-:R-:W-:-:S05]  /*12170*/  IMAD.WIDE R18, R2, 0x2, R20 ;  /* 0x0000000202127825 */ /* 0x010fca00078e0214 */
[----:B------:R0:W4:Y:S04]  /*12180*/  LDG.E.U16 R21, desc[UR4][R18.64] ;  /* 0x0000000412157981 */ /* 0x000128000c1e1500 */
[----:B------:R-:W0:Y:S02]  /*12190*/  LDL.64 R18, [R1+0xc10] ;  /* 0x000c100001127983 */ /* 0x000e240000100a00 */
[----:B0-----:R-:W-:-:S05]  /*121a0*/  IMAD.WIDE R18, R2, 0x2, R18 ;  /* 0x0000000202127825 */ /* 0x001fca00078e0212 */
        /* <DEDUP_REMOVED lines=10> */
[----:B------:R-:W0:Y:S04]  /*12250*/  LDL.64 R18, [R1+0xb10] ;  /* 0x000b100001127983 */ /* 0x000e280000100a00 */
[----:B------:R-:W-:Y:S01]  /*12260*/  STL [R1+0x1510], R2 ;  /* 0x0015100201007387 */ /* 0x000fe20000100800 */
[----:B0-----:R-:W-:-:S06]  /*12270*/  IMAD.WIDE R18, R2, 0x2, R18 ;  /* 0x0000000202127825 */ /* 0x001fcc00078e0212 */
[----:B------:R-:W4:Y:S01]  /*12280*/  LDG.E.U16 R18, desc[UR4][R18.64] ;  /* 0x0000000412127981 */ /* 0x000f22000c1e1500 */
[----:B------:R-:W-:Y:S06]  /*12290*/  BAR.SYNC.DEFER_BLOCKING 0x0 ;  /* 0x0000000000007b1d */ /* 0x000fec0000010000 */
[----:B------:R0:W-:Y:S04]  /*122a0*/  STS.U16 [R16+0x10400], R135 ;  /* 0x0104008710007388 */ /* 0x0001e80000000400 */
[----:B------:R1:W-:Y:S04]  /*122b0*/  STS.U16 [R16+0x14400], R136 ;  /* 0x0144008810007388 */ /* 0x0003e80000000400 */
[----:B------:R2:W-:Y:S04]  /*122c0*/  STS.U16 [R16+0x18400], R137 ;  /* 0x0184008910007388 */ /* 0x0005e80000000400 */
[----:B0-----:R-:W3:Y:S04]  /*122d0*/  LDL.LU R135, [R1+0x164c] ;  /* 0x00164c0001877983 */ /* 0x001ee80000300800 */
[----:B-1----:R-:W4:Y:S04]  /*122e0*/  LDL.LU R136, [R1+0x1648] ;  /* 0x0016480001887983 */ /* 0x002f280000300800 */
[----:B--2---:R-:W2:Y:S04]  /*122f0*/  LDL.LU R137, [R1+0x1644] ;  /* 0x0016440001897983 */ /* 0x004ea80000300800 */
[----:B------:R0:W-:Y:S04]  /*12300*/  STS.U16 [R16+0x1c400], R146 ;  /* 0x01c4009210007388 */ /* 0x0001e80000000400 */
[----:B------:R1:W-:Y:S04]  /*12310*/  STS.U16 [R16+0x10800], R147 ;  /* 0x0108009310007388 */ /* 0x0003e80000000400 */
[----:B------:R1:W-:Y:S04]  /*12320*/  STS.U16 [R16+0x14800], R148 ;  /* 0x0148009410007388 */ /* 0x0003e80000000400 */
[----:B0-----:R-:W3:Y:S04]  /*12330*/  LDL.LU R146, [R1+0x1640] ;  /* 0x0016400001927983 */ /* 0x001ee80000300800 */
[----:B-1----:R-:W4:Y:S04]  /*12340*/  LDL.LU R147, [R1+0x163c] ;  /* 0x00163c0001937983 */ /* 0x002f280000300800 */
[----:B------:R-:W2:Y:S04]  /*12350*/  LDL.LU R148, [R1+0x1638] ;  /* 0x0016380001947983 */ /* 0x000ea80000300800 */
[----:B------:R0:W-:Y:S04]  /*12360*/  STS.U16 [R16+0x18800], R149 ;  /* 0x0188009510007388 */ /* 0x0001e80000000400 */
[----:B------:R1:W-:Y:S04]  /*12370*/  STS.U16 [R16+0x1c800], R7 ;  /* 0x01c8000710007388 */ /* 0x0003e80000000400 */
[----:B------:R1:W-:Y:S04]  /*12380*/  STS.U16 [R16+0x10c00], R118 ;  /* 0x010c007610007388 */ /* 0x0003e80000000400 */
[----:B0-----:R-:W3:Y:S04]  /*12390*/  LDL.LU R149, [R1+0x1634] ;  /* 0x0016340001957983 */ /* 0x001ee80000300800 */
[----:B-1----:R-:W4:Y:S04]  /*123a0*/  LDL.LU R7, [R1+0x1630] ;  /* 0x0016300001077983 */ /* 0x002f280000300800 */
[----:B------:R-:W4:Y:S04]  /*123b0*/  LDL.LU R118, [R1+0x162c] ;  /* 0x00162c0001767983 */ /* 0x000f280000300800 */
[----:B------:R0:W-:Y:S04]  /*123c0*/  STS.U16 [R16+0x14c00], R117 ;  /* 0x014c007510007388 */ /* 0x0001e80000000400 */
[----:B------:R1:W-:Y:S04]  /*123d0*/  STS.U16 [R16+0x18c00], R116 ;  /* 0x018c007410007388 */ /* 0x0003e80000000400 */
[----:B------:R1:W-:Y:S04]  /*123e0*/  STS.U16 [R16+0x1cc00], R6 ;  /* 0x01cc000610007388 */ /* 0x0003e80000000400 */
[----:B0-----:R-:W4:Y:S04]  /*123f0*/  LDL.LU R117, [R1+0x1628] ;  /* 0x0016280001757983 */ /* 0x001f280000300800 */
        /* <DEDUP_REMOVED lines=9> */
[----:B0-----:R-:W3:Y:S04]  /*12490*/  LDL.LU R15, [R1+0x1610] ;  /* 0x00161000010f7983 */ /* 0x001ee80000300800 */
        /* <DEDUP_REMOVED lines=16> */
[----:B------:R-:W-:Y:S04]  /*125a0*/  STL [R1+0x1514], R16 ;  /* 0x0015141001007387 */ /* 0x000fe80000100800 */
[----:B---3--:R0:W-:Y:S04]  /*125b0*/  STS.U16 [R15+0x10080], R149 ;  /* 0x010080950f007388 */ /* 0x0081e80000000400 */
[----:B--2---:R1:W-:Y:S04]  /*125c0*/  STS.U16 [R15+0x14080], R148 ;  /* 0x014080940f007388 */ /* 0x0043e80000000400 */
[----:B----4-:R2:W-:Y:S04]  /*125d0*/  STS.U16 [R15+0x18080], R147 ;  /* 0x018080930f007388 */ /* 0x0105e80000000400 */
[----:B0-----:R-:W3:Y:S04]  /*125e0*/  LDL.LU R149, [R1+0x160c] ;  /* 0x00160c0001957983 */ /* 0x001ee80000300800 */
[----:B-1----:R-:W4:Y:S04]  /*125f0*/  LDL.LU R148, [R1+0x1608] ;  /* 0x0016080001947983 */ /* 0x002f280000300800 */
[----:B--2---:R-:W2:Y:S04]  /*12600*/  LDL.LU R147, [R1+0x1604] ;  /* 0x0016040001937983 */ /* 0x004ea80000300800 */
[----:B------:R0:W-:Y:S04]  /*12610*/  STS.U16 [R15+0x1c080], R146 ;  /* 0x01c080920f007388 */ /* 0x0001e80000000400 */
[----:B------:R1:W-:Y:S04]  /*12620*/  STS.U16 [R15+0x10480], R145 ;  /* 0x010480910f007388 */ /* 0x0003e80000000400 */
[----:B------:R1:W-:Y:S04]  /*12630*/  STS.U16 [R15+0x14480], R144 ;  /* 0x014480900f007388 */ /* 0x0003e80000000400 */
[----:B0-----:R-:W2:Y:S04]  /*12640*/  LDL.LU R146, [R1+0x1600] ;  /* 0x0016000001927983 */ /* 0x001ea80000300800 */
[----:B-1----:R-:W2:Y:S04]  /*12650*/  LDL.LU R145, [R1+0x15fc] ;  /* 0x0015fc0001917983 */ /* 0x002ea80000300800 */
[----:B------:R-:W2:Y:S04]  /*12660*/  LDL.LU R144, [R1+0x15f8] ;  /* 0x0015f80001907983 */ /* 0x000ea80000300800 */
[----:B------:R0:W-:Y:S04]  /*12670*/  STS.U16 [R15+0x18480], R143 ;  /* 0x0184808f0f007388 */ /* 0x0001e80000000400 */
[----:B------:R1:W-:Y:S04]  /*12680*/  STS.U16 [R15+0x1c480], R142 ;  /* 0x01c4808e0f007388 */ /* 0x0003e80000000400 */
[----:B------:R1:W-:Y:S04]  /*12690*/  STS.U16 [R15+0x10880], R14 ;  /* 0x0108800e0f007388 */ /* 0x0003e80000000400 */
[----:B0-----:R-:W2:Y:S04]  /*126a0*/  LDL.LU R143, [R1+0x15f4] ;  /* 0x0015f400018f7983 */ /* 0x001ea80000300800 */
[----:B-1----:R-:W2:Y:S04]  /*126b0*/  LDL.LU R142, [R1+0x15f0] ;  /* 0x0015f000018e7983 */ /* 0x002ea80000300800 */
[----:B------:R-:W3:Y:S04]  /*126c0*/  LDL.LU R14, [R1+0x15ec] ;  /* 0x0015ec00010e7983 */ /* 0x000ee80000300800 */
[----:B------:R0:W-:Y:S04]  /*126d0*/  STS.U16 [R15+0x14880], R13 ;  /* 0x0148800d0f007388 */ /* 0x0001e80000000400 */
[----:B------:R1:W-:Y:S04]  /*126e0*/  STS.U16 [R15+0x18880], R12 ;  /* 0x0188800c0f007388 */ /* 0x0003e80000000400 */
[----:B------:R1:W-:Y:S04]  /*126f0*/  STS.U16 [R15+0x1c880], R11 ;  /* 0x01c8800b0f007388 */ /* 0x0003e80000000400 */
[----:B0-----:R-:W4:Y:S04]  /*12700*/  LDL.LU R13, [R1+0x15e8] ;  /* 0x0015e800010d7983 */ /* 0x001f280000300800 */
[----:B-1----:R-:W2:Y:S04]  /*12710*/  LDL.LU R12, [R1+0x15e4] ;  /* 0x0015e400010c7983 */ /* 0x002ea80000300800 */
[----:B------:R-:W2:Y:S04]  /*12720*/  LDL.LU R11, [R1+0x15e0] ;  /* 0x0015e000010b7983 */ /* 0x000ea80000300800 */
[----:B------:R0:W-:Y:S04]  /*12730*/  STS.U16 [R15+0x10c80], R10 ;  /* 0x010c800a0f007388 */ /* 0x0001e80000000400 */
[----:B------:R1:W-:Y:S04]  /*12740*/  STS.U16 [R15+0x14c80], R9 ;  /* 0x014c80090f007388 */ /* 0x0003e80000000400 */
[----:B0-----:R-:W2:Y:S04]  /*12750*/  LDL.LU R10, [R1+0x15dc] ;  /* 0x0015dc00010a7983 */ /* 0x001ea80000300800 */
[----:B-1----:R-:W2:Y:S04]  /*12760*/  LDL.LU R9, [R1+0x15d8] ;  /* 0x0015d80001097983 */ /* 0x002ea80000300800 */
[----:B------:R0:W-:Y:S04]  /*12770*/  STS.U16 [R15+0x18c80], R0 ;  /* 0x018c80000f007388 */ /* 0x0001e80000000400 */
[----:B------:R1:W-:Y:S04]  /*12780*/  STS.U16 [R15+0x1cc80], R8 ;  /* 0x01cc80080f007388 */ /* 0x0003e80000000400 */
[----:B------:R-:W-:Y:S04]  /*12790*/  STS.U16 [R15+0x11080], R141 ;  /* 0x0110808d0f007388 */ /* 0x000fe80000000400 */
[----:B0-----:R-:W2:Y:S04]  /*127a0*/  LDL.LU R0, [R1+0x15d4] ;  /* 0x0015d40001007983 */ /* 0x001ea80000300800 */
        /* <DEDUP_REMOVED lines=15> */
[----:B-1----:R-:W2:Y:S04]  /*128a0*/  LDL.LU R8, [R1+0x15d0] ;  /* 0x0015d00001087983 */ /* 0x002ea80000300800 */
[----:B------:R-:W-:Y:S01]  /*128b0*/  STL [R1+0x1518], R15 ;  /* 0x0015180f01007387 */ /* 0x000fe20000100800 */
[----:B------:R-:W-:Y:S01]  /*128c0*/  MOV R2, 0x400 ;  /* 0x0000040000027802 */ /* 0x000fe20000000f00 */
[----:B------:R-:W-:-:S02]  /*128d0*/  UMOV UR57, 0x40000040 ;  /* 0x4000004000397882 */ /* 0x000fc40000000000 */
[----:B---3--:R-:W-:Y:S04]  /*128e0*/  STS.U16 [R14+0x10100], R137 ;  /* 0x010100890e007388 */ /* 0x008fe80000000400 */
        /* <DEDUP_REMOVED lines=31> */
[----:B----4-:R-:W-:Y:S04]  /*12ae0*/  STS.U16 [R13+0x10180], R114 ;  /* 0x010180720d007388 */ /* 0x010fe80000000400 */
        /* <DEDUP_REMOVED lines=32> */
[----:B--2---:R-:W-:Y:S04]  /*12cf0*/  STS.U16 [R12+0x10200], R94 ;  /* 0x0102005e0c007388 */ /* 0x004fe80000000400 */
        /* <DEDUP_REMOVED lines=98> */
[----:B------:R0:W-:Y:S04]  /*13320*/  STL [R1+0x1530], R10 ;  /* 0x0015300a01007387 */ /* 0x0001e80000100800 */
[----:B------:R-:W-:Y:S04]  /*13330*/  STS.U16 [R9+0x10380], R39 ;  /* 0x0103802709007388 */ /* 0x000fe80000000400 */
[----:B------:R-:W-:Y:S01]  /*13340*/  STS.U16 [R9+0x14380], R38 ;  /* 0x0143802609007388 */ /* 0x000fe20000000400 */
[----:B0-----:R-:W0:Y:S03]  /*13350*/  S2R R10, SR_CgaCtaId ;  /* 0x00000000000a7919 */ /* 0x001e260000008800 */
        /* <DEDUP_REMOVED lines=24> */
[----:B------:R-:W-:Y:S04]  /*134e0*/  STS.U16 [R9+0x19b80], R21 ;  /* 0x019b801509007388 */ /* 0x000fe80000000400 */
[----:B------:R-:W-:Y:S04]  /*134f0*/  STS.U16 [R9+0x1db80], R20 ;  /* 0x01db801409007388 */ /* 0x000fe80000000400 */
[----:B------:R-:W-:Y:S04]  /*13500*/  STS.U16 [R9+0x11f80], R17 ;  /* 0x011f801109007388 */ /* 0x000fe80000000400 */
[----:B------:R-:W-:Y:S04]  /*13510*/  STS.U16 [R9+0x15f80], R4 ;  /* 0x015f800409007388 */ /* 0x000fe80000000400 */
[----:B------:R-:W-:Y:S04]  /*13520*/  STS.U16 [R9+0x19f80], R3 ;  /* 0x019f800309007388 */ /* 0x000fe80000000400 */
[----:B------:R2:W-:Y:S01]  /*13530*/  STS.U16 [R9+0x1df80], R18 ;  /* 0x01df801209007388 */ /* 0x0005e20000000400 */
[----:B------:R3:W-:Y:S06]  /*13540*/  MEMBAR.ALL.CTA ;  /* 0x0000000000007992 */ /* 0x0007ec0000008000 */
[----:B---3--:R-:W3:Y:S01]  /*13550*/  FENCE.VIEW.ASYNC.S ;  /* 0x00000000000073c6 */ /* 0x008ee20000000000 */
[----:B0-----:R-:W-:-:S04]  /*13560*/  LEA R2, R10, R2, 0x18 ;  /* 0x000000020a027211 */ /* 0x001fc800078ec0ff */
[----:B------:R-:W-:-:S04]  /*13570*/  SHF.R.U32.HI R2, RZ, 0x4, R2 ;  /* 0x00000004ff027819 */ /* 0x000fc80000011602 */
[----:B------:R-:W-:Y:S01]  /*13580*/  SGXT.U32 R2, R2, 0xe ;  /* 0x0000000e0202781a */ /* 0x000fe20000000000 */
[----:B---3--:R-:W-:Y:S03]  /*13590*/  BAR.SYNC.DEFER_BLOCKING 0x0 ;  /* 0x0000000000007b1d */ /* 0x008fe60000010000 */
[----:B------:R-:W-:-:S03]  /*135a0*/  R2UR UR56, R2 ;  /* 0x00000000023872ca */ /* 0x000fc600000e0000 */
[----:B-1----:R-:W-:-:S10]  /*135b0*/  WARPGROUP.ARRIVE ;  /* 0x00000000000079c5 */ /* 0x002fd40000000000 */
[----:B------:R-:W-:Y:S03]  /*135c0*/  HGMMA.64x64x16.F32 R152, gdesc[UR56].tnspA, RZ, !UPT, gsb0 ;  /* 0x20e00000389879f0 */ /* 0x000fe6000c0008ff */
[----:B------:R-:W-:Y:S02]  /*135d0*/  WARPGROUP.DEPBAR.LE gsb0, 0x0 ;  /* 0x00008000000079c5 */ /* 0x000fe40000010000 */
[----:B------:R-:W-:-:S06]  /*135e0*/  WARPGROUP.ARRIVE ;  /* 0x00000000000079c5 */ /* 0x000fcc0000000000 */
[----:B------:R-:W-:Y:S03]  /*135f0*/  HGMMA.64x64x16.F32 R152, gdesc[UR8].tnspA, R152, gsb0 ;  /* 0x20e00000089879f0 */ /* 0x000fe60008000898 */
[----:B------:R-:W-:Y:S02]  /*13600*/  WARPGROUP.DEPBAR.LE gsb0, 0x0 ;  /* 0x00008000000079c5 */ /* 0x000fe40000010000 */
[----:B------:R-:W-:-:S06]  /*13610*/  WARPGROUP.ARRIVE ;  /* 0x00000000000079c5 */ /* 0x000fcc0000000000 */
[----:B------:R-:W-:Y:S03]  /*13620*/  HGMMA.64x64x16.F32 R152, gdesc[UR12].tnspA, R152, gsb0 ;  /* 0x20e000000c9879f0 */ /* 0x000fe60008000898 */
[----:B------:R-:W-:Y:S02]  /*13630*/  WARPGROUP.DEPBAR.LE gsb0, 0x0 ;  /* 0x00008000000079c5 */ /* 0x000fe40000010000 */
[----:B------:R-:W-:-:S06]  /*13640*/  WARPGROUP.ARRIVE ;  /* 0x00000000000079c5 */ /* 0x000fcc0000000000 */
[----:B------:R-:W-:Y:S01]  /*13650*/  HGMMA.64x64x16.F32 R152, gdesc[UR16].tnspA, R152, gsb0 ;  /* 0x20e00000109879f0 */ /* 0x000fe20008000898 */
[----:B------:R-:W-:Y:S02]  /*13660*/  UIADD3.64 UR52, UR8, 0x180, URZ ;  /* 0x0000018008347897 */ /* 0x000fe4000fffe03f */
[----:B------:R-:W-:Y:S01]  /*13670*/  UIADD3.64 UR54, UR10, 0x1fe, URZ ;  /* 0x000001fe0a367897 */ /* 0x000fe2000fffe03f */
        /* <DEDUP_REMOVED lines=48> */
[----:B------:R0:W-:Y:S04]  /*13980*/  STL [R1+0x1534], R9 ;  /* 0x0015340901007387 */ /* 0x0001e80000100800 */
[----:B--2---:R-:W2:Y:S01]  /*13990*/  LDL.64 R18, [R1+0xb08] ;  /* 0x000b080001127983 */ /* 0x004ea20000100a00 */
[----:B------:R-:W-:-:S03]  /*139a0*/  UIADD3.64 UR48, UR8, 0x680, URZ ;  /* 0x0000068008307897 */ /* 0x000fc6000fffe03f */
[----:B------:R-:W3:Y:S01]  /*139b0*/  LDL.64 R22, [R1+0xb00] ;  /* 0x000b000001167983 */ /* 0x000ee20000100a00 */
[----:B------:R-:W-:-:S03]  /*139c0*/  UIADD3.64 UR50, UR10, 0x602, URZ ;  /* 0x000006020a327897 */ /* 0x000fc6000fffe03f */
        /* <DEDUP_REMOVED lines=12> */
[----:B------:R-:W-:-:S02]  /*13a90*/  WARPGROUP.DEPBAR.LE gsb0, 0x0 ;  /* 0x00008000000079c5 */ /* 0x000fc40000010000 */
[----:B------:R-:W-:-:S06]  /*13aa0*/  WARPGROUP.ARRIVE ;  /* 0x00000000000079c5 */ /* 0x000fcc0000000000 */
[----:B------:R-:W-:Y:S01]  /*13ab0*/  HGMMA.64x64x16.F32 R152, gdesc[UR48].tnspA, R152, gsb0 ;  /* 0x20e00000309879f0 */ /* 0x000fe20008000898 */
[----:B------:R-:W-:Y:S02]  /*13ac0*/  R2UR UR49, R5 ;  /* 0x00000000053172ca */ /* 0x000fe400000e0000 */
[----:B------:R-:W4:Y:S01]  /*13ad0*/  LDL.64 R4, [R1+0xac0] ;  /* 0x000ac00001047983 */ /* 0x000f220000100a00 */
[----:B------:R-:W-:Y:S01]  /*13ae0*/  R2UR UR48, R6 ;  /* 0x00000000063072ca */ /* 0x000fe200000e0000 */
[----:B--2---:R-:W-:-:S04]  /*13af0*/  IMAD.WIDE R18, R0, 0x2, R18 ;  /* 0x0000000200127825 */ /* 0x004fc800078e0212 */
[C---:B---3--:R-:W-:Y:S01]  /*13b00*/  IMAD.WIDE R186, R0.reuse, 0x2, R22 ;  /* 0x0000000200ba7825 */ /* 0x048fe200078e0216 */
[----:B0-----:R0:W2:Y:S03]  /*13b10*/  LDG.E.U16 R9, desc[UR4][R18.64] ;  /* 0x0000000412097981 */ /* 0x0010a6000c1e1500 */
[----:B----4-:R-:W-:-:S04]  /*13b20*/  IMAD.WIDE R184, R0, 0x2, R20 ;  /* 0x0000000200b87825 */ /* 0x010fc800078e0214 */
[C---:B------:R-:W-:Y:S01]  /*13b30*/  IMAD.WIDE R22, R0.reuse, 0x2, R16 ;  /* 0x0000000200167825 */ /* 0x040fe200078e0210 */
[----:B------:R1:W3:Y:S03]  /*13b40*/  LDG.E.U16 R108, desc[UR4][R184.64] ;  /* 0x00000004b86c7981 */ /* 0x0002e6000c1e1500 */
[C---:B0-----:R-:W-:Y:S01]  /*13b50*/  IMAD.WIDE R18, R0.reuse, 0x2, R12 ;  /* 0x0000000200127825 */ /* 0x041fe200078e020c */
[----:B------:R-:W4:Y:S03]  /*13b60*/  LDG.E.U16 R68, desc[UR4][R22.64] ;  /* 0x0000000416447981 */ /* 0x000f26000c1e1500 */
[C---:B------:R-:W-:Y:S01]  /*13b70*/  IMAD.WIDE R20, R0.reuse, 0x2, R14 ;  /* 0x0000000200147825 */ /* 0x040fe200078e020e */
[----:B------:R0:W2:Y:S04]  /*13b80*/  LDG.E.U16 R16, desc[UR4][R18.64] ;  /* 0x0000000412107981 */ /* 0x0000a8000c1e1500 */
[----:B------:R0:W3:Y:S01]  /*13b90*/  LDG.E.U16 R15, desc[UR4][R186.64] ;  /* 0x00000004ba0f7981 */ /* 0x0000e2000c1e1500 */
[----:B-1----:R-:W-:-:S03]  /*13ba0*/  IMAD.WIDE R184, R0, 0x2, R24 ;  /* 0x0000000200b87825 */ /* 0x002fc600078e0218 */
[----:B------:R1:W2:Y:S01]  /*13bb0*/  LDG.E.U16 R6, desc[UR4][R20.64] ;  /* 0x0000000414067981 */ /* 0x0002a2000c1e1500 */
[----:B0-----:R-:W-:-:S03]  /*13bc0*/  IMAD.WIDE R18, R0, 0x2, R2 ;  /* 0x0000000200127825 */ /* 0x001fc600078e0202 */
[----:B------:R-:W2:Y:S01]  /*13bd0*/  LDG.E.U16 R67, desc[UR4][R184.64] ;  /* 0x00000004b8437981 */ /* 0x000ea2000c1e1500 */
[----:B------:R-:W-:-:S03]  /*13be0*/  IMAD.WIDE R186, R0, 0x2, R26 ;  /* 0x0000000200ba7825 */ /* 0x000fc600078e021a */
[----:B------:R-:W2:Y:S04]  /*13bf0*/  LDL.64 R12, [R1+0xa90] ;  /* 0x000a9000010c7983 */ /* 0x000ea80000100a00 */
[----:B------:R0:W2:Y:S04]  /*13c00*/  LDG.E.U16 R107, desc[UR4][R186.64] ;  /* 0x00000004ba6b7981 */ /* 0x0000a8000c1e1500 */
[----:B------:R-:W2:Y:S01]  /*13c10*/  LDG.E.U16 R106, desc[UR4][R18.64] ;  /* 0x00000004126a7981 */ /* 0x000ea2000c1e1500 */
[----:B-1----:R-:W-:-:S05]  /*13c20*/  IMAD.WIDE R20, R0, 0x2, R4 ;  /* 0x0000000200147825 */ /* 0x002fca00078e0204 */
[----:B------:R1:W2:Y:S01]  /*13c30*/  LDG.E.U16 R2, desc[UR4][R20.64] ;  /* 0x0000000414027981 */ /* 0x0002a2000c1e1500 */
[----:B------:R-:W-:-:S04]  /*13c40*/  IMAD.WIDE R22, R0, 0x2, R10 ;  /* 0x0000000200167825 */ /* 0x000fc800078e020a */
[C---:B0-----:R-:W-:Y:S01]  /*13c50*/  IMAD.WIDE R186, R0.reuse, 0x2, R34 ;  /* 0x0000000200ba7825 */ /* 0x041fe200078e0222 */
[----:B------:R0:W2:Y:S03]  /*13c60*/  LDG.E.U16 R36, desc[UR4][R22.64] ;  /* 0x0000000416247981 */ /* 0x0000a6000c1e1500 */
[C---:B-1----:R-:W-:Y:S01]  /*13c70*/  IMAD.WIDE R20, R0.reuse, 0x2, R28 ;  /* 0x0000000200147825 */ /* 0x042fe200078e021c */
[----:B------:R-:W2:Y:S04]  /*13c80*/  LDG.E.U16 R66, desc[UR4][R186.64] ;  /* 0x00000004ba427981 */ /* 0x000ea8000c1e1500 */
[----:B------:R-:W2:Y:S01]  /*13c90*/  LDG.E.U16 R105, desc[UR4][R20.64] ;  /* 0x0000000414697981 */ /* 0x000ea2000c1e1500 */
[----:B0-----:R-:W-:-:S03]  /*13ca0*/  IMAD.WIDE R22, R0, 0x2, R30 ;  /* 0x0000000200167825 */ /* 0x001fc600078e021e */
[----:B---3--:R0:W-:Y:S04]  /*13cb0*/  STL [R1+0x1538], R15 ;  /* 0x0015380f01007387 */ /* 0x0081e80000100800 */
[----:B------:R-:W-:Y:S04]  /*13cc0*/  STL [R1+0x153c], R108 ;  /* 0x00153c6c01007387 */ /* 0x000fe80000100800 */
[----:B----4-:R-:W-:Y:S04]  /*13cd0*/  STL [R1+0x1540], R68 ;  /* 0x0015404401007387 */ /* 0x010fe80000100800 */
[----:B--2---:R1:W-:Y:S04]  /*13ce0*/  STL [R1+0x1544], R16 ;  /* 0x0015441001007387 */ /* 0x0043e80000100800 */
[----:B------:R-:W2:Y:S04]  /*13cf0*/  LDL.64 R26, [R1+0xa88] ;  /* 0x000a8800011a7983 */ /* 0x000ea80000100a00 */
[----:B------:R-:W3:Y:S04]  /*13d00*/  LDL.64 R24, [R1+0xa80] ;  /* 0x000a800001187983 */ /* 0x000ee80000100a00 */
[----:B0-----:R-:W4:Y:S04]  /*13d10*/  LDL.64 R14, [R1+0xa78] ;  /* 0x000a7800010e7983 */ /* 0x001f280000100a00 */
[----:B------:R-:W-:Y:S04]  /*13d20*/  STL [R1+0x2c0], R9 ;  /* 0x0002c00901007387 */ /* 0x000fe80000100800 */
[----:B------:R-:W2:Y:S04]  /*13d30*/  LDL.64 R10, [R1+0xa70] ;  /* 0x000a7000010a7983 */ /* 0x000ea80000100a00 */
[----:B------:R-:W2:Y:S01]  /*13d40*/  LDL.64 R4, [R1+0xa68] ;  /* 0x000a680001047983 */ /* 0x000ea20000100a00 */
[----:B------:R-:W-:-:S03]  /*13d50*/  IMAD.WIDE R18, R0, 0x2, R12 ;  /* 0x0000000200127825 */ /* 0x000fc600078e020c */
[----:B------:R-:W-:Y:S04]  /*13d60*/  STL [R1+0x1548], R107 ;  /* 0x0015486b01007387 */ /* 0x000fe80000100800 */
[----:B------:R-:W-:Y:S04]  /*13d70*/  STL [R1+0x154c], R67 ;  /* 0x00154c4301007387 */ /* 0x000fe80000100800 */
[----:B------:R-:W2:Y:S04]  /*13d80*/  LDG.E.U16 R65, desc[UR4][R18.64] ;  /* 0x0000000412417981 */ /* 0x000ea8000c1e1500 */
[----:B------:R0:W-:Y:S04]  /*13d90*/  STL [R1+0x1550], R2 ;  /* 0x0015500201007387 */ /* 0x0001e80000100800 */
[----:B------:R-:W-:Y:S04]  /*13da0*/  STL [R1+0x1554], R106 ;  /* 0x0015546a01007387 */ /* 0x000fe80000100800 */
[----:B------:R-:W2:Y:S04]  /*13db0*/  LDL.64 R30, [R1+0xa60] ;  /* 0x000a6000011e7983 */ /* 0x000ea80000100a00 */
[----:B------:R-:W2:Y:S04]  /*13dc0*/  LDL.64 R28, [R1+0xa58] ;  /* 0x000a5800011c7983 */ /* 0x000ea80000100a00 */
[----:B-1----:R-:W2:Y:S04]  /*13dd0*/  LDL.64 R16, [R1+0xa50] ;  /* 0x000a500001107983 */ /* 0x002ea80000100a00 */
[----:B------:R-:W2:Y:S04]  /*13de0*/  LDL.64 R12, [R1+0xa48] ;  /* 0x000a4800010c7983 */ /* 0x000ea80000100a00 */
[----:B------:R1:W-:Y:S04]  /*13df0*/  STL [R1+0x2b0], R6 ;  /* 0x0002b00601007387 */ /* 0x0003e80000100800 */
[----:B0-----:R-:W2:Y:S04]  /*13e00*/  LDL.64 R2, [R1+0xa40] ;  /* 0x000a400001027983 */ /* 0x001ea80000100a00 */
[----:B-1----:R-:W2:Y:S01]  /*13e10*/  LDG.E.U16 R6, desc[UR4][R22.64] ;  /* 0x0000000416067981 */ /* 0x002ea2000c1e1500 */
[----:B------:R-:W-:-:S05]  /*13e20*/  IMAD.WIDE R184, R0, 0x2, R32 ;  /* 0x0000000200b87825 */ /* 0x000fca00078e0220 */
[----:B------:R3:W2:Y:S04]  /*13e30*/  LDG.E.U16 R9, desc[UR4][R184.64] ;  /* 0x00000004b8097981 */ /* 0x0006a8000c1e1500 */
[----:B------:R-:W-:Y:S01]  /*13e40*/  STL [R1+0x1558], R66 ;  /* 0x0015584201007387 */ /* 0x000fe20000100800 */
[----:B------:R-:W-:Y:S02]  /*13e50*/  R2UR UR50, R151 ;  /* 0x00000000973272ca */ /* 0x000fe400000e0000 */
[----:B------:R-:W-:Y:S01]  /*13e60*/  R2UR UR51, R150 ;  /* 0x00000000963372ca */ /* 0x000fe200000e0000 */
[----:B---3--:R-:W-:-:S04]  /*13e70*/  IMAD.WIDE R184, R0, 0x2, R24 ;  /* 0x0000000200b87825 */ /* 0x008fc800078e0218 */
[----:B----4-:R-:W-:-:S05]  /*13e80*/  IMAD.WIDE R22, R0, 0x2, R14 ;  /* 0x0000000200167825 */ /* 0x010fca00078e020e */
[----:B------:R-:W3:Y:S01]  /*13e90*/  LDG.E.U16 R104, desc[UR4][R22.64] ;  /* 0x0000000416687981 */ /* 0x000ee2000c1e1500 */
[----:B--2---:R-:W-:-:S04]  /*13ea0*/  IMAD.WIDE R20, R0, 0x2, R10 ;  /* 0x0000000200147825 */ /* 0x004fc800078e020a */
[C---:B------:R-:W-:Y:S01]  /*13eb0*/  IMAD.WIDE R18, R0.reuse, 0x2, R4 ;  /* 0x0000000200127825 */ /* 0x040fe200078e0204 */
[----:B------:R-:W2:Y:S04]  /*13ec0*/  LDG.E.U16 R64, desc[UR4][R20.64] ;  /* 0x0000000414407981 */ /* 0x000ea8000c1e1500 */
[----:B------:R0:W4:Y:S01]  /*13ed0*/  LDG.E.U16 R5, desc[UR4][R184.64] ;  /* 0x00000004b8057981 */ /* 0x000122000c1e1500 */
[----:B------:R-:W-:-:S03]  /*13ee0*/  IMAD.WIDE R186, R0, 0x2, R26 ;  /* 0x0000000200ba7825 */ /* 0x000fc600078e021a */
[----:B------:R-:W2:Y:S01]  /*13ef0*/  LDG.E.U16 R4, desc[UR4][R18.64] ;  /* 0x0000000412047981 */ /* 0x000ea2000c1e1500 */
[----:B0-----:R-:W-:-:S04]  /*13f00*/  IMAD.WIDE R184, R0, 0x2, R28 ;  /* 0x0000000200b87825 */ /* 0x001fc800078e021c */
[C---:B------:R-:W-:Y:S01]  /*13f10*/  IMAD.WIDE R22, R0.reuse, 0x2, R16 ;  /* 0x0000000200167825 */ /* 0x040fe200078e0210 */
[----:B------:R-:W2:Y:S04]  /*13f20*/  LDG.E.U16 R103, desc[UR4][R184.64] ;  /* 0x00000004b8677981 */ /* 0x000ea8000c1e1500 */
[----:B------:R-:W2:Y:S04]  /*13f30*/  LDG.E.U16 R63, desc[UR4][R22.64] ;  /* 0x00000004163f7981 */ /* 0x000ea8000c1e1500 */
[----:B------:R0:W-:Y:S04]  /*13f40*/  STL [R1+0x155c], R6 ;  /* 0x00155c0601007387 */ /* 0x0001e80000100800 */
[----:B------:R-:W-:Y:S04]  /*13f50*/  STL [R1+0x1560], R105 ;  /* 0x0015606901007387 */ /* 0x000fe80000100800 */
[----:B------:R-:W-:Y:S04]  /*13f60*/  STL [R1+0x1564], R65 ;  /* 0x0015644101007387 */ /* 0x000fe80000100800 */
[----:B0-----:R0:W2:Y:S04]  /*13f70*/  LDG.E.U16 R6, desc[UR4][R186.64] ;  /* 0x00000004ba067981 */ /* 0x0010a8000c1e1500 */
[----:B------:R-:W2:Y:S04]  /*13f80*/  LDL.64 R32, [R1+0xa38] ;  /* 0x000a380001207983 */ /* 0x000ea80000100a00 */
[----:B------:R-:W-:Y:S01]  /*13f90*/  STL [R1+0x2a0], R36 ;  /* 0x0002a02401007387 */ /* 0x000fe20000100800 */
[----:B0-----:R-:W-:-:S03]  /*13fa0*/  IMAD.WIDE R186, R0, 0x2, R30 ;  /* 0x0000000200ba7825 */ /* 0x001fc600078e021e */
[----:B------:R-:W2:Y:S01]  /*13fb0*/  LDL.64 R26, [R1+0xa30] ;  /* 0x000a3000011a7983 */ /* 0x000ea20000100a00 */
[----:B------:R-:W-:-:S03]  /*13fc0*/  IMAD.WIDE R18, R0, 0x2, R2 ;  /* 0x0000000200127825 */ /* 0x000fc600078e0202 */
[----:B------:R-:W2:Y:S04]  /*13fd0*/  LDL.64 R14, [R1+0xa20] ;  /* 0x000a2000010e7983 */ /* 0x000ea80000100a00 */
[----:B------:R-:W2:Y:S04]  /*13fe0*/  LDL.64 R10, [R1+0xa18] ;  /* 0x000a1800010a7983 */ /* 0x000ea80000100a00 */
[----:B------:R0:W2:Y:S04]  /*13ff0*/  LDG.E.U16 R151, desc[UR4][R186.64] ;  /* 0x00000004ba977981 */ /* 0x0000a8000c1e1500 */
[----:B------:R-:W2:Y:S04]  /*14000*/  LDL.64 R24, [R1+0xa28] ;  /* 0x000a280001187983 */ /* 0x000ea80000100a00 */
[----:B------:R-:W2:Y:S01]  /*14010*/  LDG.E.U16 R150, desc[UR4][R18.64] ;  /* 0x0000000412967981 */ /* 0x000ea2000c1e1500 */
[----:B------:R-:W-:Y:S01]  /*14020*/  IMAD.WIDE R20, R0, 0x2, R12 ;  /* 0x0000000200147825 */ /* 0x000fe200078e020c */
[----:B------:R-:W-:-:S02]  /*14030*/  R2UR UR44, R149 ;  /* 0x00000000952c72ca */ /* 0x000fc400000e0000 */
[----:B----4-:R-:W-:Y:S04]  /*14040*/  STL [R1+0x1568], R5 ;  /* 0x0015680501007387 */ /* 0x010fe80000100800 */
[----:B---3--:R-:W-:Y:S04]  /*14050*/  STL [R1+0x156c], R104 ;  /* 0x00156c6801007387 */ /* 0x008fe80000100800 */
[----:B--2---:R-:W-:Y:S04]  /*14060*/  STL [R1+0x1570], R64 ;  /* 0x0015704001007387 */ /* 0x004fe80000100800 */
[----:B------:R-:W2:Y:S04]  /*14070*/  LDL.64 R30, [R1+0xa10] ;  /* 0x000a1000011e7983 */ /* 0x000ea80000100a00 */
[----:B------:R1:W-:Y:S04]  /*14080*/  STL [R1+0x290], R9 ;  /* 0x0002900901007387 */ /* 0x0003e80000100800 */
[----:B------:R-:W3:Y:S04]  /*14090*/  LDL.64 R16, [R1+0xa00] ;  /* 0x000a000001107983 */ /* 0x000ee80000100a00 */
[----:B------:R-:W4:Y:S04]  /*140a0*/  LDL.64 R12, [R1+0x9f8] ;  /* 0x0009f800010c7983 */ /* 0x000f280000100a00 */
[----:B------:R-:W4:Y:S04]  /*140b0*/  LDL.64 R2, [R1+0x9f0] ;  /* 0x0009f00001027983 */ /* 0x000f280000100a00 */
[----:B-1----:R1:W4:Y:S04]  /*140c0*/  LDG.E.U16 R9, desc[UR4][R20.64] ;  /* 0x0000000414097981 */ /* 0x002328000c1e1500 */
[----:B------:R-:W4:Y:S01]  /*140d0*/  LDL.64 R28, [R1+0xa08] ;  /* 0x000a0800011c7983 */ /* 0x000f220000100a00 */
[----:B0-----:R-:W-:-:S05]  /*140e0*/  IMAD.WIDE R186, R0, 0x2, R32 ;  /* 0x0000000200ba7825 */ /* 0x001fca00078e0220 */
[----:B------:R2:W4:Y:S01]  /*140f0*/  LDG.E.U16 R102, desc[UR4][R186.64] ;  /* 0x00000004ba667981 */ /* 0x000522000c1e1500 */
[----:B------:R-:W-:-:S04]  /*14100*/  IMAD.WIDE R184, R0, 0x2, R26 ;  /* 0x0000000200b87825 */ /* 0x000fc800078e021a */
[C---:B-1----:R-:W-:Y:S01]  /*14110*/  IMAD.WIDE R20, R0.reuse, 0x2, R14 ;  /* 0x0000000200147825 */ /* 0x042fe200078e020e */
[----:B------:R-:W4:Y:S03]  /*14120*/  LDG.E.U16 R62, desc[UR4][R184.64] ;  /* 0x00000004b83e7981 */ /* 0x000f26000c1e1500 */
[C---:B------:R-:W-:Y:S01]  /*14130*/  IMAD.WIDE R18, R0.reuse, 0x2, R10 ;  /* 0x0000000200127825 */ /* 0x040fe200078e020a */
[----:B------:R-:W4:Y:S04]  /*14140*/  LDG.E.U16 R149, desc[UR4][R20.64] ;  /* 0x0000000414957981 */ /* 0x000f28000c1e1500 */
[----:B------:R-:W-:Y:S04]  /*14150*/  STL [R1+0x1574], R151 ;  /* 0x0015749701007387 */ /* 0x000fe80000100800 */
[----:B------:R-:W-:Y:S01]  /*14160*/  STL [R1+0x1578], R103 ;  /* 0x0015786701007387 */ /* 0x000fe20000100800 */
[----:B------:R-:W-:-:S03]  /*14170*/  IMAD.WIDE R22, R0, 0x2, R24 ;  /* 0x0000000200167825 */ /* 0x000fc600078e0218 */
[----:B------:R-:W-:Y:S04]  /*14180*/  STL [R1+0x157c], R63 ;  /* 0x00157c3f01007387 */ /* 0x000fe80000100800 */
[----:B------:R0:W-:Y:S04]  /*14190*/  STL [R1+0x280], R6 ;  /* 0x0002800601007387 */ /* 0x0001e80000100800 */
[----:B------:R-:W4:Y:S04]  /*141a0*/  LDG.E.U16 R101, desc[UR4][R18.64] ;  /* 0x0000000412657981 */ /* 0x000f28000c1e1500 */
[----:B------:R-:W-:Y:S04]  /*141b0*/  STL [R1+0x1580], R150 ;  /* 0x0015809601007387 */ /* 0x000fe80000100800 */
[----:B------:R-:W4:Y:S04]  /*141c0*/  LDL.64 R26, [R1+0x9e8] ;  /* 0x0009e800011a7983 */ /* 0x000f280000100a00 */
[----:B------:R-:W4:Y:S04]  /*141d0*/  LDL.64 R24, [R1+0x9e0] ;  /* 0x0009e00001187983 */ /* 0x000f280000100a00 */
[----:B------:R-:W4:Y:S04]  /*141e0*/  LDL.64 R14, [R1+0x9d8] ;  /* 0x0009d800010e7983 */ /* 0x000f280000100a00 */
[----:B------:R1:W-:Y:S04]  /*141f0*/  STL [R1+0x270], R4 ;  /* 0x0002700401007387 */ /* 0x0003e80000100800 */
[----:B------:R-:W4:Y:S04]  /*14200*/  LDL.64 R10, [R1+0x9d0] ;  /* 0x0009d000010a7983 */ /* 0x000f280000100a00 */
[----:B0-----:R3:W4:Y:S01]  /*14210*/  LDG.E.U16 R6, desc[UR4][R22.64] ;  /* 0x0000000416067981 */ /* 0x001722000c1e1500 */
[----:B------:R-:W-:-:S03]  /*14220*/  R2UR UR45, R148 ;  /* 0x00000000942d72ca */ /* 0x000fc600000e0000 */
[----:B-1----:R-:W4:Y:S01]  /*14230*/  LDL.64 R4, [R1+0x9c8] ;  /* 0x0009c80001047983 */ /* 0x002f220000100a00 */
[----:B------:R-:W-:Y:S01]  /*14240*/  R2UR UR46, R147 ;  /* 0x00000000932e72ca */ /* 0x000fe200000e0000 */
[----:B--2---:R-:W-:-:S05]  /*14250*/  IMAD.WIDE R186, R0, 0x2, R30 ;  /* 0x0000000200ba7825 */ /* 0x004fca00078e021e */
[----:B------:R-:W2:Y:S01]  /*14260*/  LDG.E.U16 R61, desc[UR4][R186.64] ;  /* 0x00000004ba3d7981 */ /* 0x000ea2000c1e1500 */
[----:B---3--:R-:W-:-:S04]  /*14270*/  IMAD.WIDE R22, R0, 0x2, R16 ;  /* 0x0000000200167825 */ /* 0x008fc800078e0210 */
[C---:B----4-:R-:W-:Y:S01]  /*14280*/  IMAD.WIDE R20, R0.reuse, 0x2, R12 ;  /* 0x0000000200147825 */ /* 0x050fe200078e020c */
[----:B------:R-:W3:Y:S03]  /*14290*/  LDG.E.U16 R148, desc[UR4][R22.64] ;  /* 0x0000000416947981 */ /* 0x000ee6000c1e1500 */
[C---:B------:R-:W-:Y:S01]  /*142a0*/  IMAD.WIDE R18, R0.reuse, 0x2, R2 ;  /* 0x0000000200127825 */ /* 0x040fe200078e0202 */
[----:B------:R-:W4:Y:S04]  /*142b0*/  LDG.E.U16 R100, desc[UR4][R20.64] ;  /* 0x0000000414647981 */ /* 0x000f28000c1e1500 */
[----:B------:R-:W4:Y:S01]  /*142c0*/  LDG.E.U16 R60, desc[UR4][R18.64] ;  /* 0x00000004123c7981 */ /* 0x000f22000c1e1500 */
[----:B------:R-:W-:-:S05]  /*142d0*/  IMAD.WIDE R184, R0, 0x2, R28 ;  /* 0x0000000200b87825 */ /* 0x000fca00078e021c */
[----:B------:R0:W4:Y:S04]  /*142e0*/  LDG.E.U16 R32, desc[UR4][R184.64] ;  /* 0x00000004b8207981 */ /* 0x000128000c1e1500 */
[----:B------:R-:W-:Y:S04]  /*142f0*/  STL [R1+0x1584], R102 ;  /* 0x0015846601007387 */ /* 0x000fe80000100800 */
[----:B------:R-:W-:Y:S04]  /*14300*/  STL [R1+0x1588], R62 ;  /* 0x0015883e01007387 */ /* 0x000fe80000100800 */
[----:B------:R-:W-:Y:S04]  /*14310*/  STL [R1+0x158c], R149 ;  /* 0x00158c9501007387 */ /* 0x000fe80000100800 */
[----:B------:R-:W-:Y:S04]  /*14320*/  STL [R1+0x1590], R101 ;  /* 0x0015906501007387 */ /* 0x000fe80000100800 */
[----:B------:R-:W4:Y:S04]  /*14330*/  LDL.64 R30, [R1+0x9c0] ;  /* 0x0009c000011e7983 */ /* 0x000f280000100a00 */
[----:B------:R1:W-:Y:S01]  /*14340*/  STL [R1+0x260], R9 ;  /* 0x0002600901007387 */ /* 0x0003e20000100800 */
[----:B0-----:R-:W-:-:S03]  /*14350*/  IMAD.WIDE R184, R0, 0x2, R24 ;  /* 0x0000000200b87825 */ /* 0x001fc600078e0218 */
[----:B------:R-:W4:Y:S01]  /*14360*/  LDL.64 R28, [R1+0x9b8] ;  /* 0x0009b800011c7983 */ /* 0x000f220000100a00 */
[----:B------:R-:W-:-:S03]  /*14370*/  IMAD.WIDE R22, R0, 0x2, R14 ;  /* 0x0000000200167825 */ /* 0x000fc600078e020e */
[----:B------:R-:W4:Y:S04]  /*14380*/  LDL.64 R16, [R1+0x9b0] ;  /* 0x0009b00001107983 */ /* 0x000f280000100a00 */
[----:B------:R-:W4:Y:S01]  /*14390*/  LDL.64 R12, [R1+0x9a8] ;  /* 0x0009a800010c7983 */ /* 0x000f220000100a00 */
[----:B------:R-:W-:-:S03]  /*143a0*/  IMAD.WIDE R20, R0, 0x2, R10 ;  /* 0x0000000200147825 */ /* 0x000fc600078e020a */
[----:B------:R-:W4:Y:S04]  /*143b0*/  LDL.64 R2, [R1+0x9a0] ;  /* 0x0009a00001027983 */ /* 0x000f280000100a00 */
[----:B------:R-:W4:Y:S04]  /*143c0*/  LDG.E.U16 R147, desc[UR4][R184.64] ;  /* 0x00000004b8937981 */ /* 0x000f28000c1e1500 */
[----:B------:R-:W4:Y:S04]  /*143d0*/  LDG.E.U16 R99, desc[UR4][R22.64] ;  /* 0x0000000416637981 */ /* 0x000f28000c1e1500 */
[----:B------:R-:W4:Y:S01]  /*143e0*/  LDG.E.U16 R59, desc[UR4][R20.64] ;  /* 0x00000004143b7981 */ /* 0x000f22000c1e1500 */
[----:B------:R-:W-:-:S04]  /*143f0*/  IMAD.WIDE R186, R0, 0x2, R26 ;  /* 0x0000000200ba7825 */ /* 0x000fc800078e021a */
[----:B------:R-:W-:Y:S01]  /*14400*/  IMAD.WIDE R18, R0, 0x2, R4 ;  /* 0x0000000200127825 */ /* 0x000fe200078e0204 */
[----:B-1----:R0:W4:Y:S01]  /*14410*/  LDG.E.U16 R9, desc[UR4][R186.64] ;  /* 0x00000004ba097981 */ /* 0x002122000c1e1500 */
[----:B------:R-:W-:Y:S02]  /*14420*/  R2UR UR47, R146 ;  /* 0x00000000922f72ca */ /* 0x000fe400000e0000 */
[----:B------:R-:W-:Y:S01]  /*14430*/  R2UR UR40, R145 ;  /* 0x00000000912872ca */ /* 0x000fe200000e0000 */
[----:B--2---:R-:W-:Y:S04]  /*14440*/  STL [R1+0x1594], R61 ;  /* 0x0015943d01007387 */ /* 0x004fe80000100800 */
[----:B---3--:R-:W-:Y:S04]  /*14450*/  STL [R1+0x1598], R148 ;  /* 0x0015989401007387 */ /* 0x008fe80000100800 */
[----:B----4-:R-:W-:Y:S04]  /*14460*/  STL [R1+0x159c], R100 ;  /* 0x00159c6401007387 */ /* 0x010fe80000100800 */
[----:B------:R-:W-:Y:S04]  /*14470*/  STL [R1+0x15a0], R60 ;  /* 0x0015a03c01007387 */ /* 0x000fe80000100800 */
[----:B------:R-:W2:Y:S04]  /*14480*/  LDL.64 R26, [R1+0x998] ;  /* 0x00099800011a7983 */ /* 0x000ea80000100a00 */
[----:B------:R1:W-:Y:S04]  /*14490*/  STL [R1+0x250], R6 ;  /* 0x0002500601007387 */ /* 0x0003e80000100800 */
[----:B------:R-:W3:Y:S04]  /*144a0*/  LDL.64 R24, [R1+0x990] ;  /* 0x0009900001187983 */ /* 0x000ee80000100a00 */
[----:B------:R-:W4:Y:S04]  /*144b0*/  LDL.64 R14, [R1+0x988] ;  /* 0x00098800010e7983 */ /* 0x000f280000100a00 */
[----:B------:R-:W4:Y:S04]  /*144c0*/  LDL.64 R10, [R1+0x980] ;  /* 0x00098000010a7983 */ /* 0x000f280000100a00 */
[----:B------:R-:W4:Y:S04]  /*144d0*/  LDL.64 R4, [R1+0x978] ;  /* 0x0009780001047983 */ /* 0x000f280000100a00 */
[----:B-1----:R1:W4:Y:S01]  /*144e0*/  LDG.E.U16 R6, desc[UR4][R18.64] ;  /* 0x0000000412067981 */ /* 0x002322000c1e1500 */
[----:B0-----:R-:W-:-:S05]  /*144f0*/  IMAD.WIDE R186, R0, 0x2, R30 ;  /* 0x0000000200ba7825 */ /* 0x001fca00078e021e */
[----:B------:R2:W4:Y:S01]  /*14500*/  LDG.E.U16 R146, desc[UR4][R186.64] ;  /* 0x00000004ba927981 */ /* 0x000522000c1e1500 */
[----:B------:R-:W-:-:S04]  /*14510*/  IMAD.WIDE R184, R0, 0x2, R28 ;  /* 0x0000000200b87825 */ /* 0x000fc800078e021c */
[C---:B------:R-:W-:Y:S01]  /*14520*/  IMAD.WIDE R22, R0.reuse, 0x2, R16 ;  /* 0x0000000200167825 */ /* 0x040fe200078e0210 */
[----:B------:R3:W4:Y:S03]  /*14530*/  LDG.E.U16 R98, desc[UR4][R184.64] ;  /* 0x00000004b8627981 */ /* 0x000726000c1e1500 */
[C---:B------:R-:W-:Y:S01]  /*14540*/  IMAD.WIDE R20, R0.reuse, 0x2, R12 ;  /* 0x0000000200147825 */ /* 0x040fe200078e020c */
[----:B------:R4:W4:Y:S03]  /*14550*/  LDG.E.U16 R58, desc[UR4][R22.64] ;  /* 0x00000004163a7981 */ /* 0x000926000c1e1500 */
[C---:B-1----:R-:W-:Y:S01]  /*14560*/  IMAD.WIDE R18, R0.reuse, 0x2, R2 ;  /* 0x0000000200127825 */ /* 0x042fe200078e0202 */
[----:B------:R-:W-:Y:S04]  /*14570*/  STL [R1+0x15a4], R147 ;  /* 0x0015a49301007387 */ /* 0x000fe80000100800 */
[----:B------:R-:W-:Y:S04]  /*14580*/  STL [R1+0x15a8], R99 ;  /* 0x0015a86301007387 */ /* 0x000fe80000100800 */
[----:B------:R0:W-:Y:S04]  /*14590*/  STL [R1+0x15ac], R59 ;  /* 0x0015ac3b01007387 */ /* 0x0001e80000100800 */
[----:B------:R-:W4:Y:S04]  /*145a0*/  LDG.E.U16 R145, desc[UR4][R18.64] ;  /* 0x0000000412917981 */ /* 0x000f28000c1e1500 */
[----:B------:R-:W4:Y:S04]  /*145b0*/  LDL.64 R30, [R1+0x970] ;  /* 0x00097000011e7983 */ /* 0x000f280000100a00 */
[----:B0-----:R0:W4:Y:S04]  /*145c0*/  LDG.E.U16 R59, desc[UR4][R20.64] ;  /* 0x00000004143b7981 */ /* 0x001128000c1e1500 */
[----:B------:R1:W-:Y:S04]  /*145d0*/  STL [R1+0x240], R32 ;  /* 0x0002402001007387 */ /* 0x0003e80000100800 */
[----:B------:R-:W4:Y:S04]  /*145e0*/  LDL.64 R2, [R1+0x960] ;  /* 0x0009600001027983 */ /* 0x000f280000100a00 */
[----:B------:R-:W4:Y:S04]  /*145f0*/  LDL.64 R28, [R1+0x968] ;  /* 0x00096800011c7983 */ /* 0x000f280000100a00 */
[----:B------:R-:W4:Y:S04]  /*14600*/  LDL.64 R16, [R1+0x958] ;  /* 0x0009580001107983 */ /* 0x000f280000100a00 */
[----:B------:R-:W4:Y:S01]  /*14610*/  LDL.64 R12, [R1+0x950] ;  /* 0x00095000010c7983 */ /* 0x000f220000100a00 */
[----:B--2---:R-:W-:-:S05]  /*14620*/  IMAD.WIDE R186, R0, 0x2, R26 ;  /* 0x0000000200ba7825 */ /* 0x004fca00078e021a */
[----:B------:R-:W2:Y:S01]  /*14630*/  LDG.E.U16 R97, desc[UR4][R186.64] ;  /* 0x00000004ba617981 */ /* 0x000ea2000c1e1500 */
[----:B---3--:R-:W-:-:S04]  /*14640*/  IMAD.WIDE R184, R0, 0x2, R24 ;  /* 0x0000000200b87825 */ /* 0x008fc800078e0218 */
[C---:B----4-:R-:W-:Y:S01]  /*14650*/  IMAD.WIDE R22, R0.reuse, 0x2, R14 ;  /* 0x0000000200167825 */ /* 0x050fe200078e020e */
[----:B------:R-:W3:Y:S04]  /*14660*/  LDG.E.U16 R57, desc[UR4][R184.64] ;  /* 0x00000004b8397981 */ /* 0x000ee8000c1e1500 */
[----:B------:R4:W3:Y:S01]  /*14670*/  LDG.E.U16 R99, desc[UR4][R22.64] ;  /* 0x0000000416637981 */ /* 0x0008e2000c1e1500 */
[----:B0-----:R-:W-:-:S03]  /*14680*/  IMAD.WIDE R20, R0, 0x2, R10 ;  /* 0x0000000200147825 */ /* 0x001fc600078e020a */
[----:B------:R-:W-:Y:S04]  /*14690*/  STL [R1+0x15b0], R146 ;  /* 0x0015b09201007387 */ /* 0x000fe80000100800 */
[----:B------:R-:W-:Y:S04]  /*146a0*/  STL [R1+0x15b4], R98 ;  /* 0x0015b46201007387 */ /* 0x000fe80000100800 */
[----:B------:R-:W-:Y:S04]  /*146b0*/  STL [R1+0x15b8], R58 ;  /* 0x0015b83a01007387 */ /* 0x000fe80000100800 */
[----:B------:R-:W-:Y:S04]  /*146c0*/  STL [R1+0x15bc], R59 ;  /* 0x0015bc3b01007387 */ /* 0x000fe80000100800 */
[----:B------:R-:W-:Y:S04]  /*146d0*/  STL [R1+0x230], R9 ;  /* 0x0002300901007387 */ /* 0x000fe80000100800 */
[----:B------:R-:W-:Y:S04]  /*146e0*/  STL [R1+0x15c0], R145 ;  /* 0x0015c09101007387 */ /* 0x000fe80000100800 */
[----:B------:R-:W3:Y:S04]  /*146f0*/  LDL.64 R10, [R1+0x938] ;  /* 0x00093800010a7983 */ /* 0x000ee80000100a00 */
[----:B------:R-:W3:Y:S01]  /*14700*/  LDL.64 R24, [R1+0x940] ;  /* 0x0009400001187983 */ /* 0x000ee20000100a00 */
[----:B------:R-:W-:-:S03]  /*14710*/  IMAD.WIDE R18, R0, 0x2, R4 ;  /* 0x0000000200127825 */ /* 0x000fc600078e0204 */
[----:B------:R-:W3:Y:S04]  /*14720*/  LDL.64 R26, [R1+0x948] ;  /* 0x00094800011a7983 */ /* 0x000ee80000100a00 */
[----:B------:R-:W3:Y:S04]  /*14730*/  LDL.64 R14, [R1+0x930] ;  /* 0x00093000010e7983 */ /* 0x000ee80000100a00 */
[----:B------:R-:W3:Y:S01]  /*14740*/  LDL.64 R4, [R1+0x928] ;  /* 0x0009280001047983 */ /* 0x000ee20000100a00 */
[----:B----4-:R-:W-:-:S03]  /*14750*/  IMAD.WIDE R22, R0, 0x2, R2 ;  /* 0x0000000200167825 */ /* 0x010fc600078e0202 */
[----:B------:R-:W-:Y:S01]  /*14760*/  STL [R1+0x220], R6 ;  /* 0x0002200601007387 */ /* 0x000fe20000100800 */
[----:B------:R-:W-:-:S03]  /*14770*/  R2UR UR41, R144 ;  /* 0x00000000902972ca */ /* 0x000fc600000e0000 */
[----:B------:R0:W4:Y:S01]  /*14780*/  LDG.E.U16 R144, desc[UR4][R20.64] ;  /* 0x0000000414907981 */ /* 0x000122000c1e1500 */
[----:B------:R-:W-:-:S03]  /*14790*/  R2UR UR42, R143 ;  /* 0x000000008f2a72ca */ /* 0x000fc600000e0000 */
[----:B------:R-:W4:Y:S01]  /*147a0*/  LDG.E.U16 R143, desc[UR4][R22.64] ;  /* 0x00000004168f7981 */ /* 0x000f22000c1e1500 */
[----:B------:R-:W-:-:S03]  /*147b0*/  IMAD.WIDE R186, R0, 0x2, R30 ;  /* 0x0000000200ba7825 */ /* 0x000fc600078e021e */
[----:B------:R1:W4:Y:S01]  /*147c0*/  LDG.E.U16 R96, desc[UR4][R18.64] ;  /* 0x0000000412607981 */ /* 0x000322000c1e1500 */
[----:B0-----:R-:W-:-:S03]  /*147d0*/  IMAD.WIDE R20, R0, 0x2, R16 ;  /* 0x0000000200147825 */ /* 0x001fc600078e0210 */
[----:B------:R-:W4:Y:S01]  /*147e0*/  LDG.E.U16 R56, desc[UR4][R186.64] ;  /* 0x00000004ba387981 */ /* 0x000f22000c1e1500 */
[----:B------:R-:W-:-:S03]  /*147f0*/  IMAD.WIDE R184, R0, 0x2, R28 ;  /* 0x0000000200b87825 */ /* 0x000fc600078e021c */
[----:B------:R-:W4:Y:S01]  /*14800*/  LDG.E.U16 R95, desc[UR4][R20.64] ;  /* 0x00000004145f7981 */ /* 0x000f22000c1e1500 */
[----:B-1----:R-:W-:-:S03]  /*14810*/  IMAD.WIDE R18, R0, 0x2, R12 ;  /* 0x0000000200127825 */ /* 0x002fc600078e020c */
[----:B------:R0:W4:Y:S04]  /*14820*/  LDG.E.U16 R147, desc[UR4][R184.64] ;  /* 0x00000004b8937981 */ /* 0x000128000c1e1500 */
[----:B------:R1:W4:Y:S04]  /*14830*/  LDG.E.U16 R55, desc[UR4][R18.64] ;  /* 0x0000000412377981 */ /* 0x000328000c1e1500 */
[----:B--2---:R-:W-:Y:S04]  /*14840*/  STL [R1+0x15c4], R97 ;  /* 0x0015c46101007387 */ /* 0x004fe80000100800 */
[----:B---3--:R-:W-:Y:S04]  /*14850*/  STL [R1+0x15c8], R57 ;  /* 0x0015c83901007387 */ /* 0x008fe80000100800 */
[----:B------:R2:W-:Y:S04]  /*14860*/  STL [R1+0x15cc], R99 ;  /* 0x0015cc6301007387 */ /* 0x0005e80000100800 */
[----:B------:R-:W3:Y:S04]  /*14870*/  LDL.64 R2, [R1+0x920] ;  /* 0x0009200001027983 */ /* 0x000ee80000100a00 */
        /* <DEDUP_REMOVED lines=8> */
[----:B------:R-:W-:Y:S01]  /*14900*/  R2UR UR43, R142 ;  /* 0x000000008e2b72ca */ /* 0x000fe200000e0000 */
[----:B------:R-:W-:-:S02]  /*14910*/  UIADD3.64 UR52, UR8, 0x700, URZ ;  /* 0x0000070008347897 */ /* 0x000fc4000fffe03f */
[----:B------:R-:W-:Y:S01]  /*14920*/  UIADD3.64 UR54, UR10, 0x604, URZ ;  /* 0x000006040a367897 */ /* 0x000fe2000fffe03f */
[----:B------:R-:W-:Y:S02]  /*14930*/  WARPGROUP.DEPBAR.LE gsb0, 0x0 ;  /* 0x00008000000079c5 */ /* 0x000fe40000010000 */
[C---:B------:R-:W-:Y:S01]  /*14940*/  IMAD.WIDE R22, R0.reuse, 0x2, R10 ;  /* 0x0000000200167825 */ /* 0x040fe200078e020a */
[----:B--2---:R-:W2:Y:S04]  /*14950*/  LDL.64 R98, [R1+0x6c8] ;  /* 0x0006c80001627983 */ /* 0x004ea80000100a00 */
[----:B------:R-:W2:Y:S01]  /*14960*/  LDL.64 R10, [R1+0x8d8] ;  /* 0x0008d800010a7983 */ /* 0x000ea20000100a00 */
[----:B0-----:R-:W-:-:S03]  /*14970*/  IMAD.WIDE R184, R0, 0x2, R24 ;  /* 0x0000000200b87825 */ /* 0x001fc600078e0218 */
[----:B------:R-:W2:Y:S01]  /*14980*/  LDL.64 R24, [R1+0x8e0] ;  /* 0x0008e00001187983 */ /* 0x000ea20000100a00 */
[----:B------:R-:W-:-:S03]  /*14990*/  IMAD.WIDE R186, R0, 0x2, R26 ;  /* 0x0000000200ba7825 */ /* 0x000fc600078e021a */
[----:B------:R-:W2:Y:S01]  /*149a0*/  LDL.64 R26, [R1+0x8c8] ;  /* 0x0008c800011a7983 */ /* 0x000ea20000100a00 */
[----:B------:R-:W-:-:S03]  /*149b0*/  IMAD.WIDE R20, R0, 0x2, R14 ;  /* 0x0000000200147825 */ /* 0x000fc600078e020e */
[----:B------:R3:W2:Y:S01]  /*149c0*/  LDG.E.U16 R60, desc[UR4][R186.64] ;  /* 0x00000004ba3c7981 */ /* 0x0006a2000c1e1500 */
[----:B-1----:R-:W-:-:S03]  /*149d0*/  IMAD.WIDE R18, R0, 0x2, R4 ;  /* 0x0000000200127825 */ /* 0x002fc600078e0204 */
[----:B------:R-:W2:Y:S04]  /*149e0*/  LDL.64 R4, [R1+0x8c0] ;  /* 0x0008c00001047983 */ /* 0x000ea80000100a00 */
[----:B------:R-:W2:Y:S04]  /*149f0*/  LDL.64 R14, [R1+0x8b8] ;  /* 0x0008b800010e7983 */ /* 0x000ea80000100a00 */
[----:B------:R4:W2:Y:S04]  /*14a00*/  LDG.E.U16 R100, desc[UR4][R18.64] ;  /* 0x0000000412647981 */ /* 0x0008a8000c1e1500 */
[----:B------:R0:W2:Y:S04]  /*14a10*/  LDG.E.U16 R54, desc[UR4][R20.64] ;  /* 0x0000000414367981 */ /* 0x0000a8000c1e1500 */
[----:B------:R1:W2:Y:S04]  /*14a20*/  LDG.E.U16 R94, desc[UR4][R22.64] ;  /* 0x00000004165e7981 */ /* 0x0002a8000c1e1500 */
[----:B------:R-:W2:Y:S04]  /*14a30*/  LDG.E.U16 R142, desc[UR4][R184.64] ;  /* 0x00000004b88e7981 */ /* 0x000ea8000c1e1500 */
[----:B------:R-:W2:Y:S04]  /*14a40*/  LDL.64 R72, [R1+0x6c0] ;  /* 0x0006c00001487983 */ /* 0x000ea80000100a00 */
        /* <DEDUP_REMOVED lines=11> */
[----:B------:R-:W2:Y:S01]  /*14b00*/  LDL.64 R192, [R1+0x428] ;  /* 0x0004280001c07983 */ /* 0x000ea20000100a00 */
[----:B---3--:R-:W-:-:S03]  /*14b10*/  IMAD.WIDE R186, R0, 0x2, R2 ;  /* 0x0000000200ba7825 */ /* 0x008fc600078e0202 */
[----:B------:R-:W3:Y:S01]  /*14b20*/  LDL.64 R2, [R1+0x8b0] ;  /* 0x0008b00001027983 */ /* 0x000ee20000100a00 */
[----:B----4-:R-:W-:-:S03]  /*14b30*/  IMAD.WIDE R18, R0, 0x2, R16 ;  /* 0x0000000200127825 */ /* 0x010fc600078e0210 */
[----:B------:R-:W4:Y:S04]  /*14b40*/  LDL.64 R16, [R1+0x8a0] ;  /* 0x0008a00001107983 */ /* 0x000f280000100a00 */
[----:B------:R-:W4:Y:S01]  /*14b50*/  LDG.E.U16 R140, desc[UR4][R18.64] ;  /* 0x00000004128c7981 */ /* 0x000f22000c1e1500 */
[----:B0-----:R-:W-:-:S03]  /*14b60*/  IMAD.WIDE R20, R0, 0x2, R30 ;  /* 0x0000000200147825 */ /* 0x001fc600078e021e */
[----:B------:R0:W4:Y:S04]  /*14b70*/  LDG.E.U16 R141, desc[UR4][R186.64] ;  /* 0x00000004ba8d7981 */ /* 0x000128000c1e1500 */
[----:B------:R2:W4:Y:S01]  /*14b80*/  LDG.E.U16 R148, desc[UR4][R20.64] ;  /* 0x0000000414947981 */ /* 0x000522000c1e1500 */
[----:B-1----:R-:W-:-:S03]  /*14b90*/  IMAD.WIDE R22, R0, 0x2, R36 ;  /* 0x0000000200167825 */ /* 0x002fc600078e0224 */
[----:B------:R-:W4:Y:S01]  /*14ba0*/  LDL.64 R30, [R1+0x8a8] ;  /* 0x0008a800011e7983 */ /* 0x000f220000100a00 */
[----:B0-----:R-:W-:-:S03]  /*14bb0*/  IMAD.WIDE R186, R0, 0x2, R12 ;  /* 0x0000000200ba7825 */ /* 0x001fc600078e020c */
[----:B------:R-:W4:Y:S01]  /*14bc0*/  LDL.64 R12, [R1+0x898] ;  /* 0x00089800010c7983 */ /* 0x000f220000100a00 */
[----:B------:R-:W-:-:S03]  /*14bd0*/  IMAD.WIDE R184, R0, 0x2, R38 ;  /* 0x0000000200b87825 */ /* 0x000fc600078e0226 */
[----:B------:R0:W4:Y:S04]  /*14be0*/  LDG.E.U16 R53, desc[UR4][R22.64] ;  /* 0x0000000416357981 */ /* 0x000128000c1e1500 */
[----:B------:R1:W4:Y:S04]  /*14bf0*/  LDG.E.U16 R93, desc[UR4][R184.64] ;  /* 0x00000004b85d7981 */ /* 0x000328000c1e1500 */
[----:B------:R1:W4:Y:S01]  /*14c00*/  LDG.E.U16 R92, desc[UR4][R186.64] ;  /* 0x00000004ba5c7981 */ /* 0x000322000c1e1500 */
[----:B--2---:R-:W-:-:S03]  /*14c10*/  IMAD.WIDE R18, R0, 0x2, R10 ;  /* 0x0000000200127825 */ /* 0x004fc600078e020a */
[----:B------:R-:W2:Y:S04]  /*14c20*/  LDL.64 R36, [R1+0x848] ;  /* 0x0008480001247983 */ /* 0x000ea80000100a00 */
[----:B------:R-:W2:Y:S01]  /*14c30*/  LDL.64 R10, [R1+0x888] ;  /* 0x00088800010a7983 */ /* 0x000ea20000100a00 */
[----:B------:R-:W-:-:S03]  /*14c40*/  IMAD.WIDE R20, R0, 0x2, R24 ;  /* 0x0000000200147825 */ /* 0x000fc600078e0218 */
[----:B------:R-:W2:Y:S01]  /*14c50*/  LDL.64 R24, [R1+0x890] ;  /* 0x0008900001187983 */ /* 0x000ea20000100a00 */
[----:B0-----:R-:W-:-:S03]  /*14c60*/  IMAD.WIDE R22, R0, 0x2, R32 ;  /* 0x0000000200167825 */ /* 0x001fc600078e0220 */
[----:B------:R0:W2:Y:S01]  /*14c70*/  LDG.E.U16 R139, desc[UR4][R20.64] ;  /* 0x00000004148b7981 */ /* 0x0000a2000c1e1500 */
[----:B-1----:R-:W-:-:S03]  /*14c80*/  IMAD.WIDE R184, R0, 0x2, R34 ;  /* 0x0000000200b87825 */ /* 0x002fc600078e0222 */
[----:B------:R1:W2:Y:S01]  /*14c90*/  LDG.E.U16 R61, desc[UR4][R22.64] ;  /* 0x00000004163d7981 */ /* 0x0002a2000c1e1500 */
[----:B------:R-:W-:-:S03]  /*14ca0*/  IMAD.WIDE R186, R0, 0x2, R28 ;  /* 0x0000000200ba7825 */ /* 0x000fc600078e021c */
[----:B------:R1:W2:Y:S01]  /*14cb0*/  LDG.E.U16 R52, desc[UR4][R184.64] ;  /* 0x00000004b8347981 */ /* 0x0002a2000c1e1500 */
[----:B0-----:R-:W-:-:S03]  /*14cc0*/  IMAD.WIDE R20, R0, 0x2, R14 ;  /* 0x0000000200147825 */ /* 0x001fc600078e020e */
[----:B------:R3:W2:Y:S01]  /*14cd0*/  LDG.E.U16 R91, desc[UR4][R18.64] ;  /* 0x00000004125b7981 */ /* 0x0006a2000c1e1500 */
[----:B-1----:R-:W-:-:S03]  /*14ce0*/  IMAD.WIDE R22, R0, 0x2, R4 ;  /* 0x0000000200167825 */ /* 0x002fc600078e0204 */
[----:B------:R-:W2:Y:S01]  /*14cf0*/  LDL.64 R4, [R1+0x878] ;  /* 0x0008780001047983 */ /* 0x000ea20000100a00 */
[----:B------:R-:W-:-:S03]  /*14d00*/  IMAD.WIDE R184, R0, 0x2, R26 ;  /* 0x0000000200b87825 */ /* 0x000fc600078e021a */
[----:B------:R-:W2:Y:S04]  /*14d10*/  LDL.64 R28, [R1+0x880] ;  /* 0x00088000011c7983 */ /* 0x000ea80000100a00 */
[----:B------:R-:W2:Y:S04]  /*14d20*/  LDL.64 R14, [R1+0x870] ;  /* 0x00087000010e7983 */ /* 0x000ea80000100a00 */
[----:B------:R4:W2:Y:S04]  /*14d30*/  LDG.E.U16 R101, desc[UR4][R184.64] ;  /* 0x00000004b8657981 */ /* 0x0008a8000c1e1500 */
[----:B------:R-:W2:Y:S04]  /*14d40*/  LDL.64 R26, [R1+0x868] ;  /* 0x00086800011a7983 */ /* 0x000ea80000100a00 */
[----:B------:R0:W2:Y:S04]  /*14d50*/  LDG.E.U16 R138, desc[UR4][R22.64] ;  /* 0x00000004168a7981 */ /* 0x0000a8000c1e1500 */
[----:B------:R2:W2:Y:S04]  /*14d60*/  LDG.E.U16 R90, desc[UR4][R20.64] ;  /* 0x00000004145a7981 */ /* 0x0004a8000c1e1500 */
[----:B------:R-:W2:Y:S04]  /*14d70*/  LDG.E.U16 R51, desc[UR4][R186.64] ;  /* 0x00000004ba337981 */ /* 0x000ea8000c1e1500 */
[----:B------:R-:W2:Y:S04]  /*14d80*/  LDL.64 R32, [R1+0x820] ;  /* 0x0008200001207983 */ /* 0x000ea80000100a00 */
[----:B------:R-:W2:Y:S04]  /*14d90*/  LDL.64 R34, [R1+0x828] ;  /* 0x0008280001227983 */ /* 0x000ea80000100a00 */
[----:B------:R-:W2:Y:S01]  /*14da0*/  LDL.64 R38, [R1+0x790] ;  /* 0x0007900001267983 */ /* 0x000ea20000100a00 */
[----:B---3--:R-:W-:-:S03]  /*14db0*/  IMAD.WIDE R18, R0, 0x2, R2 ;  /* 0x0000000200127825 */ /* 0x008fc600078e0202 */
[----:B------:R-:W3:Y:S01]  /*14dc0*/  LDL.64 R2, [R1+0x860] ;  /* 0x0008600001027983 */ /* 0x000ee20000100a00 */
[----:B----4-:R-:W-:-:S03]  /*14dd0*/  IMAD.WIDE R184, R0, 0x2, R16 ;  /* 0x0000000200b87825 */ /* 0x010fc600078e0210 */
[----:B------:R-:W4:Y:S04]  /*14de0*/  LDL.64 R16, [R1+0x858] ;  /* 0x0008580001107983 */ /* 0x000f280000100a00 */
[----:B------:R1:W4:Y:S04]  /*14df0*/  LDG.E.U16 R50, desc[UR4][R18.64] ;  /* 0x0000000412327981 */ /* 0x000328000c1e1500 */
[----:B------:R1:W4:Y:S01]  /*14e00*/  LDG.E.U16 R137, desc[UR4][R184.64] ;  /* 0x00000004b8897981 */ /* 0x000322000c1e1500 */
[----:B0-----:R-:W-:-:S03]  /*14e10*/  IMAD.WIDE R22, R0, 0x2, R12 ;  /* 0x0000000200167825 */ /* 0x001fc600078e020c */
[----:B------:R-:W4:Y:S01]  /*14e20*/  LDL.64 R12, [R1+0x850] ;  /* 0x00085000010c7983 */ /* 0x000f220000100a00 */
[----:B--2---:R-:W-:-:S03]  /*14e30*/  IMAD.WIDE R20, R0, 0x2, R24 ;  /* 0x0000000200147825 */ /* 0x004fc600078e0218 */
[----:B------:R-:W2:Y:S01]  /*14e40*/  LDG.E.U16 R89, desc[UR4][R22.64] ;  /* 0x0000000416597981 */ /* 0x000ea2000c1e1500 */
[----:B-1----:R-:W-:-:S03]  /*14e50*/  IMAD.WIDE R18, R0, 0x2, R10 ;  /* 0x0000000200127825 */ /* 0x002fc600078e020a */
[----:B------:R-:W2:Y:S04]  /*14e60*/  LDL.64 R24, [R1+0x838] ;  /* 0x0008380001187983 */ /* 0x000ea80000100a00 */
[----:B------:R-:W2:Y:S01]  /*14e70*/  LDL.64 R10, [R1+0x830] ;  /* 0x00083000010a7983 */ /* 0x000ea20000100a00 */
[----:B------:R-:W-:-:S03]  /*14e80*/  IMAD.WIDE R186, R0, 0x2, R30 ;  /* 0x0000000200ba7825 */ /* 0x000fc600078e021e */
[----:B------:R-:W2:Y:S04]  /*14e90*/  LDL.64 R30, [R1+0x840] ;  /* 0x00084000011e7983 */ /* 0x000ea80000100a00 */
[----:B------:R0:W2:Y:S01]  /*14ea0*/  LDG.E.U16 R149, desc[UR4][R186.64] ;  /* 0x00000004ba957981 */ /* 0x0000a2000c1e1500 */
[----:B------:R-:W-:-:S03]  /*14eb0*/  IMAD.WIDE R184, R0, 0x2, R4 ;  /* 0x0000000200b87825 */ /* 0x000fc600078e0204 */
[----:B------:R-:W2:Y:S04]  /*14ec0*/  LDG.E.U16 R62, desc[UR4][R18.64] ;  /* 0x00000004123e7981 */ /* 0x000ea8000c1e1500 */
[----:B------:R-:W2:Y:S01]  /*14ed0*/  LDL.64 R4, [R1+0x818] ;  /* 0x0008180001047983 */ /* 0x000ea20000100a00 */
[----:B0-----:R-:W-:-:S03]  /*14ee0*/  IMAD.WIDE R186, R0, 0x2, R28 ;  /* 0x0000000200ba7825 */ /* 0x001fc600078e021c */
[----:B------:R0:W2:Y:S01]  /*14ef0*/  LDG.E.U16 R49, desc[UR4][R20.64] ;  /* 0x0000000414317981 */ /* 0x0000a2000c1e1500 */
[----:B------:R-:W-:-:S03]  /*14f00*/  IMAD.WIDE R22, R0, 0x2, R14 ;  /* 0x0000000200167825 */ /* 0x000fc600078e020e */
[----:B------:R-:W2:Y:S04]  /*14f10*/  LDL.64 R14, [R1+0x810] ;  /* 0x00081000010e7983 */ /* 0x000ea80000100a00 */
[----:B------:R4:W2:Y:S01]  /*14f20*/  LDG.E.U16 R136, desc[UR4][R186.64] ;  /* 0x00000004ba887981 */ /* 0x0008a2000c1e1500 */
[----:B0-----:R-:W-:-:S03]  /*14f30*/  IMAD.WIDE R20, R0, 0x2, R26 ;  /* 0x0000000200147825 */ /* 0x001fc600078e021a */
[----:B------:R-:W2:Y:S04]  /*14f40*/  LDL.64 R26, [R1+0x800] ;  /* 0x00080000011a7983 */ /* 0x000ea80000100a00 */
[----:B------:R-:W2:Y:S04]  /*14f50*/  LDL.64 R28, [R1+0x808] ;  /* 0x00080800011c7983 */ /* 0x000ea80000100a00 */
[----:B------:R0:W2:Y:S04]  /*14f60*/  LDG.E.U16 R88, desc[UR4][R184.64] ;  /* 0x00000004b8587981 */ /* 0x0000a8000c1e1500 */
[----:B------:R1:W2:Y:S04]  /*14f70*/  LDG.E.U16 R48, desc[UR4][R22.64] ;  /* 0x0000000416307981 */ /* 0x0002a8000c1e1500 */
[----:B------:R-:W2:Y:S01]  /*14f80*/  LDG.E.U16 R102, desc[UR4][R20.64] ;  /* 0x0000000414667981 */ /* 0x000ea2000c1e1500 */
        /* <DEDUP_REMOVED lines=8> */
[----:B-1----:R-:W-:-:S03]  /*15010*/  IMAD.WIDE R22, R0, 0x2, R36 ;  /* 0x0000000200167825 */ /* 0x002fc600078e0224 */
[----:B------:R-:W4:Y:S04]  /*15020*/  LDG.E.U16 R47, desc[UR4][R184.64] ;  /* 0x00000004b82f7981 */ /* 0x000f28000c1e1500 */
[----:B------:R0:W4:Y:S04]  /*15030*/  LDG.E.U16 R150, desc[UR4][R22.64] ;  /* 0x0000000416967981 */ /* 0x000128000c1e1500 */
[----:B------:R-:W4:Y:S01]  /*15040*/  LDL.64 R36, [R1+0x758] ;  /* 0x0007580001247983 */ /* 0x000f220000100a00 */
[----:B--2---:R-:W-:-:S03]  /*15050*/  IMAD.WIDE R186, R0, 0x2, R10 ;  /* 0x0000000200ba7825 */ /* 0x004fc600078e020a */
[----:B------:R-:W2:Y:S01]  /*15060*/  LDL.64 R10, [R1+0x7d0] ;  /* 0x0007d000010a7983 */ /* 0x000ea20000100a00 */
[----:B------:R-:W-:-:S03]  /*15070*/  IMAD.WIDE R18, R0, 0x2, R24 ;  /* 0x0000000200127825 */ /* 0x000fc600078e0218 */
[----:B------:R-:W2:Y:S01]  /*15080*/  LDL.64 R24, [R1+0x7d8] ;  /* 0x0007d80001187983 */ /* 0x000ea20000100a00 */
[----:B------:R-:W-:-:S03]  /*15090*/  IMAD.WIDE R20, R0, 0x2, R30 ;  /* 0x0000000200147825 */ /* 0x000fc600078e021e */
[----:B------:R-:W2:Y:S01]  /*150a0*/  LDG.E.U16 R86, desc[UR4][R18.64] ;  /* 0x0000000412567981 */ /* 0x000ea2000c1e1500 */
[----:B0-----:R-:W-:-:S03]  /*150b0*/  IMAD.WIDE R22, R0, 0x2, R32 ;  /* 0x0000000200167825 */ /* 0x001fc600078e0220 */
[----:B------:R0:W2:Y:S04]  /*150c0*/  LDG.E.U16 R134, desc[UR4][R20.64] ;  /* 0x0000000414867981 */ /* 0x0000a8000c1e1500 */
[----:B------:R-:W2:Y:S01]  /*150d0*/  LDG.E.U16 R133, desc[UR4][R22.64] ;  /* 0x0000000416857981 */ /* 0x000ea2000c1e1500 */
[----:B------:R-:W-:-:S03]  /*150e0*/  IMAD.WIDE R184, R0, 0x2, R34 ;  /* 0x0000000200b87825 */ /* 0x000fc600078e0222 */
[----:B------:R-:W2:Y:S01]  /*150f0*/  LDL.64 R30, [R1+0x7e0] ;  /* 0x0007e000011e7983 */ /* 0x000ea20000100a00 */
[----:B0-----:R-:W-:-:S03]  /*15100*/  IMAD.WIDE R20, R0, 0x2, R4 ;  /* 0x0000000200147825 */ /* 0x001fc600078e0204 */
[----:B------:R-:W2:Y:S01]  /*15110*/  LDL.64 R4, [R1+0x7c8] ;  /* 0x0007c80001047983 */ /* 0x000ea20000100a00 */
[----:B------:R-:W-:-:S03]  /*15120*/  IMAD.WIDE R18, R0, 0x2, R14 ;  /* 0x0000000200127825 */ /* 0x000fc600078e020e */
[----:B------:R-:W2:Y:S04]  /*15130*/  LDL.64 R14, [R1+0x7c0] ;  /* 0x0007c000010e7983 */ /* 0x000ea80000100a00 */
[----:B------:R0:W2:Y:S04]  /*15140*/  LDG.E.U16 R63, desc[UR4][R184.64] ;  /* 0x00000004b83f7981 */ /* 0x0000a8000c1e1500 */
[----:B------:R1:W2:Y:S04]  /*15150*/  LDG.E.U16 R46, desc[UR4][R186.64] ;  /* 0x00000004ba2e7981 */ /* 0x0002a8000c1e1500 */
[----:B------:R4:W2:Y:S01]  /*15160*/  LDG.E.U16 R85, desc[UR4][R20.64] ;  /* 0x0000000414557981 */ /* 0x0008a2000c1e1500 */
[----:B0-----:R-:W-:-:S03]  /*15170*/  IMAD.WIDE R184, R0, 0x2, R26 ;  /* 0x0000000200b87825 */ /* 0x001fc600078e021a */
[----:B------:R-:W2:Y:S01]  /*15180*/  LDL.64 R26, [R1+0x7a8] ;  /* 0x0007a800011a7983 */ /* 0x000ea20000100a00 */
[----:B-1----:R-:W-:-:S03]  /*15190*/  IMAD.WIDE R186, R0, 0x2, R28 ;  /* 0x0000000200ba7825 */ /* 0x002fc600078e021c */
[----:B------:R-:W2:Y:S04]  /*151a0*/  LDL.64 R28, [R1+0x7b8] ;  /* 0x0007b800011c7983 */ /* 0x000ea80000100a00 */
[----:B------:R0:W2:Y:S04]  /*151b0*/  LDG.E.U16 R45, desc[UR4][R18.64] ;  /* 0x00000004122d7981 */ /* 0x0000a8000c1e1500 */
[----:B------:R-:W2:Y:S04]  /*151c0*/  LDG.E.U16 R132, desc[UR4][R184.64] ;  /* 0x00000004b8847981 */ /* 0x000ea8000c1e1500 */
[----:B------:R-:W2:Y:S04]  /*151d0*/  LDL.64 R32, [R1+0x780] ;  /* 0x0007800001207983 */ /* 0x000ea80000100a00 */
[----:B------:R-:W2:Y:S04]  /*151e0*/  LDG.E.U16 R103, desc[UR4][R186.64] ;  /* 0x00000004ba677981 */ /* 0x000ea8000c1e1500 */
[----:B------:R-:W2:Y:S01]  /*151f0*/  LDL.64 R34, [R1+0x750] ;  /* 0x0007500001227983 */ /* 0x000ea20000100a00 */
[----:B---3--:R-:W-:-:S03]  /*15200*/  IMAD.WIDE R22, R0, 0x2, R2 ;  /* 0x0000000200167825 */ /* 0x008fc600078e0202 */
[----:B------:R-:W3:Y:S04]  /*15210*/  LDL.64 R2, [R1+0x7b0] ;  /* 0x0007b00001027983 */ /* 0x000ee80000100a00 */
[----:B------:R2:W3:Y:S01]  /*15220*/  LDG.E.U16 R84, desc[UR4][R22.64] ;  /* 0x0000000416547981 */ /* 0x0004e2000c1e1500 */
[----:B----4-:R-:W-:-:S03]  /*15230*/  IMAD.WIDE R20, R0, 0x2, R16 ;  /* 0x0000000200147825 */ /* 0x010fc600078e0210 */
[----:B------:R-:W4:Y:S04]  /*15240*/  LDL.64 R16, [R1+0x7a0] ;  /* 0x0007a00001107983 */ /* 0x000f280000100a00 */
[----:B------:R1:W4:Y:S01]  /*15250*/  LDG.E.U16 R44, desc[UR4][R20.64] ;  /* 0x00000004142c7981 */ /* 0x000322000c1e1500 */
[----:B0-----:R-:W-:-:S03]  /*15260*/  IMAD.WIDE R18, R0, 0x2, R12 ;  /* 0x0000000200127825 */ /* 0x001fc600078e020c */
[----:B------:R-:W4:Y:S04]  /*15270*/  LDL.64 R12, [R1+0x798] ;  /* 0x00079800010c7983 */ /* 0x000f280000100a00 */
[----:B------:R0:W4:Y:S01]  /*15280*/  LDG.E.U16 R151, desc[UR4][R18.64] ;  /* 0x0000000412977981 */ /* 0x000122000c1e1500 */
[----:B--2---:R-:W-:-:S03]  /*15290*/  IMAD.WIDE R22, R0, 0x2, R10 ;  /* 0x0000000200167825 */ /* 0x004fc600078e020a */
[----:B------:R-:W2:Y:S01]  /*152a0*/  LDL.64 R10, [R1+0x788] ;  /* 0x00078800010a7983 */ /* 0x000ea20000100a00 */
[----:B------:R-:W-:-:S03]  /*152b0*/  IMAD.WIDE R184, R0, 0x2, R24 ;  /* 0x0000000200b87825 */ /* 0x000fc600078e0218 */
[----:B------:R-:W2:Y:S04]  /*152c0*/  LDL.64 R24, [R1+0x778] ;  /* 0x0007780001187983 */ /* 0x000ea80000100a00 */
[----:B------:R-:W2:Y:S04]  /*152d0*/  LDG.E.U16 R83, desc[UR4][R184.64] ;  /* 0x00000004b8537981 */ /* 0x000ea8000c1e1500 */
[----:B------:R0:W2:Y:S01]  /*152e0*/  LDG.E.U16 R43, desc[UR4][R22.64] ;  /* 0x00000004162b7981 */ /* 0x0000a2000c1e1500 */
[----:B-1----:R-:W-:-:S03]  /*152f0*/  IMAD.WIDE R20, R0, 0x2, R4 ;  /* 0x0000000200147825 */ /* 0x002fc600078e0204 */
[----:B------:R-:W2:Y:S01]  /*15300*/  LDL.64 R4, [R1+0x770] ;  /* 0x0007700001047983 */ /* 0x000ea20000100a00 */
[----:B0-----:R-:W-:-:S03]  /*15310*/  IMAD.WIDE R18, R0, 0x2, R14 ;  /* 0x0000000200127825 */ /* 0x001fc600078e020e */
[----:B------:R-:W2:Y:S01]  /*15320*/  LDL.64 R14, [R1+0x768] ;  /* 0x00076800010e7983 */ /* 0x000ea20000100a00 */
[----:B------:R-:W-:-:S03]  /*15330*/  IMAD.WIDE R186, R0, 0x2, R30 ;  /* 0x0000000200ba7825 */ /* 0x000fc600078e021e */
[----:B------:R-:W2:Y:S04]  /*15340*/  LDL.64 R30, [R1+0x748] ;  /* 0x00074800011e7983 */ /* 0x000ea80000100a00 */
[----:B------:R0:W2:Y:S04]  /*15350*/  LDG.E.U16 R131, desc[UR4][R186.64] ;  /* 0x00000004ba837981 */ /* 0x0000a8000c1e1500 */
[----:B------:R4:W2:Y:S01]  /*15360*/  LDG.E.U16 R64, desc[UR4][R20.64] ;  /* 0x0000000414407981 */ /* 0x0008a2000c1e1500 */
[----:B------:R-:W-:-:S03]  /*15370*/  IMAD.WIDE R22, R0, 0x2, R26 ;  /* 0x0000000200167825 */ /* 0x000fc600078e021a */
[----:B------:R-:W2:Y:S01]  /*15380*/  LDL.64 R26, [R1+0x738] ;  /* 0x00073800011a7983 */ /* 0x000ea20000100a00 */
[----:B0-----:R-:W-:-:S03]  /*15390*/  IMAD.WIDE R186, R0, 0x2, R28 ;  /* 0x0000000200ba7825 */ /* 0x001fc600078e021c */
[----:B------:R-:W2:Y:S04]  /*153a0*/  LDL.64 R28, [R1+0x740] ;  /* 0x00074000011c7983 */ /* 0x000ea80000100a00 */
[----:B------:R0:W2:Y:S01]  /*153b0*/  LDG.E.U16 R130, desc[UR4][R18.64] ;  /* 0x0000000412827981 */ /* 0x0000a2000c1e1500 */
[----:B------:R-:W-:-:S03]  /*153c0*/  WARPGROUP.ARRIVE ;  /* 0x00000000000079c5 */ /* 0x000fc60000000000 */
[----:B------:R1:W2:Y:S03]  /*153d0*/  LDG.E.U16 R82, desc[UR4][R186.64] ;  /* 0x00000004ba527981 */ /* 0x0002a6000c1e1500 */
[----:B------:R-:W-:Y:S01]  /*153e0*/  HGMMA.64x64x16.F32 R152, gdesc[UR52].tnspA, R152, gsb0 ;  /* 0x20e00000349879f0 */ /* 0x000fe20008000898 */
[----:B------:R-:W2:Y:S01]  /*153f0*/  LDG.E.U16 R104, desc[UR4][R22.64] ;  /* 0x0000000416687981 */ /* 0x000ea2000c1e1500 */
[----:B---3--:R-:W-:-:S03]  /*15400*/  IMAD.WIDE R184, R0, 0x2, R2 ;  /* 0x0000000200b87825 */ /* 0x008fc600078e0202 */
[----:B------:R-:W3:Y:S04]  /*15410*/  LDL.64 R2, [R1+0x760] ;  /* 0x0007600001027983 */ /* 0x000ee80000100a00 */
[----:B------:R2:W3:Y:S01]  /*15420*/  LDG.E.U16 R42, desc[UR4][R184.64] ;  /* 0x00000004b82a7981 */ /* 0x0004e2000c1e1500 */
[----:B----4-:R-:W-:-:S03]  /*15430*/  IMAD.WIDE R20, R0, 0x2, R16 ;  /* 0x0000000200147825 */ /* 0x010fc600078e0210 */
[----:B------:R-:W4:Y:S04]  /*15440*/  LDL.64 R16, [R1+0x730] ;  /* 0x0007300001107983 */ /* 0x000f280000100a00 */
[----:B------:R2:W4:Y:S01]  /*15450*/  LDG.E.U16 R129, desc[UR4][R20.64] ;  /* 0x0000000414817981 */ /* 0x000522000c1e1500 */
[----:B0-----:R-:W-:-:S03]  /*15460*/  IMAD.WIDE R18, R0, 0x2, R12 ;  /* 0x0000000200127825 */ /* 0x001fc600078e020c */
[----:B------:R-:W4:Y:S01]  /*15470*/  LDL.64 R12, [R1+0x728] ;  /* 0x00072800010c7983 */ /* 0x000f220000100a00 */
[----:B-1----:R-:W-:-:S03]  /*15480*/  IMAD.WIDE R186, R0, 0x2, R38 ;  /* 0x0000000200ba7825 */ /* 0x002fc600078e0226 */
[----:B------:R0:W4:Y:S04]  /*15490*/  LDG.E.U16 R81, desc[UR4][R18.64] ;  /* 0x0000000412517981 */ /* 0x000128000c1e1500 */
[----:B------:R1:W4:Y:S01]  /*154a0*/  LDG.E.U16 R41, desc[UR4][R186.64] ;  /* 0x00000004ba297981 */ /* 0x000322000c1e1500 */
[----:B--2---:R-:W-:-:S03]  /*154b0*/  IMAD.WIDE R184, R0, 0x2, R10 ;  /* 0x0000000200b87825 */ /* 0x004fc600078e020a */
[----:B------:R-:W2:Y:S01]  /*154c0*/  LDL.64 R10, [R1+0x720] ;  /* 0x00072000010a7983 */ /* 0x000ea20000100a00 */
[----:B------:R-:W-:-:S03]  /*154d0*/  IMAD.WIDE R20, R0, 0x2, R24 ;  /* 0x0000000200147825 */ /* 0x000fc600078e0218 */
[----:B------:R-:W2:Y:S01]  /*154e0*/  LDL.64 R24, [R1+0x710] ;  /* 0x0007100001187983 */ /* 0x000ea20000100a00 */
[----:B------:R-:W-:-:S03]  /*154f0*/  IMAD.WIDE R22, R0, 0x2, R32 ;  /* 0x0000000200167825 */ /* 0x000fc600078e0220 */
[----:B------:R-:W2:Y:S04]  /*15500*/  LDL.64 R32, [R1+0x718] ;  /* 0x0007180001207983 */ /* 0x000ea80000100a00 */
[----:B------:R1:W2:Y:S04]  /*15510*/  LDG.E.U16 R128, desc[UR4][R22.64] ;  /* 0x0000000416807981 */ /* 0x0002a8000c1e1500 */
[----:B------:R1:W2:Y:S01]  /*15520*/  LDG.E.U16 R80, desc[UR4][R20.64] ;  /* 0x0000000414507981 */ /* 0x0002a2000c1e1500 */
[----:B0-----:R-:W-:-:S03]  /*15530*/  IMAD.WIDE R18, R0, 0x2, R4 ;  /* 0x0000000200127825 */ /* 0x001fc600078e0204 */
[----:B------:R-:W2:Y:S01]  /*15540*/  LDG.E.U16 R5, desc[UR4][R184.64] ;  /* 0x00000004b8057981 */ /* 0x000ea2000c1e1500 */
[----:B-1----:R-:W-:-:S03]  /*15550*/  IMAD.WIDE R186, R0, 0x2, R14 ;  /* 0x0000000200ba7825 */ /* 0x002fc600078e020e */
[----:B------:R-:W2:Y:S04]  /*15560*/  LDL.64 R14, [R1+0x708] ;  /* 0x00070800010e7983 */ /* 0x000ea80000100a00 */
[----:B------:R0:W2:Y:S01]  /*15570*/  LDG.E.U16 R40, desc[UR4][R18.64] ;  /* 0x0000000412287981 */ /* 0x0000a2000c1e1500 */
[----:B------:R-:W-:-:S03]  /*15580*/  IMAD.WIDE R22, R0, 0x2, R36 ;  /* 0x0000000200167825 */ /* 0x000fc600078e0224 */
[----:B------:R1:W2:Y:S01]  /*15590*/  LDG.E.U16 R65, desc[UR4][R186.64] ;  /* 0x00000004ba417981 */ /* 0x0002a2000c1e1500 */
[----:B------:R-:W-:-:S03]  /*155a0*/  IMAD.WIDE R20, R0, 0x2, R34 ;  /* 0x0000000200147825 */ /* 0x000fc600078e0222 */
[----:B------:R4:W2:Y:S01]  /*155b0*/  LDG.E.U16 R79, desc[UR4][R22.64] ;  /* 0x00000004164f7981 */ /* 0x0008a2000c1e1500 */
[----:B0-----:R-:W-:-:S03]  /*155c0*/  IMAD.WIDE R18, R0, 0x2, R30 ;  /* 0x0000000200127825 */ /* 0x001fc600078e021e */
[----:B------:R-:W2:Y:S04]  /*155d0*/  LDL.64 R30, [R1+0x6f8] ;  /* 0x0006f800011e7983 */ /* 0x000ea80000100a00 */
[----:B------:R-:W2:Y:S01]  /*155e0*/  LDG.E.U16 R105, desc[UR4][R18.64] ;  /* 0x0000000412697981 */ /* 0x000ea2000c1e1500 */
[----:B-1----:R-:W-:-:S03]  /*155f0*/  IMAD.WIDE R186, R0, 0x2, R28 ;  /* 0x0000000200ba7825 */ /* 0x002fc600078e021c */
[----:B------:R-:W2:Y:S04]  /*15600*/  LDL.64 R28, [R1+0x6e8] ;  /* 0x0006e800011c7983 */ /* 0x000ea80000100a00 */
[----:B------:R0:W2:Y:S01]  /*15610*/  LDG.E.U16 R39, desc[UR4][R20.64] ;  /* 0x0000000414277981 */ /* 0x0000a2000c1e1500 */
[----:B------:R-:W-:Y:S02]  /*15620*/  WARPGROUP.DEPBAR.LE gsb0, 0x0 ;  /* 0x00008000000079c5 */ /* 0x000fe40000010000 */
[----:B------:R-:W-:Y:S01]  /*15630*/  WARPGROUP.ARRIVE ;  /* 0x00000000000079c5 */ /* 0x000fe20000000000 */
[----:B------:R-:W2:Y:S05]  /*15640*/  LDG.E.U16 R126, desc[UR4][R186.64] ;  /* 0x00000004ba7e7981 */ /* 0x000eaa000c1e1500 */
[----:B------:R-:W-:Y:S01]  /*15650*/  HGMMA.64x64x16.F32 R152, gdesc[UR20].tnspA, R152, gsb0 ;  /* 0x20e00000149879f0 */ /* 0x000fe20008000898 */
[----:B---3--:R-:W-:-:S02]  /*15660*/  IMAD.WIDE R184, R0, 0x2, R2 ;  /* 0x0000000200b87825 */ /* 0x008fc400078e0202 */
[----:B------:R-:W3:Y:S04]  /*15670*/  LDL.64 R2, [R1+0x700] ;  /* 0x0007000001027983 */ /* 0x000ee80000100a00 */
[----:B------:R1:W3:Y:S01]  /*15680*/  LDG.E.U16 R127, desc[UR4][R184.64] ;  /* 0x00000004b87f7981 */ /* 0x0002e2000c1e1500 */
[----:B----4-:R-:W-:-:S03]  /*15690*/  IMAD.WIDE R22, R0, 0x2, R16 ;  /* 0x0000000200167825 */ /* 0x010fc600078e0210 */
[----:B------:R-:W4:Y:S01]  /*156a0*/  LDL.64 R16, [R1+0x6e0] ;  /* 0x0006e00001107983 */ /* 0x000f220000100a00 */
[----:B0-----:R-:W-:-:S04]  /*156b0*/  IMAD.WIDE R20, R0, 0x2, R12 ;  /* 0x0000000200147825 */ /* 0x001fc800078e020c */
[C---:B--2---:R-:W-:Y:S01]  /*156c0*/  IMAD.WIDE R18, R0.reuse, 0x2, R10 ;  /* 0x0000000200127825 */ /* 0x044fe200078e020a */
[----:B------:R-:W2:Y:S03]  /*156d0*/  LDL.64 R12, [R1+0x6d8] ;  /* 0x0006d800010c7983 */ /* 0x000ea60000100a00 */
[----:B-1----:R-:W-:Y:S01]  /*156e0*/  IMAD.WIDE R184, R0, 0x2, R26 ;  /* 0x0000000200b87825 */ /* 0x002fe200078e021a */
[----:B------:R-:W2:Y:S04]  /*156f0*/  LDL.64 R10, [R1+0x6d0] ;  /* 0x0006d000010a7983 */ /* 0x000ea80000100a00 */
[----:B------:R-:W2:Y:S04]  /*15700*/  LDL.64 R26, [R1+0x6f0] ;  /* 0x0006f000011a7983 */ /* 0x000ea80000100a00 */
[----:B------:R0:W2:Y:S01]  /*15710*/  LDG.E.U16 R78, desc[UR4][R184.64] ;  /* 0x00000004b84e7981 */ /* 0x0000a2000c1e1500 */
[----:B------:R-:W-:-:S03]  /*15720*/  WARPGROUP.DEPBAR.LE gsb0, 0x0 ;  /* 0x00008000000079c5 */ /* 0x000fc60000010000 */
[----:B------:R1:W2:Y:S01]  /*15730*/  LDG.E.U16 R38, desc[UR4][R22.64] ;  /* 0x0000000416267981 */ /* 0x0002a2000c1e1500 */
[----:B------:R-:W-:-:S03]  /*15740*/  IMAD.WIDE R186, R0, 0x2, R32 ;  /* 0x0000000200ba7825 */ /* 0x000fc600078e0220 */
[----:B------:R-:W2:Y:S01]  /*15750*/  LDG.E.U16 R6, desc[UR4][R20.64] ;  /* 0x0000000414067981 */ /* 0x000ea2000c1e1500 */
[----:B0-----:R-:W-:-:S03]  /*15760*/  IMAD.WIDE R184, R0, 0x2, R24 ;  /* 0x0000000200b87825 */ /* 0x001fc600078e0218 */
[----:B------:R-:W2:Y:S01]  /*15770*/  LDL.64 R24, [R1+0x6b8] ;  /* 0x0006b80001187983 */ /* 0x000ea20000100a00 */
[----:B------:R-:W-:Y:S01]  /*15780*/  WARPGROUP.ARRIVE ;  /* 0x00000000000079c5 */ /* 0x000fe20000000000 */
[C---:B-1----:R-:W-:Y:S02]  /*15790*/  IMAD.WIDE R22, R0.reuse, 0x2, R14 ;  /* 0x0000000200167825 */ /* 0x042fe400078e020e */
[----:B------:R0:W2:Y:S03]  /*157a0*/  LDG.E.U16 R125, desc[UR4][R18.64] ;  /* 0x00000004127d7981 */ /* 0x0000a6000c1e1500 */
[----:B------:R-:W-:Y:S01]  /*157b0*/  HGMMA.64x64x16.F32 R152, gdesc[UR24].tnspA, R152, gsb0 ;  /* 0x20e00000189879f0 */ /* 0x000fe20008000898 */
[----:B------:R-:W2:Y:S04]  /*157c0*/  LDL.64 R14, [R1+0x6b0] ;  /* 0x0006b000010e7983 */ /* 0x000ea80000100a00 */
[----:B------:R-:W2:Y:S04]  /*157d0*/  LDG.E.U16 R77, desc[UR4][R186.64] ;  /* 0x00000004ba4d7981 */ /* 0x000ea8000c1e1500 */
[----:B------:R-:W2:Y:S01]  /*157e0*/  LDL.64 R32, [R1+0x680] ;  /* 0x0006800001207983 */ /* 0x000ea20000100a00 */
[----:B0-----:R-:W-:-:S03]  /*157f0*/  IMAD.WIDE R18, R0, 0x2, R30 ;  /* 0x0000000200127825 */ /* 0x001fc600078e021e */
[----:B------:R0:W2:Y:S04]  /*15800*/  LDG.E.U16 R37, desc[UR4][R184.64] ;  /* 0x00000004b8257981 */ /* 0x0000a8000c1e1500 */
[----:B------:R-:W2:Y:S04]  /*15810*/  LDG.E.U16 R76, desc[UR4][R18.64] ;  /* 0x00000004124c7981 */ /* 0x000ea8000c1e1500 */
[----:B------:R4:W2:Y:S01]  /*15820*/  LDG.E.U16 R66, desc[UR4][R22.64] ;  /* 0x0000000416427981 */ /* 0x0008a2000c1e1500 */
[----:B------:R-:W-:Y:S02]  /*15830*/  WARPGROUP.DEPBAR.LE gsb0, 0x0 ;  /* 0x00008000000079c5 */ /* 0x000fe40000010000 */
[----:B------:R-:W-:Y:S01]  /*15840*/  WARPGROUP.ARRIVE ;  /* 0x00000000000079c5 */ /* 0x000fe20000000000 */
[----:B------:R-:W2:Y:S05]  /*15850*/  LDL.64 R30, [R1+0x678] ;  /* 0x00067800011e7983 */ /* 0x000eaa0000100a00 */
[----:B------:R-:W-:Y:S01]  /*15860*/  HGMMA.64x64x16.F32 R152, gdesc[UR28].tnspA, R152, gsb0 ;  /* 0x20e000001c9879f0 */ /* 0x000fe20008000898 */
[----:B0-----:R-:W-:-:S02]  /*15870*/  IMAD.WIDE R184, R0, 0x2, R28 ;  /* 0x0000000200b87825 */ /* 0x001fc400078e021c */
[----:B------:R-:W2:Y:S01]  /*15880*/  LDL.64 R28, [R1+0x670] ;  /* 0x00067000011c7983 */ /* 0x000ea20000100a00 */
[----:B------:R-:W-:Y:S02]  /*15890*/  UIADD3.64 UR52, UR8, 0x980, URZ ;  /* 0x0000098008347897 */ /* 0x000fe4000fffe03f */
[----:B------:R-:W-:Y:S01]  /*158a0*/  UIADD3.64 UR54, UR10, 0x9fe, URZ ;  /* 0x000009fe0a367897 */ /* 0x000fe2000fffe03f */
[----:B------:R-:W2:Y:S01]  /*158b0*/  LDG.E.U16 R106, desc[UR4][R184.64] ;  /* 0x00000004b86a7981 */ /* 0x000ea2000c1e1500 */
[----:B---3--:R-:W-:-:S03]  /*158c0*/  IMAD.WIDE R20, R0, 0x2, R2 ;  /* 0x0000000200147825 */ /* 0x008fc600078e0202 */
[----:B------:R-:W3:Y:S04]  /*158d0*/  LDL.64 R2, [R1+0x6a8] ;  /* 0x0006a80001027983 */ /* 0x000ee80000100a00 */
[----:B------:R0:W3:Y:S01]  /*158e0*/  LDG.E.U16 R124, desc[UR4][R20.64] ;  /* 0x00000004147c7981 */ /* 0x0000e2000c1e1500 */
[----:B----4-:R-:W-:-:S03]  /*158f0*/  IMAD.WIDE R22, R0, 0x2, R16 ;  /* 0x0000000200167825 */ /* 0x010fc600078e0210 */
[----:B------:R-:W4:Y:S04]  /*15900*/  LDL.64 R16, [R1+0x668] ;  /* 0x0006680001107983 */ /* 0x000f280000100a00 */
[----:B------:R1:W4:Y:S01]  /*15910*/  LDG.E.U16 R123, desc[UR4][R22.64] ;  /* 0x00000004167b7981 */ /* 0x000322000c1e1500 */
[----:B------:R-:W-:Y:S02]  /*15920*/  WARPGROUP.DEPBAR.LE gsb0, 0x0 ;  /* 0x00008000000079c5 */ /* 0x000fe40000010000 */
[----:B------:R-:W-:-:S06]  /*15930*/  WARPGROUP.ARRIVE ;  /* 0x00000000000079c5 */ /* 0x000fcc0000000000 */
[----:B------:R-:W-:Y:S01]  /*15940*/  HGMMA.64x64x16.F32 R152, gdesc[UR32].tnspA, R152, gsb0 ;  /* 0x20e00000209879f0 */ /* 0x000fe20008000898 */
[C---:B--2---:R-:W-:Y:S02]  /*15950*/  IMAD.WIDE R18, R0.reuse, 0x2, R10 ;  /* 0x0000000200127825 */ /* 0x044fe400078e020a */
[----:B------:R-:W2:Y:S02]  /*15960*/  LDL.64 R10, [R1+0x658] ;  /* 0x00065800010a7983 */ /* 0x000ea40000100a00 */
[C---:B------:R-:W-:Y:S02]  /*15970*/  IMAD.WIDE R186, R0.reuse, 0x2, R26 ;  /* 0x0000000200ba7825 */ /* 0x040fe400078e021a */
[----:B------:R-:W4:Y:S02]  /*15980*/  LDL.64 R26, [R1+0x698] ;  /* 0x00069800011a7983 */ /* 0x000f240000100a00 */
[C---:B0-----:R-:W-:Y:S02]  /*15990*/  IMAD.WIDE R20, R0.reuse, 0x2, R12 ;  /* 0x0000000200147825 */ /* 0x041fe400078e020c */
[----:B------:R-:W2:Y:S02]  /*159a0*/  LDL.64 R12, [R1+0x660] ;  /* 0x00066000010c7983 */ /* 0x000ea40000100a00 */
[----:B-1----:R-:W-:Y:S01]  /*159b0*/  IMAD.WIDE R22, R0, 0x2, R24 ;  /* 0x0000000200167825 */ /* 0x002fe200078e0218 */
[----:B------:R-:W-:-:S02]  /*159c0*/  WARPGROUP.DEPBAR.LE gsb0, 0x0 ;  /* 0x00008000000079c5 */ /* 0x000fc40000010000 */
[----:B------:R-:W2:Y:S01]  /*159d0*/  LDL.64 R24, [R1+0x650] ;  /* 0x0006500001187983 */ /* 0x000ea20000100a00 */
[----:B------:R-:W-:-:S03]  /*159e0*/  WARPGROUP.ARRIVE ;  /* 0x00000000000079c5 */ /* 0x000fc60000000000 */
[----:B------:R0:W2:Y:S03]  /*159f0*/  LDG.E.U16 R75, desc[UR4][R20.64] ;  /* 0x00000004144b7981 */ /* 0x0000a6000c1e1500 */
[----:B------:R-:W-:Y:S01]  /*15a00*/  HGMMA.64x64x16.F32 R152, gdesc[UR52].tnspA, R152, gsb0 ;  /* 0x20e00000349879f0 */ /* 0x000fe20008000898 */
[----:B------:R-:W-:Y:S01]  /*15a10*/  UIADD3.64 UR52, UR8, 0xa00, URZ ;  /* 0x00000a0008347897 */ /* 0x000fe2000fffe03f */
[----:B------:R-:W2:Y:S01]  /*15a20*/  LDG.E.U16 R35, desc[UR4][R18.64] ;  /* 0x0000000412237981 */ /* 0x000ea2000c1e1500 */
[----:B------:R-:W-:Y:S01]  /*15a30*/  UIADD3.64 UR54, UR10, 0xa00, URZ ;  /* 0x00000a000a367897 */ /* 0x000fe2000fffe03f */
[C---:B------:R-:W-:Y:S02]  /*15a40*/  IMAD.WIDE R184, R0.reuse, 0x2, R72 ;  /* 0x0000000200b87825 */ /* 0x040fe400078e0248 */
[----:B------:R1:W2:Y:S02]  /*15a50*/  LDG.E.U16 R36, desc[UR4][R186.64] ;  /* 0x00000004ba247981 */ /* 0x0002a4000c1e1500 */
[----:B0-----:R-:W-:-:S02]  /*15a60*/  IMAD.WIDE R20, R0, 0x2, R14 ;  /* 0x0000000200147825 */ /* 0x001fc400078e020e */
[----:B------:R-:W2:Y:S04]  /*15a70*/  LDL.64 R14, [R1+0x648] ;  /* 0x00064800010e7983 */ /* 0x000ea80000100a00 */
[----:B------:R4:W2:Y:S04]  /*15a80*/  LDG.E.U16 R122, desc[UR4][R184.64] ;  /* 0x00000004b87a7981 */ /* 0x0008a8000c1e1500 */
[----:B------:R-:W2:Y:S01]  /*15a90*/  LDG.E.U16 R74, desc[UR4][R22.64] ;  /* 0x00000004164a7981 */ /* 0x000ea2000c1e1500 */
[----:B------:R-:W-:Y:S02]  /*15aa0*/  WARPGROUP.DEPBAR.LE gsb0, 0x0 ;  /* 0x00008000000079c5 */ /* 0x000fe40000010000 */
[----:B------:R-:W-:Y:S01]  /*15ab0*/  WARPGROUP.ARRIVE ;  /* 0x00000000000079c5 */ /* 0x000fe20000000000 */
[C---:B-1----:R-:W-:Y:S01]  /*15ac0*/  IMAD.WIDE R186, R0.reuse, 0x2, R98 ;  /* 0x0000000200ba7825 */ /* 0x042fe200078e0262 */
[----:B------:R-:W2:Y:S04]  /*15ad0*/  LDG.E.U16 R34, desc[UR4][R20.64] ;  /* 0x0000000414227981 */ /* 0x000ea8000c1e1500 */
[----:B------:R-:W-:Y:S01]  /*15ae0*/  HGMMA.64x64x16.F32 R152, gdesc[UR52].tnspA, R152, gsb0 ;  /* 0x20e00000349879f0 */ /* 0x000fe20008000898 */
[----:B------:R-:W-:Y:S01]  /*15af0*/  UIADD3.64 UR52, UR8, 0xa80, URZ ;  /* 0x00000a8008347897 */ /* 0x000fe2000fffe03f */
[C---:B---3--:R-:W-:Y:S01]  /*15b00*/  IMAD.WIDE R18, R0.reuse, 0x2, R2 ;  /* 0x0000000200127825 */ /* 0x048fe200078e0202 */
[----:B------:R-:W-:Y:S01]  /*15b10*/  UIADD3.64 UR54, UR10, 0xa02, URZ ;  /* 0x00000a020a367897 */ /* 0x000fe2000fffe03f */
[----:B------:R-:W3:Y:S04]  /*15b20*/  LDG.E.U16 R2, desc[UR4][R186.64] ;  /* 0x00000004ba027981 */ /* 0x000ee8000c1e1500 */
[----:B------:R0:W3:Y:S01]  /*15b30*/  LDG.E.U16 R67, desc[UR4][R18.64] ;  /* 0x0000000412437981 */ /* 0x0000e2000c1e1500 */
[----:B----4-:R-:W-:Y:S01]  /*15b40*/  IMAD.WIDE R184, R0, 0x2, R26 ;  /* 0x0000000200b87825 */ /* 0x010fe200078e021a */
[----:B------:R-:W-:-:S02]  /*15b50*/  WARPGROUP.DEPBAR.LE gsb0, 0x0 ;  /* 0x00008000000079c5 */ /* 0x000fc40000010000 */
[----:B------:R-:W-:Y:S01]  /*15b60*/  WARPGROUP.ARRIVE ;  /* 0x00000000000079c5 */ /* 0x000fe20000000000 */
[C---:B0-----:R-:W-:Y:S01]  /*15b70*/  IMAD.WIDE R18, R0.reuse, 0x2, R32 ;  /* 0x0000000200127825 */ /* 0x041fe200078e0220 */
[----:B------:R-:W4:Y:S04]  /*15b80*/  LDL.64 R26, [R1+0x638] ;  /* 0x00063800011a7983 */ /* 0x000f280000100a00 */
[----:B------:R-:W-:Y:S01]  /*15b90*/  HGMMA.64x64x16.F32 R152, gdesc[UR52].tnspA, R152, gsb0 ;  /* 0x20e00000349879f0 */ /* 0x000fe20008000898 */
[C---:B------:R-:W-:Y:S01]  /*15ba0*/  IMAD.WIDE R186, R0.reuse, 0x2, R68 ;  /* 0x0000000200ba7825 */ /* 0x040fe200078e0244 */
[----:B------:R2:W3:Y:S04]  /*15bb0*/  LDG.E.U16 R120, desc[UR4][R18.64] ;  /* 0x0000000412787981 */ /* 0x0004e8000c1e1500 */
[----:B------:R-:W3:Y:S01]  /*15bc0*/  LDL.64 R68, [R1+0x640] ;  /* 0x0006400001447983 */ /* 0x000ee20000100a00 */
[----:B------:R-:W-:-:S03]  /*15bd0*/  IMAD.WIDE R20, R0, 0x2, R58 ;  /* 0x0000000200147825 */ /* 0x000fc600078e023a */
[----:B------:R0:W3:Y:S01]  /*15be0*/  LDG.E.U16 R73, desc[UR4][R184.64] ;  /* 0x00000004b8497981 */ /* 0x0000e2000c1e1500 */
[----:B--2---:R-:W-:-:S03]  /*15bf0*/  IMAD.WIDE R18, R0, 0x2, R10 ;  /* 0x0000000200127825 */ /* 0x004fc600078e020a */
[----:B------:R-:W2:Y:S04]  /*15c00*/  LDL.64 R10, [R1+0x628] ;  /* 0x00062800010a7983 */ /* 0x000ea80000100a00 */
[----:B------:R-:W2:Y:S01]  /*15c10*/  LDL.64 R58, [R1+0x630] ;  /* 0x00063000013a7983 */ /* 0x000ea20000100a00 */
[----:B0-----:R-:W-:-:S03]  /*15c20*/  IMAD.WIDE R184, R0, 0x2, R28 ;  /* 0x0000000200b87825 */ /* 0x001fc600078e021c */
[----:B------:R-:W2:Y:S04]  /*15c30*/  LDL.64 R28, [R1+0x620] ;  /* 0x00062000011c7983 */ /* 0x000ea80000100a00 */
[----:B------:R0:W2:Y:S04]  /*15c40*/  LDG.E.U16 R121, desc[UR4][R186.64] ;  /* 0x00000004ba797981 */ /* 0x0000a8000c1e1500 */
[----:B------:R1:W2:Y:S01]  /*15c50*/  LDG.E.U16 R107, desc[UR4][R20.64] ;  /* 0x00000004146b7981 */ /* 0x0002a2000c1e1500 */
[----:B------:R-:W-:Y:S01]  /*15c60*/  IMAD.WIDE R22, R0, 0x2, R70 ;  /* 0x0000000200167825 */ /* 0x000fe200078e0246 */
[----:B------:R-:W-:-:S02]  /*15c70*/  UIADD3.64 UR52, UR8, 0xb00, URZ ;  /* 0x00000b0008347897 */ /* 0x000fc4000fffe03f */
[----:B------:R-:W-:Y:S01]  /*15c80*/  UIADD3.64 UR54, UR10, 0xa04, URZ ;  /* 0x00000a040a367897 */ /* 0x000fe2000fffe03f */
[----:B------:R-:W2:Y:S01]  /*15c90*/  LDG.E.U16 R71, desc[UR4][R18.64] ;  /* 0x0000000412477981 */ /* 0x000ea2000c1e1500 */
[----:B0-----:R-:W-:-:S03]  /*15ca0*/  IMAD.WIDE R186, R0, 0x2, R30 ;  /* 0x0000000200ba7825 */ /* 0x001fc600078e021e */
[----:B------:R0:W2:Y:S01]  /*15cb0*/  LDG.E.U16 R31, desc[UR4][R184.64] ;  /* 0x00000004b81f7981 */ /* 0x0000a2000c1e1500 */
[----:B-1----:R-:W-:-:S03]  /*15cc0*/  IMAD.WIDE R20, R0, 0x2, R12 ;  /* 0x0000000200147825 */ /* 0x002fc600078e020c */
[----:B------:R-:W2:Y:S04]  /*15cd0*/  LDL.64 R12, [R1+0x618] ;  /* 0x00061800010c7983 */ /* 0x000ea80000100a00 */
[----:B------:R1:W2:Y:S01]  /*15ce0*/  LDG.E.U16 R33, desc[UR4][R22.64] ;  /* 0x0000000416217981 */ /* 0x0002a2000c1e1500 */
[----:B0-----:R-:W-:-:S03]  /*15cf0*/  IMAD.WIDE R184, R0, 0x2, R24 ;  /* 0x0000000200b87825 */ /* 0x001fc600078e0218 */
[----:B------:R-:W2:Y:S04]  /*15d00*/  LDL.64 R24, [R1+0x608] ;  /* 0x0006080001187983 */ /* 0x000ea80000100a00 */
[----:B------:R-:W2:Y:S04]  /*15d10*/  LDG.E.U16 R72, desc[UR4][R186.64] ;  /* 0x00000004ba487981 */ /* 0x000ea8000c1e1500 */
[----:B------:R-:W2:Y:S01]  /*15d20*/  LDL.64 R98, [R1+0x5c8] ;  /* 0x0005c80001627983 */ /* 0x000ea20000100a00 */
[----:B------:R-:W-:Y:S02]  /*15d30*/  WARPGROUP.DEPBAR.LE gsb0, 0x0 ;  /* 0x00008000000079c5 */ /* 0x000fe40000010000 */
[----:B------:R-:W-:Y:S01]  /*15d40*/  WARPGROUP.ARRIVE ;  /* 0x00000000000079c5 */ /* 0x000fe20000000000 */
[----:B-1----:R-:W-:Y:S01]  /*15d50*/  IMAD.WIDE R22, R0, 0x2, R16 ;  /* 0x0000000200167825 */ /* 0x002fe200078e0210 */
[----:B------:R-:W2:Y:S04]  /*15d60*/  LDL.64 R186, [R1+0x5e8] ;  /* 0x0005e80001ba7983 */ /* 0x000ea80000100a00 */
[----:B------:R-:W-:Y:S01]  /*15d70*/  HGMMA.64x64x16.F32 R152, gdesc[UR52].tnspA, R152, gsb0 ;  /* 0x20e00000349879f0 */ /* 0x000fe20008000898 */
[----:B------:R-:W-:Y:S01]  /*15d80*/  UIADD3.64 UR52, UR8, 0xb80, URZ ;  /* 0x00000b8008347897 */ /* 0x000fe2000fffe03f */
[----:B------:R0:W2:Y:S01]  /*15d90*/  LDG.E.U16 R16, desc[UR4][R22.64] ;  /* 0x0000000416107981 */ /* 0x0000a2000c1e1500 */
[----:B------:R-:W-:-:S03]  /*15da0*/  UIADD3.64 UR54, UR10, 0xbfe, URZ ;  /* 0x00000bfe0a367897 */ /* 0x000fc6000fffe03f */
[----:B------:R3:W2:Y:S04]  /*15db0*/  LDG.E.U16 R119, desc[UR4][R20.64] ;  /* 0x0000000414777981 */ /* 0x0006a8000c1e1500 */
[----:B------:R-:W2:Y:S01]  /*15dc0*/  LDG.E.U16 R30, desc[UR4][R184.64] ;  /* 0x00000004b81e7981 */ /* 0x000ea2000c1e1500 */
        /* <DEDUP_REMOVED lines=8> */
[C---:B0-----:R-:W-:Y:S01]  /*15e50*/  IMAD.WIDE R22, R0.reuse, 0x2, R14 ;  /* 0x0000000200167825 */ /* 0x041fe200078e020e */
[----:B------:R-:W-:Y:S01]  /*15e60*/  UIADD3.64 UR52, UR8, 0xc80, URZ ;  /* 0x00000c8008347897 */ /* 0x000fe2000fffe03f */
[----:B------:R-:W2:Y:S01]  /*15e70*/  LDL.64 R14, [R1+0x600] ;  /* 0x00060000010e7983 */ /* 0x000ea20000100a00 */
[----:B------:R-:W-:Y:S01]  /*15e80*/  UIADD3.64 UR54, UR10, 0xc02, URZ ;  /* 0x00000c020a367897 */ /* 0x000fe2000fffe03f */
[C---:B----4-:R-:W-:Y:S02]  /*15e90*/  IMAD.WIDE R18, R0.reuse, 0x2, R26 ;  /* 0x0000000200127825 */ /* 0x050fe400078e021a */
[----:B------:R-:W4:Y:S04]  /*15ea0*/  LDL.64 R26, [R1+0x5c0] ;  /* 0x0005c000011a7983 */ /* 0x000f280000100a00 */
[----:B------:R-:W4:Y:S01]  /*15eb0*/  LDG.E.U16 R70, desc[UR4][R18.64] ;  /* 0x0000000412467981 */ /* 0x000f22000c1e1500 */
[----:B---3--:R-:W-:-:S03]  /*15ec0*/  IMAD.WIDE R20, R0, 0x2, R68 ;  /* 0x0000000200147825 */ /* 0x008fc600078e0244 */
[----:B------:R2:W3:Y:S02]  /*15ed0*/  LDG.E.U16 R68, desc[UR4][R22.64] ;  /* 0x0000000416447981 */ /* 0x0004e4000c1e1500 */
[C---:B--2---:R-:W-:Y:S02]  /*15ee0*/  IMAD.WIDE R22, R0.reuse, 0x2, R10 ;  /* 0x0000000200167825 */ /* 0x044fe400078e020a */
[----:B------:R-:W2:Y:S02]  /*15ef0*/  LDL.64 R10, [R1+0x5a8] ;  /* 0x0005a800010a7983 */ /* 0x000ea40000100a00 */
[----:B------:R-:W-:Y:S02]  /*15f00*/  IMAD.WIDE R184, R0, 0x2, R58 ;  /* 0x0000000200b87825 */ /* 0x000fe400078e023a */
[----:B------:R-:W3:Y:S01]  /*15f10*/  LDL.64 R58, [R1+0x588] ;  /* 0x00058800013a7983 */ /* 0x000ee20000100a00 */
[----:B------:R-:W-:Y:S02]  /*15f20*/  WARPGROUP.DEPBAR.LE gsb0, 0x0 ;  /* 0x00008000000079c5 */ /* 0x000fe40000010000 */
[----:B------:R-:W-:Y:S01]  /*15f30*/  WARPGROUP.ARRIVE ;  /* 0x00000000000079c5 */ /* 0x000fe20000000000 */
[----:B------:R-:W3:Y:S05]  /*15f40*/  LDG.E.U16 R108, desc[UR4][R22.64] ;  /* 0x00000004166c7981 */ /* 0x000eea000c1e1500 */
[----:B------:R-:W-:Y:S01]  /*15f50*/  HGMMA.64x64x16.F32 R152, gdesc[UR52].tnspA, R152, gsb0 ;  /* 0x20e00000349879f0 */ /* 0x000fe20008000898 */
[----:B------:R-:W-:-:S02]  /*15f60*/  R2UR UR53, R118 ;  /* 0x00000000763572ca */ /* 0x000fc400000e0000 */
[----:B------:R0:W3:Y:S01]  /*15f70*/  LDG.E.U16 R118, desc[UR4][R20.64] ;  /* 0x0000000414767981 */ /* 0x0000e2000c1e1500 */
[----:B------:R-:W-:Y:S01]  /*15f80*/  R2UR UR54, R117 ;  /* 0x00000000753672ca */ /* 0x000fe200000e0000 */
[C---:B------:R-:W-:Y:S02]  /*15f90*/  IMAD.WIDE R18, R0.reuse, 0x2, R12 ;  /* 0x0000000200127825 */ /* 0x040fe400078e020c */
[----:B------:R-:W3:Y:S02]  /*15fa0*/  LDL.64 R12, [R1+0x580] ;  /* 0x00058000010c7983 */ /* 0x000ee40000100a00 */
[C---:B0-----:R-:W-:Y:S02]  /*15fb0*/  IMAD.WIDE R20, R0.reuse, 0x2, R28 ;  /* 0x0000000200147825 */ /* 0x041fe400078e021c */
[----:B------:R-:W3:Y:S04]  /*15fc0*/  LDG.E.U16 R69, desc[UR4][R18.64] ;  /* 0x0000000412457981 */ /* 0x000ee8000c1e1500 */
[----:B------:R0:W3:Y:S04]  /*15fd0*/  LDG.E.U16 R117, desc[UR4][R20.64] ;  /* 0x0000000414757981 */ /* 0x0000e8000c1e1500 */
[----:B------:R-:W3:Y:S01]  /*15fe0*/  LDG.E.U16 R29, desc[UR4][R184.64] ;  /* 0x00000004b81d7981 */ /* 0x000ee2000c1e1500 */
[----:B0-----:R-:W-:-:S03]  /*15ff0*/  IMAD.WIDE R20, R0, 0x2, R24 ;  /* 0x0000000200147825 */ /* 0x001fc600078e0218 */
[----:B------:R-:W3:Y:S04]  /*16000*/  LDL.64 R24, [R1+0x560] ;  /* 0x0005600001187983 */ /* 0x000ee80000100a00 */
[----:B------:R-:W3:Y:S01]  /*16010*/  LDL.64 R184, [R1+0x528] ;  /* 0x0005280001b87983 */ /* 0x000ee20000100a00 */
[----:B------:R-:W-:-:S03]  /*16020*/  IMAD.WIDE R22, R0, 0x2, R110 ;  /* 0x0000000200167825 */ /* 0x000fc600078e026e */
[----:B------:R-:W3:Y:S01]  /*16030*/  LDL.64 R110, [R1+0x548] ;  /* 0x00054800016e7983 */ /* 0x000ee20000100a00 */
[----:B------:R-:W-:-:S03]  /*16040*/  R2UR UR55, R116 ;  /* 0x00000000743772ca */ /* 0x000fc600000e0000 */
[----:B------:R0:W3:Y:S02]  /*16050*/  LDG.E.U16 R28, desc[UR4][R22.64] ;  /* 0x00000004161c7981 */ /* 0x0000e4000c1e1500 */
[C---:B0-----:R-:W-:Y:S02]  /*16060*/  IMAD.WIDE R22, R0.reuse, 0x2, R188 ;  /* 0x0000000200167825 */ /* 0x041fe400078e02bc */
[----:B------:R-:W3:Y:S04]  /*16070*/  LDL.64 R188, [R1+0x4c8] ;  /* 0x0004c80001bc7983 */ /* 0x000ee80000100a00 */
[----:B------:R0:W3:Y:S02]  /*16080*/  LDG.E.U16 R32, desc[UR4][R22.64] ;  /* 0x0000000416207981 */ /* 0x0000e4000c1e1500 */
[----:B0-----:R-:W-:-:S02]  /*16090*/  IMAD.WIDE R22, R0, 0x2, R98 ;  /* 0x0000000200167825 */ /* 0x001fc400078e0262 */
[----:B------:R-:W3:Y:S02]  /*160a0*/  LDL.64 R98, [R1+0x520] ;  /* 0x0005200001627983 */ /* 0x000ee40000100a00 */
[C---:B------:R-:W-:Y:S02]  /*160b0*/  IMAD.WIDE R18, R0.reuse, 0x2, R14 ;  /* 0x0000000200127825 */ /* 0x040fe400078e020e */
[----:B------:R0:W3:Y:S04]  /*160c0*/  LDG.E.U16 R15, desc[UR4][R20.64] ;  /* 0x00000004140f7981 */ /* 0x0000e8000c1e1500 */
[----:B------:R1:W3:Y:S01]  /*160d0*/  LDG.E.U16 R116, desc[UR4][R18.64] ;  /* 0x0000000412747981 */ /* 0x0002e2000c1e1500 */
[----:B0-----:R-:W-:-:S03]  /*160e0*/  IMAD.WIDE R20, R0, 0x2, R186 ;  /* 0x0000000200147825 */ /* 0x001fc600078e02ba */
[----:B------:R-:W3:Y:S01]  /*160f0*/  LDL.64 R186, [R1+0x540] ;  /* 0x0005400001ba7983 */ /* 0x000ee20000100a00 */
[----:B-1----:R-:W-:-:S03]  /*16100*/  IMAD.WIDE R18, R0, 0x2, R114 ;  /* 0x0000000200127825 */ /* 0x002fc600078e0272 */
[----:B------:R4:W3:Y:S04]  /*16110*/  LDG.E.U16 R9, desc[UR4][R20.64] ;  /* 0x0000000414097981 */ /* 0x0008e8000c1e1500 */
[----:B------:R2:W3:Y:S01]  /*16120*/  LDG.E.U16 R115, desc[UR4][R18.64] ;  /* 0x0000000412737981 */ /* 0x0004e2000c1e1500 */
[----:B----4-:R-:W-:-:S03]  /*16130*/  IMAD.WIDE R20, R0, 0x2, R26 ;  /* 0x0000000200147825 */ /* 0x010fc600078e021a */
[----:B------:R-:W4:Y:S04]  /*16140*/  LDL.64 R26, [R1+0x508] ;  /* 0x00050800011a7983 */ /* 0x000f280000100a00 */
[----:B------:R3:W4:Y:S01]  /*16150*/  LDG.E.U16 R114, desc[UR4][R20.64] ;  /* 0x0000000414727981 */ /* 0x000722000c1e1500 */
[----:B--2---:R-:W-:-:S03]  /*16160*/  IMAD.WIDE R18, R0, 0x2, R10 ;  /* 0x0000000200127825 */ /* 0x004fc600078e020a */
[----:B------:R0:W2:Y:S01]  /*16170*/  LDG.E.U16 R10, desc[UR4][R22.64] ;  /* 0x00000004160a7981 */ /* 0x0000a2000c1e1500 */
[----:B---3--:R-:W-:-:S03]  /*16180*/  IMAD.WIDE R20, R0, 0x2, R58 ;  /* 0x0000000200147825 */ /* 0x008fc600078e023a */
[----:B------:R-:W3:Y:S04]  /*16190*/  LDL.64 R58, [R1+0x4a8] ;  /* 0x0004a800013a7983 */ /* 0x000ee80000100a00 */
[----:B------:R1:W2:Y:S01]  /*161a0*/  LDG.E.U16 R11, desc[UR4][R18.64] ;  /* 0x00000004120b7981 */ /* 0x0002a2000c1e1500 */
[----:B0-----:R-:W-:-:S05]  /*161b0*/  IMAD.WIDE R22, R0, 0x2, R112 ;  /* 0x0000000200167825 */ /* 0x001fca00078e0270 */
[----:B------:R0:W2:Y:S01]  /*161c0*/  LDG.E.U16 R113, desc[UR4][R22.64] ;  /* 0x0000000416717981 */ /* 0x0000a2000c1e1500 */
[----:B-1----:R-:W-:-:S03]  /*161d0*/  IMAD.WIDE R18, R0, 0x2, R12 ;  /* 0x0000000200127825 */ /* 0x002fc600078e020c */
[----:B------:R1:W2:Y:S01]  /*161e0*/  LDG.E.U16 R12, desc[UR4][R20.64] ;  /* 0x00000004140c7981 */ /* 0x0002a2000c1e1500 */
[----:B0-----:R-:W-:-:S03]  /*161f0*/  IMAD.WIDE R22, R0, 0x2, R190 ;  /* 0x0000000200167825 */ /* 0x001fc600078e02be */
[----:B------:R-:W2:Y:S04]  /*16200*/  LDG.E.U16 R112, desc[UR4][R18.64] ;  /* 0x0000000412707981 */ /* 0x000ea8000c1e1500 */
[----:B------:R0:W2:Y:S01]  /*16210*/  LDG.E.U16 R13, desc[UR4][R22.64] ;  /* 0x00000004160d7981 */ /* 0x0000a2000c1e1500 */
[----:B------:R-:W-:-:S03]  /*16220*/  R2UR UR52, R7 ;  /* 0x00000000073472ca */ /* 0x000fc600000e0000 */
[----:B------:R-:W2:Y:S01]  /*16230*/  LDL.64 R190, [R1+0x408] ;  /* 0x0004080001be7983 */ /* 0x000ea20000100a00 */
[----:B-1----:R-:W-:-:S03]  /*16240*/  IMAD.WIDE R20, R0, 0x2, R24 ;  /* 0x0000000200147825 */ /* 0x002fc600078e0218 */
[----:B------:R-:W2:Y:S01]  /*16250*/  LDL.64 R24, [R1+0x448] ;  /* 0x0004480001187983 */ /* 0x000ea20000100a00 */
[----:B0-----:R-:W-:-:S03]  /*16260*/  IMAD.WIDE R22, R0, 0x2, R184 ;  /* 0x0000000200167825 */ /* 0x001fc600078e02b8 */
[----:B------:R-:W2:Y:S01]  /*16270*/  LDL.64 R184, [R1+0x3c8] ;  /* 0x0003c80001b87983 */ /* 0x000ea20000100a00 */
[----:B------:R-:W-:-:S03]  /*16280*/  IMAD.WIDE R18, R0, 0x2, R110 ;  /* 0x0000000200127825 */ /* 0x000fc600078e026e */
[----:B------:R-:W2:Y:S04]  /*16290*/  LDG.E.U16 R111, desc[UR4][R20.64] ;  /* 0x00000004146f7981 */ /* 0x000ea8000c1e1500 */
[----:B------:R-:W2:Y:S04]  /*162a0*/  LDG.E.U16 R14, desc[UR4][R18.64] ;  /* 0x00000004120e7981 */ /* 0x000ea8000c1e1500 */
[----:B------:R0:W2:Y:S02]  /*162b0*/  LDG.E.U16 R7, desc[UR4][R22.64] ;  /* 0x0000000416077981 */ /* 0x0000a4000c1e1500 */
[----:B0-----:R-:W-:-:S02]  /*162c0*/  IMAD.WIDE R22, R0, 0x2, R198 ;  /* 0x0000000200167825 */ /* 0x001fc400078e02c6 */
[----:B------:R-:W2:Y:S04]  /*162d0*/  LDL.64 R198, [R1+0x368] ;  /* 0x0003680001c67983 */ /* 0x000ea80000100a00 */
[----:B------:R0:W2:Y:S01]  /*162e0*/  LDG.E.U16 R249, desc[UR4][R22.64] ;  /* 0x0000000416f97981 */ /* 0x0000a2000c1e1500 */
[----:B------:R-:W-:-:S03]  /*162f0*/  IMAD.WIDE R20, R0, 0x2, R98 ;  /* 0x0000000200147825 */ /* 0x000fc600078e0262 */
[----:B------:R-:W2:Y:S01]  /*16300*/  LDL.64 R98, [R1+0x3a8] ;  /* 0x0003a80001627983 */ /* 0x000ea20000100a00 */
[----:B0-----:R-:W-:-:S03]  /*16310*/  IMAD.WIDE R22, R0, 0x2, R196 ;  /* 0x0000000200167825 */ /* 0x001fc600078e02c4 */
[----:B------:R0:W2:Y:S04]  /*16320*/  LDG.E.U16 R109, desc[UR4][R20.64] ;  /* 0x00000004146d7981 */ /* 0x0000a8000c1e1500 */
[----:B------:R1:W2:Y:S04]  /*16330*/  LDG.E.U16 R245, desc[UR4][R22.64] ;  /* 0x0000000416f57981 */ /* 0x0002a8000c1e1500 */
[----:B------:R-:W2:Y:S01]  /*16340*/  LDL.64 R196, [R1+0x4e0] ;  /* 0x0004e00001c47983 */ /* 0x000ea20000100a00 */
[----:B0-----:R-:W-:-:S03]  /*16350*/  IMAD.WIDE R20, R0, 0x2, R188 ;  /* 0x0000000200147825 */ /* 0x001fc600078e02bc */
[----:B------:R-:W2:Y:S01]  /*16360*/  LDL.64 R188, [R1+0x348] ;  /* 0x0003480001bc7983 */ /* 0x000ea20000100a00 */
[----:B-1----:R-:W-:-:S03]  /*16370*/  IMAD.WIDE R22, R0, 0x2, R192 ;  /* 0x0000000200167825 */ /* 0x002fc600078e02c0 */
[----:B------:R0:W2:Y:S04]  /*16380*/  LDG.E.U16 R248, desc[UR4][R20.64] ;  /* 0x0000000414f87981 */ /* 0x0000a8000c1e1500 */
[----:B------:R-:W2:Y:S04]  /*16390*/  LDL.64 R192, [R1+0x4a0] ;  /* 0x0004a00001c07983 */ /* 0x000ea80000100a00 */
[----:B------:R-:W2:Y:S01]  /*163a0*/  LDG.E.U16 R240, desc[UR4][R22.64] ;  /* 0x0000000416f07981 */ /* 0x000ea2000c1e1500 */
[----:B0-----:R-:W-:-:S03]  /*163b0*/  IMAD.WIDE R20, R0, 0x2, R194 ;  /* 0x0000000200147825 */ /* 0x001fc600078e02c2 */
[----:B------:R-:W2:Y:S04]  /*163c0*/  LDL.64 R194, [R1+0x4c0] ;  /* 0x0004c00001c27983 */ /* 0x000ea80000100a00 */
[----:B------:R-:W2:Y:S01]  /*163d0*/  LDG.E.U16 R243, desc[UR4][R20.64] ;  /* 0x0000000414f37981 */ /* 0x000ea2000c1e1500 */
[----:B------:R-:W-:-:S03]  /*163e0*/  IMAD.WIDE R18, R0, 0x2, R186 ;  /* 0x0000000200127825 */ /* 0x000fc600078e02ba */
[----:B------:R-:W2:Y:S04]  /*163f0*/  LDL.64 R186, [R1+0x3e8] ;  /* 0x0003e80001ba7983 */ /* 0x000ea80000100a00 */
[----:B------:R4:W2:Y:S02]  /*16400*/  LDG.E.U16 R110, desc[UR4][R18.64] ;  /* 0x00000004126e7981 */ /* 0x0008a4000c1e1500 */
[C---:B----4-:R-:W-:Y:S02]  /*16410*/  IMAD.WIDE R18, R0.reuse, 0x2, R26 ;  /* 0x0000000200127825 */ /* 0x050fe400078e021a */
[----:B------:R-:W4:Y:S04]  /*16420*/  LDL.64 R26, [R1+0x388] ;  /* 0x00038800011a7983 */ /* 0x000f280000100a00 */
[----:B------:R3:W4:Y:S02]  /*16430*/  LDG.E.U16 R251, desc[UR4][R18.64] ;  /* 0x0000000412fb7981 */ /* 0x000724000c1e1500 */
[----:B---3--:R-:W-:-:S02]  /*16440*/  IMAD.WIDE R18, R0, 0x2, R58 ;  /* 0x0000000200127825 */ /* 0x008fc400078e023a */
[----:B------:R-:W3:Y:S04]  /*16450*/  LDL.64 R58, [R1+0x328] ;  /* 0x00032800013a7983 */ /* 0x000ee80000100a00 */
[----:B------:R2:W3:Y:S02]  /*16460*/  LDG.E.U16 R246, desc[UR4][R18.64] ;  /* 0x0000000412f67981 */ /* 0x0004e4000c1e1500 */
[C---:B--2---:R-:W-:Y:S02]  /*16470*/  IMAD.WIDE R18, R0.reuse, 0x2, R24 ;  /* 0x0000000200127825 */ /* 0x044fe400078e0218 */
[----:B------:R-:W2:Y:S02]  /*16480*/  LDL.64 R24, [R1+0x500] ;  /* 0x0005000001187983 */ /* 0x000ea40000100a00 */
[----:B------:R-:W-:-:S02]  /*16490*/  IMAD.WIDE R22, R0, 0x2, R184 ;  /* 0x0000000200167825 */ /* 0x000fc400078e02b8 */
[----:B------:R-:W2:Y:S02]  /*164a0*/  LDL.64 R184, [R1+0x440] ;  /* 0x0004400001b87983 */ /* 0x000ea40000100a00 */
[C---:B------:R-:W-:Y:S02]  /*164b0*/  IMAD.WIDE R20, R0.reuse, 0x2, R190 ;  /* 0x0000000200147825 */ /* 0x040fe400078e02be */
[----:B------:R-:W2:Y:S04]  /*164c0*/  LDG.E.U16 R242, desc[UR4][R18.64] ;  /* 0x0000000412f27981 */ /* 0x000ea8000c1e1500 */
[----:B------:R-:W2:Y:S04]  /*164d0*/  LDG.E.U16 R239, desc[UR4][R20.64] ;  /* 0x0000000414ef7981 */ /* 0x000ea8000c1e1500 */
[----:B------:R0:W2:Y:S04]  /*164e0*/  LDG.E.U16 R236, desc[UR4][R22.64] ;  /* 0x0000000416ec7981 */ /* 0x0000a8000c1e1500 */
[----:B------:R-:W2:Y:S01]  /*164f0*/  LDL.64 R190, [R1+0x480] ;  /* 0x0004800001be7983 */ /* 0x000ea20000100a00 */
[----:B0-----:R-:W-:-:S03]  /*16500*/  IMAD.WIDE R22, R0, 0x2, R198 ;  /* 0x0000000200167825 */ /* 0x001fc600078e02c6 */
[----:B------:R-:W2:Y:S04]  /*16510*/  LDL.64 R198, [R1+0x4d0] ;  /* 0x0004d00001c67983 */ /* 0x000ea80000100a00 */
[----:B------:R-:W2:Y:S01]  /*16520*/  LDG.E.U16 R229, desc[UR4][R22.64] ;  /* 0x0000000416e57981 */ /* 0x000ea2000c1e1500 */
[----:B------:R-:W-:-:S03]  /*16530*/  IMAD.WIDE R20, R0, 0x2, R98 ;  /* 0x0000000200147825 */ /* 0x000fc600078e0262 */
[----:B------:R-:W2:Y:S04]  /*16540*/  LDL.64 R98, [R1+0x420] ;  /* 0x0004200001627983 */ /* 0x000ea80000100a00 */
[----:B------:R0:W2:Y:S02]  /*16550*/  LDG.E.U16 R234, desc[UR4][R20.64] ;  /* 0x0000000414ea7981 */ /* 0x0000a4000c1e1500 */
[C---:B0-----:R-:W-:Y:S02]  /*16560*/  IMAD.WIDE R20, R0.reuse, 0x2, R188 ;  /* 0x0000000200147825 */ /* 0x041fe400078e02bc */
        /* <DEDUP_REMOVED lines=11> */
[C---:B0-----:R-:W-:Y:S02]  /*16620*/  IMAD.WIDE R18, R0.reuse, 0x2, R194 ;  /* 0x0000000200127825 */ /* 0x041fe400078e02c2 */
[----:B------:R-:W3:Y:S02]  /*16630*/  LDL.64 R194, [R1+0x380] ;  /* 0x0003800001c27983 */ /* 0x000ee40000100a00 */
[----:B--2---:R-:W-:-:S02]  /*16640*/  IMAD.WIDE R22, R0, 0x2, R24 ;  /* 0x0000000200167825 */ /* 0x004fc400078e0218 */
[----:B------:R-:W2:Y:S04]  /*16650*/  LDG.E.U16 R220, desc[UR4][R18.64] ;  /* 0x0000000412dc7981 */ /* 0x000ea8000c1e1500 */
[----:B------:R0:W2:Y:S01]  /*16660*/  LDG.E.U16 R224, desc[UR4][R22.64] ;  /* 0x0000000416e07981 */ /* 0x0000a2000c1e1500 */
[----:B------:R-:W-:-:S03]  /*16670*/  IMAD.WIDE R20, R0, 0x2, R196 ;  /* 0x0000000200147825 */ /* 0x000fc600078e02c4 */
[----:B------:R-:W2:Y:S04]  /*16680*/  LDL.64 R24, [R1+0x3a0] ;  /* 0x0003a00001187983 */ /* 0x000ea80000100a00 */
[----:B------:R-:W2:Y:S01]  /*16690*/  LDG.E.U16 R222, desc[UR4][R20.64] ;  /* 0x0000000414de7981 */ /* 0x000ea2000c1e1500 */
[----:B0-----:R-:W-:-:S03]  /*166a0*/  IMAD.WIDE R22, R0, 0x2, R192 ;  /* 0x0000000200167825 */ /* 0x001fc600078e02c0 */
[----:B------:R-:W2:Y:S04]  /*166b0*/  LDL.64 R192, [R1+0x360] ;  /* 0x0003600001c07983 */ /* 0x000ea80000100a00 */
[----:B------:R0:W2:Y:S02]  /*166c0*/  LDG.E.U16 R219, desc[UR4][R22.64] ;  /* 0x0000000416db7981 */ /* 0x0000a4000c1e1500 */
[C---:B0-----:R-:W-:Y:S02]  /*166d0*/  IMAD.WIDE R22, R0.reuse, 0x2, R184 ;  /* 0x0000000200167825 */ /* 0x041fe400078e02b8 */
[----:B------:R-:W2:Y:S02]  /*166e0*/  LDL.64 R184, [R1+0x5f0] ;  /* 0x0005f00001b87983 */ /* 0x000ea40000100a00 */
[----:B------:R-:W-:-:S02]  /*166f0*/  IMAD.WIDE R20, R0, 0x2, R190 ;  /* 0x0000000200147825 */ /* 0x000fc400078e02be */
[----:B------:R-:W2:Y:S04]  /*16700*/  LDG.E.U16 R214, desc[UR4][R22.64] ;  /* 0x0000000416d67981 */ /* 0x000ea8000c1e1500 */
[----:B------:R0:W2:Y:S02]  /*16710*/  LDG.E.U16 R217, desc[UR4][R20.64] ;  /* 0x0000000414d97981 */ /* 0x0000a4000c1e1500 */
[C---:B0-----:R-:W-:Y:S02]  /*16720*/  IMAD.WIDE R20, R0.reuse, 0x2, R98 ;  /* 0x0000000200147825 */ /* 0x041fe400078e0262 */
[----:B------:R-:W2:Y:S02]  /*16730*/  LDL.64 R98, [R1+0x320] ;  /* 0x0003200001627983 */ /* 0x000ea40000100a00 */
[----:B------:R-:W-:-:S02]  /*16740*/  IMAD.WIDE R22, R0, 0x2, R188 ;  /* 0x0000000200167825 */ /* 0x000fc400078e02bc */
[----:B------:R-:W2:Y:S04]  /*16750*/  LDG.E.U16 R212, desc[UR4][R20.64] ;  /* 0x0000000414d47981 */ /* 0x000ea8000c1e1500 */
[----:B------:R-:W2:Y:S04]  /*16760*/  LDG.E.U16 R190, desc[UR4][R22.64] ;  /* 0x0000000416be7981 */ /* 0x000ea8000c1e1500 */
[----:B------:R-:W2:Y:S01]  /*16770*/  LDL.64 R188, [R1+0x5b8] ;  /* 0x0005b80001bc7983 */ /* 0x000ea20000100a00 */
[----:B------:R-:W-:-:S03]  /*16780*/  IMAD.WIDE R18, R0, 0x2, R186 ;  /* 0x0000000200127825 */ /* 0x000fc600078e02ba */
[----:B------:R-:W2:Y:S04]  /*16790*/  LDL.64 R186, [R1+0x340] ;  /* 0x0003400001ba7983 */ /* 0x000ea80000100a00 */
[----:B------:R4:W2:Y:S02]  /*167a0*/  LDG.E.U16 R215, desc[UR4][R18.64] ;  /* 0x0000000412d77981 */ /* 0x0008a4000c1e1500 */
[C---:B----4-:R-:W-:Y:S02]  /*167b0*/  IMAD.WIDE R18, R0.reuse, 0x2, R26 ;  /* 0x0000000200127825 */ /* 0x050fe400078e021a */
[----:B------:R-:W4:Y:S04]  /*167c0*/  LDL.64 R26, [R1+0x5d8] ;  /* 0x0005d800011a7983 */ /* 0x000f280000100a00 */
[----:B------:R-:W4:Y:S01]  /*167d0*/  LDG.E.U16 R210, desc[UR4][R18.64] ;  /* 0x0000000412d27981 */ /* 0x000f22000c1e1500 */
[----:B---3--:R-:W-:-:S03]  /*167e0*/  IMAD.WIDE R22, R0, 0x2, R194 ;  /* 0x0000000200167825 */ /* 0x008fc600078e02c2 */
[----:B------:R-:W3:Y:S04]  /*167f0*/  LDL.64 R194, [R1+0x558] ;  /* 0x0005580001c27983 */ /* 0x000ee80000100a00 */
[----:B------:R2:W3:Y:S01]  /*16800*/  LDG.E.U16 R197, desc[UR4][R22.64] ;  /* 0x0000000416c57981 */ /* 0x0004e2000c1e1500 */
[----:B------:R-:W-:-:S03]  /*16810*/  IMAD.WIDE R20, R0, 0x2, R58 ;  /* 0x0000000200147825 */ /* 0x000fc600078e023a */
[----:B------:R-:W3:Y:S04]  /*16820*/  LDL.64 R58, [R1+0x5d0] ;  /* 0x0005d000013a7983 */ /* 0x000ee80000100a00 */
[----:B------:R0:W3:Y:S01]  /*16830*/  LDG.E.U16 R207, desc[UR4][R20.64] ;  /* 0x0000000414cf7981 */ /* 0x0000e2000c1e1500 */
[----:B--2---:R-:W-:-:S03]  /*16840*/  IMAD.WIDE R22, R0, 0x2, R184 ;  /* 0x0000000200167825 */ /* 0x004fc600078e02b8 */
[----:B------:R-:W2:Y:S01]  /*16850*/  LDL.64 R184, [R1+0x590] ;  /* 0x0005900001b87983 */ /* 0x000ea20000100a00 */
[----:B------:R-:W-:-:S03]  /*16860*/  IMAD.WIDE R18, R0, 0x2, R24 ;  /* 0x0000000200127825 */ /* 0x000fc600078e0218 */
[----:B------:R-:W2:Y:S01]  /*16870*/  LDL.64 R24, [R1+0x5b0] ;  /* 0x0005b00001187983 */ /* 0x000ea20000100a00 */
[----:B0-----:R-:W-:-:S03]  /*16880*/  IMAD.WIDE R20, R0, 0x2, R192 ;  /* 0x0000000200147825 */ /* 0x001fc600078e02c0 */
[----:B------:R0:W2:Y:S04]  /*16890*/  LDG.E.U16 R203, desc[UR4][R18.64] ;  /* 0x0000000412cb7981 */ /* 0x0000a8000c1e1500 */
[----:B------:R-:W2:Y:S04]  /*168a0*/  LDG.E.U16 R17, desc[UR4][R20.64] ;  /* 0x0000000414117981 */ /* 0x000ea8000c1e1500 */
[----:B------:R-:W2:Y:S01]  /*168b0*/  LDL.64 R192, [R1+0x530] ;  /* 0x0005300001c07983 */ /* 0x000ea20000100a00 */
[----:B0-----:R-:W-:-:S03]  /*168c0*/  IMAD.WIDE R18, R0, 0x2, R186 ;  /* 0x0000000200127825 */ /* 0x001fc600078e02ba */
[----:B------:R-:W2:Y:S04]  /*168d0*/  LDL.64 R186, [R1+0x598] ;  /* 0x0005980001ba7983 */ /* 0x000ea80000100a00 */
[----:B------:R0:W2:Y:S02]  /*168e0*/  LDG.E.U16 R4, desc[UR4][R18.64] ;  /* 0x0000000412047981 */ /* 0x0000a4000c1e1500 */
[C---:B0-----:R-:W-:Y:S02]  /*168f0*/  IMAD.WIDE R18, R0.reuse, 0x2, R98 ;  /* 0x0000000200127825 */ /* 0x041fe400078e0262 */
[----:B------:R-:W2:Y:S04]  /*16900*/  LDL.64 R98, [R1+0x578] ;  /* 0x0005780001627983 */ /* 0x000ea80000100a00 */
[----:B------:R-:W2:Y:S01]  /*16910*/  LDG.E.U16 R3, desc[UR4][R18.64] ;  /* 0x0000000412037981 */ /* 0x000ea2000c1e1500 */
[----:B----4-:R-:W-:-:S03]  /*16920*/  IMAD.WIDE R20, R0, 0x2, R26 ;  /* 0x0000000200147825 */ /* 0x010fc600078e021a */
[----:B------:R-:W4:Y:S04]  /*16930*/  LDG.E.U16 R27, desc[UR4][R22.64] ;  /* 0x00000004161b7981 */ /* 0x000f28000c1e1500 */
[----:B------:R0:W4:Y:S02]  /*16940*/  LDG.E.U16 R232, desc[UR4][R20.64] ;  /* 0x0000000414e87981 */ /* 0x000124000c1e1500 */
[C---:B0-----:R-:W-:Y:S02]  /*16950*/  IMAD.WIDE R20, R0.reuse, 0x2, R188 ;  /* 0x0000000200147825 */ /* 0x041fe400078e02bc */
[----:B------:R-:W4:Y:S04]  /*16960*/  LDL.64 R188, [R1+0x550] ;  /* 0x0005500001bc7983 */ /* 0x000f280000100a00 */
[----:B------:R2:W4:Y:S01]  /*16970*/  LDG.E.U16 R230, desc[UR4][R20.64] ;  /* 0x0000000414e67981 */ /* 0x000522000c1e1500 */
[----:B---3--:R-:W-:-:S03]  /*16980*/  IMAD.WIDE R22, R0, 0x2, R58 ;  /* 0x0000000200167825 */ /* 0x008fc600078e023a */
[----:B------:R-:W3:Y:S04]  /*16990*/  LDL.64 R58, [R1+0x570] ;  /* 0x00057000013a7983 */ /* 0x000ee80000100a00 */
[----:B------:R0:W3:Y:S01]  /*169a0*/  LDG.E.U16 R26, desc[UR4][R22.64] ;  /* 0x00000004161a7981 */ /* 0x0000e2000c1e1500 */
[----:B--2---:R-:W-:-:S03]  /*169b0*/  IMAD.WIDE R20, R0, 0x2, R184 ;  /* 0x0000000200147825 */ /* 0x004fc600078e02b8 */
[----:B------:R-:W2:Y:S01]  /*169c0*/  LDL.64 R184, [R1+0x518] ;  /* 0x0005180001b87983 */ /* 0x000ea20000100a00 */
[----:B------:R-:W-:-:S03]  /*169d0*/  IMAD.WIDE R18, R0, 0x2, R24 ;  /* 0x0000000200127825 */ /* 0x000fc600078e0218 */
[----:B------:R-:W2:Y:S04]  /*169e0*/  LDG.E.U16 R24, desc[UR4][R20.64] ;  /* 0x0000000414187981 */ /* 0x000ea8000c1e1500 */
[----:B------:R1:W2:Y:S01]  /*169f0*/  LDG.E.U16 R25, desc[UR4][R18.64] ;  /* 0x0000000412197981 */ /* 0x0002a2000c1e1500 */
[----:B0-----:R-:W-:-:S03]  /*16a00*/  IMAD.WIDE R22, R0, 0x2, R186 ;  /* 0x0000000200167825 */ /* 0x001fc600078e02ba */
[----:B------:R-:W2:Y:S04]  /*16a10*/  LDL.64 R186, [R1+0x538] ;  /* 0x0005380001ba7983 */ /* 0x000ea80000100a00 */
[----:B------:R-:W2:Y:S01]  /*16a20*/  LDG.E.U16 R228, desc[UR4][R22.64] ;  /* 0x0000000416e47981 */ /* 0x000ea2000c1e1500 */
[----:B-1----:R-:W-:-:S03]  /*16a30*/  IMAD.WIDE R18, R0, 0x2, R98 ;  /* 0x0000000200127825 */ /* 0x002fc600078e0262 */
[----:B------:R-:W2:Y:S04]  /*16a40*/  LDL.64 R98, [R1+0x510] ;  /* 0x0005100001627983 */ /* 0x000ea80000100a00 */
[----:B------:R4:W2:Y:S02]  /*16a50*/  LDG.E.U16 R226, desc[UR4][R18.64] ;  /* 0x0000000412e27981 */ /* 0x0008a4000c1e1500 */
[C---:B----4-:R-:W-:Y:S02]  /*16a60*/  IMAD.WIDE R18, R0.reuse, 0x2, R188 ;  /* 0x0000000200127825 */ /* 0x050fe400078e02bc */
[----:B------:R-:W4:Y:S04]  /*16a70*/  LDL.64 R188, [R1+0x4f0] ;  /* 0x0004f00001bc7983 */ /* 0x000f280000100a00 */
[----:B------:R2:W4:Y:S01]  /*16a80*/  LDG.E.U16 R250, desc[UR4][R18.64] ;  /* 0x0000000412fa7981 */ /* 0x000522000c1e1500 */
[----:B---3--:R-:W-:-:S03]  /*16a90*/  IMAD.WIDE R22, R0, 0x2, R58 ;  /* 0x0000000200167825 */ /* 0x008fc600078e023a */
[----:B------:R-:W3:Y:S04]  /*16aa0*/  LDL.64 R58, [R1+0x4f8] ;  /* 0x0004f800013a7983 */ /* 0x000ee80000100a00 */
[----:B------:R-:W3:Y:S01]  /*16ab0*/  LDG.E.U16 R252, desc[UR4][R22.64] ;  /* 0x0000000416fc7981 */ /* 0x000ee2000c1e1500 */
[----:B--2---:R-:W-:-:S03]  /*16ac0*/  IMAD.WIDE R18, R0, 0x2, R184 ;  /* 0x0000000200127825 */ /* 0x004fc600078e02b8 */
[----:B------:R-:W2:Y:S01]  /*16ad0*/  LDL.64 R184, [R1+0x4b8] ;  /* 0x0004b80001b87983 */ /* 0x000ea20000100a00 */
[----:B------:R-:W-:-:S03]  /*16ae0*/  IMAD.WIDE R20, R0, 0x2, R194 ;  /* 0x0000000200147825 */ /* 0x000fc600078e02c2 */
[----:B------:R-:W2:Y:S04]  /*16af0*/  LDL.64 R194, [R1+0x4b0] ;  /* 0x0004b00001c27983 */ /* 0x000ea80000100a00 */
[----:B------:R0:W2:Y:S04]  /*16b00*/  LDG.E.U16 R223, desc[UR4][R20.64] ;  /* 0x0000000414df7981 */ /* 0x0000a8000c1e1500 */
[----:B------:R-:W2:Y:S01]  /*16b10*/  LDG.E.U16 R218, desc[UR4][R18.64] ;  /* 0x0000000412da7981 */ /* 0x000ea2000c1e1500 */
        /* <DEDUP_REMOVED lines=9> */
[----:B----4-:R-:W-:-:S03]  /*16bb0*/  IMAD.WIDE R18, R0, 0x2, R188 ;  /* 0x0000000200127825 */ /* 0x010fc600078e02bc */
[----:B------:R-:W4:Y:S04]  /*16bc0*/  LDL.64 R188, [R1+0x458] ;  /* 0x0004580001bc7983 */ /* 0x000f280000100a00 */
[----:B------:R2:W4:Y:S01]  /*16bd0*/  LDG.E.U16 R241, desc[UR4][R18.64] ;  /* 0x0000000412f17981 */ /* 0x000522000c1e1500 */
[----:B---3--:R-:W-:-:S03]  /*16be0*/  IMAD.WIDE R20, R0, 0x2, R58 ;  /* 0x0000000200147825 */ /* 0x008fc600078e023a */
[----:B------:R-:W3:Y:S04]  /*16bf0*/  LDL.64 R58, [R1+0x490] ;  /* 0x00049000013a7983 */ /* 0x000ee80000100a00 */
[----:B------:R0:W3:Y:S01]  /*16c00*/  LDG.E.U16 R216, desc[UR4][R20.64] ;  /* 0x0000000414d87981 */ /* 0x0000e2000c1e1500 */
[----:B--2---:R-:W-:-:S03]  /*16c10*/  IMAD.WIDE R18, R0, 0x2, R184 ;  /* 0x0000000200127825 */ /* 0x004fc600078e02b8 */
[----:B------:R-:W2:Y:S01]  /*16c20*/  LDL.64 R184, [R1+0x418] ;  /* 0x0004180001b87983 */ /* 0x000ea20000100a00 */
[----:B0-----:R-:W-:-:S03]  /*16c30*/  IMAD.WIDE R20, R0, 0x2, R198 ;  /* 0x0000000200147825 */ /* 0x001fc600078e02c6 */
[----:B------:R-:W2:Y:S04]  /*16c40*/  LDG.E.U16 R211, desc[UR4][R18.64] ;  /* 0x0000000412d37981 */ /* 0x000ea8000c1e1500 */
[----:B------:R-:W2:Y:S01]  /*16c50*/  LDG.E.U16 R238, desc[UR4][R20.64] ;  /* 0x0000000414ee7981 */ /* 0x000ea2000c1e1500 */
[----:B------:R-:W-:-:S03]  /*16c60*/  IMAD.WIDE R22, R0, 0x2, R186 ;  /* 0x0000000200167825 */ /* 0x000fc600078e02ba */
[----:B------:R-:W2:Y:S04]  /*16c70*/  LDL.64 R186, [R1+0x438] ;  /* 0x0004380001ba7983 */ /* 0x000ea80000100a00 */
[----:B------:R0:W2:Y:S02]  /*16c80*/  LDG.E.U16 R213, desc[UR4][R22.64] ;  /* 0x0000000416d57981 */ /* 0x0000a4000c1e1500 */
[C---:B0-----:R-:W-:Y:S02]  /*16c90*/  IMAD.WIDE R22, R0.reuse, 0x2, R194 ;  /* 0x0000000200167825 */ /* 0x041fe400078e02c2 */
[----:B------:R-:W2:Y:S04]  /*16ca0*/  LDL.64 R194, [R1+0x398] ;  /* 0x0003980001c27983 */ /* 0x000ea80000100a00 */
[----:B------:R0:W2:Y:S01]  /*16cb0*/  LDG.E.U16 R235, desc[UR4][R22.64] ;  /* 0x0000000416eb7981 */ /* 0x0000a2000c1e1500 */
[----:B------:R-:W-:-:S03]  /*16cc0*/  IMAD.WIDE R20, R0, 0x2, R98 ;  /* 0x0000000200147825 */ /* 0x000fc600078e0262 */
[----:B------:R-:W2:Y:S04]  /*16cd0*/  LDL.64 R98, [R1+0x3f8] ;  /* 0x0003f80001627983 */ /* 0x000ea80000100a00 */
[----:B------:R4:W2:Y:S01]  /*16ce0*/  LDG.E.U16 R209, desc[UR4][R20.64] ;  /* 0x0000000414d17981 */ /* 0x0008a2000c1e1500 */
[----:B0-----:R-:W-:-:S03]  /*16cf0*/  IMAD.WIDE R22, R0, 0x2, R192 ;  /* 0x0000000200167825 */ /* 0x001fc600078e02c0 */
[----:B------:R-:W2:Y:S04]  /*16d00*/  LDL.64 R192, [R1+0x378] ;  /* 0x0003780001c07983 */ /* 0x000ea80000100a00 */
[----:B------:R2:W2:Y:S01]  /*16d10*/  LDG.E.U16 R206, desc[UR4][R22.64] ;  /* 0x0000000416ce7981 */ /* 0x0004a2000c1e1500 */
[----:B----4-:R-:W-:-:S03]  /*16d20*/  IMAD.WIDE R20, R0, 0x2, R188 ;  /* 0x0000000200147825 */ /* 0x010fc600078e02bc */
[----:B------:R-:W4:Y:S04]  /*16d30*/  LDL.64 R188, [R1+0x358] ;  /* 0x0003580001bc7983 */ /* 0x000f280000100a00 */
[----:B------:R-:W4:Y:S01]  /*16d40*/  LDG.E.U16 R201, desc[UR4][R20.64] ;  /* 0x0000000414c97981 */ /* 0x000f22000c1e1500 */
[----:B---3--:R-:W-:-:S03]  /*16d50*/  IMAD.WIDE R18, R0, 0x2, R58 ;  /* 0x0000000200127825 */ /* 0x008fc600078e023a */
[----:B------:R-:W3:Y:S04]  /*16d60*/  LDL.64 R58, [R1+0x3d8] ;  /* 0x0003d800013a7983 */ /* 0x000ee80000100a00 */
[----:B------:R0:W4:Y:S01]  /*16d70*/  LDG.E.U16 R231, desc[UR4][R18.64] ;  /* 0x0000000412e77981 */ /* 0x000122000c1e1500 */
[----:B--2---:R-:W-:-:S03]  /*16d80*/  IMAD.WIDE R22, R0, 0x2, R184 ;  /* 0x0000000200167825 */ /* 0x004fc600078e02b8 */
[----:B------:R-:W2:Y:S04]  /*16d90*/  LDL.64 R184, [R1+0x318] ;  /* 0x0003180001b87983 */ /* 0x000ea80000100a00 */
[----:B------:R-:W2:Y:S04]  /*16da0*/  LDG.E.U16 R202, desc[UR4][R22.64] ;  /* 0x0000000416ca7981 */ /* 0x000ea8000c1e1500 */
[----:B------:R-:W4:Y:S01]  /*16db0*/  LDL.64 R22, [R1+0x3b8] ;  /* 0x0003b80001167983 */ /* 0x000f220000100a00 */
[----:B0-----:R-:W-:-:S03]  /*16dc0*/  IMAD.WIDE R18, R0, 0x2, R186 ;  /* 0x0000000200127825 */ /* 0x001fc600078e02ba */
[----:B------:R-:W2:Y:S04]  /*16dd0*/  LDL.64 R186, [R1+0x338] ;  /* 0x0003380001ba7983 */ /* 0x000ea80000100a00 */
[----:B------:R-:W2:Y:S01]  /*16de0*/  LDG.E.U16 R200, desc[UR4][R18.64] ;  /* 0x0000000412c87981 */ /* 0x000ea2000c1e1500 */
[----:B------:R-:W-:-:S03]  /*16df0*/  IMAD.WIDE R20, R0, 0x2, R98 ;  /* 0x0000000200147825 */ /* 0x000fc600078e0262 */
[----:B------:R-:W2:Y:S04]  /*16e00*/  LDL.64 R98, [R1+0x450] ;  /* 0x0004500001627983 */ /* 0x000ea80000100a00 */
[----:B------:R0:W2:Y:S02]  /*16e10*/  LDG.E.U16 R204, desc[UR4][R20.64] ;  /* 0x0000000414cc7981 */ /* 0x0000a4000c1e1500 */
[----:B0-----:R-:W-:-:S04]  /*16e20*/  IMAD.WIDE R20, R0, 0x2, R194 ;  /* 0x0000000200147825 */ /* 0x001fc800078e02c2 */
[C---:B---3--:R-:W-:Y:S02]  /*16e30*/  IMAD.WIDE R18, R0.reuse, 0x2, R58 ;  /* 0x0000000200127825 */ /* 0x048fe400078e023a */
[----:B------:R-:W3:Y:S04]  /*16e40*/  LDL.64 R58, [R1+0x430] ;  /* 0x00043000013a7983 */ /* 0x000ee80000100a00 */
[----:B------:R-:W3:Y:S01]  /*16e50*/  LDG.E.U16 R198, desc[UR4][R18.64] ;  /* 0x0000000412c67981 */ /* 0x000ee2000c1e1500 */
[----:B----4-:R-:W-:-:S05]  /*16e60*/  IMAD.WIDE R22, R0, 0x2, R22 ;  /* 0x0000000200167825 */ /* 0x010fca00078e0216 */
[----:B------:R0:W4:Y:S02]  /*16e70*/  LDG.E.U16 R195, desc[UR4][R22.64] ;  /* 0x0000000416c37981 */ /* 0x000124000c1e1500 */
[----:B0-----:R-:W-:-:S05]  /*16e80*/  IMAD.WIDE R22, R0, 0x2, R188 ;  /* 0x0000000200167825 */ /* 0x001fca00078e02bc */
[----:B------:R-:W4:Y:S04]  /*16e90*/  LDG.E.U16 R188, desc[UR4][R22.64] ;  /* 0x0000000416bc7981 */ /* 0x000f28000c1e1500 */
[----:B------:R-:W4:Y:S01]  /*16ea0*/  LDL.64 R22, [R1+0x470] ;  /* 0x0004700001167983 */ /* 0x000f220000100a00 */
[----:B------:R-:W-:-:S03]  /*16eb0*/  IMAD.WIDE R18, R0, 0x2, R192 ;  /* 0x0000000200127825 */ /* 0x000fc600078e02c0 */
[----:B------:R-:W4:Y:S04]  /*16ec0*/  LDG.E.U16 R193, desc[UR4][R20.64] ;  /* 0x0000000414c17981 */ /* 0x000f28000c1e1500 */
[----:B------:R2:W4:Y:S02]  /*16ed0*/  LDG.E.U16 R191, desc[UR4][R18.64] ;  /* 0x0000000412bf7981 */ /* 0x000524000c1e1500 */
[----:B--2---:R-:W-:-:S05]  /*16ee0*/  IMAD.WIDE R18, R0, 0x2, R184 ;  /* 0x0000000200127825 */ /* 0x004fca00078e02b8 */
[----:B------:R-:W2:Y:S01]  /*16ef0*/  LDG.E.U16 R184, desc[UR4][R18.64] ;  /* 0x0000000412b87981 */ /* 0x000ea2000c1e1500 */
[----:B------:R-:W-:-:S05]  /*16f00*/  IMAD.WIDE R20, R0, 0x2, R186 ;  /* 0x0000000200147825 */ /* 0x000fca00078e02ba */
[----:B------:R0:W2:Y:S02]  /*16f10*/  LDG.E.U16 R186, desc[UR4][R20.64] ;  /* 0x0000000414ba7981 */ /* 0x0000a4000c1e1500 */
[C---:B0-----:R-:W-:Y:S02]  /*16f20*/  IMAD.WIDE R20, R0.reuse, 0x2, R98 ;  /* 0x0000000200147825 */ /* 0x041fe400078e0262 */
[----:B------:R-:W2:Y:S04]  /*16f30*/  LDL.LU R99, [R1+0x2c0] ;  /* 0x0002c00001637983 */ /* 0x000ea80000300800 */
[----:B------:R-:W2:Y:S04]  /*16f40*/  LDL.LU R57, [R1+0x2b0] ;  /* 0x0002b00001397983 */ /* 0x000ea80000300800 */
[----:B------:R-:W2:Y:S04]  /*16f50*/  LDL.LU R97, [R1+0x2a0] ;  /* 0x0002a00001617983 */ /* 0x000ea80000300800 */
[----:B------:R-:W2:Y:S04]  /*16f60*/  LDL.LU R145, [R1+0x290] ;  /* 0x0002900001917983 */ /* 0x000ea80000300800 */
[----:B------:R0:W2:Y:S01]  /*16f70*/  LDG.E.U16 R205, desc[UR4][R20.64] ;  /* 0x0000000414cd7981 */ /* 0x0000a2000c1e1500 */
[----:B---3--:R-:W-:-:S03]  /*16f80*/  IMAD.WIDE R18, R0, 0x2, R58 ;  /* 0x0000000200127825 */ /* 0x008fc600078e023a */
[----:B------:R-:W3:Y:S04]  /*16f90*/  LDL.LU R59, [R1+0x280] ;  /* 0x00028000013b7983 */ /* 0x000ee80000300800 */
[----:B------:R-:W3:Y:S04]  /*16fa0*/  LDL.LU R58, [R1+0x270] ;  /* 0x00027000013a7983 */ /* 0x000ee80000300800 */
[----:B------:R-:W3:Y:S04]  /*16fb0*/  LDL.LU R98, [R1+0x260] ;  /* 0x0002600001627983 */ /* 0x000ee80000300800 */
[----:B------:R-:W3:Y:S04]  /*16fc0*/  LDL.LU R146, [R1+0x250] ;  /* 0x0002500001927983 */ /* 0x000ee80000300800 */
[----:B------:R-:W0:Y:S04]  /*16fd0*/  LDL.64 R20, [R1+0x3f0] ;  /* 0x0003f00001147983 */ /* 0x000e280000100a00 */
[----:B------:R1:W3:Y:S04]  /*16fe0*/  LDG.E.U16 R199, desc[UR4][R18.64] ;  /* 0x0000000412c77981 */ /* 0x0002e8000c1e1500 */
[----:B------:R-:W1:Y:S01]  /*16ff0*/  LDL.64 R18, [R1+0x3d0] ;  /* 0x0003d00001127983 */ /* 0x000e620000100a00 */
[----:B----4-:R-:W-:-:S05]  /*17000*/  IMAD.WIDE R22, R0, 0x2, R22 ;  /* 0x0000000200167825 */ /* 0x010fca00078e0216 */
[----:B------:R4:W3:Y:S04]  /*17010*/  LDG.E.U16 R208, desc[UR4][R22.64] ;  /* 0x0000000416d07981 */ /* 0x0008e8000c1e1500 */
[----:B------:R-:W4:Y:S01]  /*17020*/  LDL.64 R22, [R1+0x410] ;  /* 0x0004100001167983 */ /* 0x000f220000100a00 */
[----:B------:R-:W-:Y:S02]  /*17030*/  WARPGROUP.DEPBAR.LE gsb0, 0x0 ;  /* 0x00008000000079c5 */ /* 0x000fe40000010000 */
[----:B------:R-:W-:-:S06]  /*17040*/  WARPGROUP.ARRIVE ;  /* 0x00000000000079c5 */ /* 0x000fcc0000000000 */
[----:B------:R-:W-:Y:S01]  /*17050*/  HGMMA.64x64x16.F32 R152, gdesc[UR36].tnspA, R152, gsb0 ;  /* 0x20e00000249879f0 */ /* 0x000fe20008000898 */
[----:B0-----:R-:W-:-:S05]  /*17060*/  IMAD.WIDE R20, R0, 0x2, R20 ;  /* 0x0000000200147825 */ /* 0x001fca00078e0214 */
[----:B------:R0:W3:Y:S01]  /*17070*/  LDG.E.U16 R194, desc[UR4][R20.64] ;  /* 0x0000000414c27981 */ /* 0x0000e2000c1e1500 */
[----:B-1----:R-:W-:-:S03]  /*17080*/  IMAD.WIDE R18, R0, 0x2, R18 ;  /* 0x0000000200127825 */ /* 0x002fc600078e0212 */
        /* <DEDUP_REMOVED lines=8> */
[----:B------:R-:W-:Y:S03]  /*17110*/  HGMMA.64x64x16.F32 R152, gdesc[UR40].tnspA, R152, gsb0 ;  /* 0x20e00000289879f0 */ /* 0x000fe60008000898 */
        /* <DEDUP_REMOVED lines=17> */
[----:B------:R-:W-:Y:S03]  /*17230*/  HGMMA.64x64x16.F32 R152, gdesc[UR52].tnspA, R152, gsb0 ;  /* 0x20e00000349879f0 */ /* 0x000fe60008000898 */
[----:B------:R-:W-:Y:S02]  /*17240*/  WARPGROUP.DEPBAR.LE gsb0, 0x0 ;  /* 0x00008000000079c5 */ /* 0x000fe40000010000 */
[----:B0-----:R-:W-:-:S04]  /*17250*/  IMAD.WIDE R20, R0, 0x2, R20 ;  /* 0x0000000200147825 */ /* 0x001fc800078e0214 */
[----:B-1----:R-:W-:-:S04]  /*17260*/  IMAD.WIDE R18, R0, 0x2, R18 ;  /* 0x0000000200127825 */ /* 0x002fc800078e0212 */
[----:B----4-:R-:W-:-:S06]  /*17270*/  IMAD.WIDE R22, R0, 0x2, R22 ;  /* 0x0000000200167825 */ /* 0x010fcc00078e0216 */
[----:B------:R-:W4:Y:S04]  /*17280*/  LDG.E.U16 R23, desc[UR4][R22.64] ;  /* 0x0000000416177981 */ /* 0x000f28000c1e1500 */
[----:B------:R-:W4:Y:S04]  /*17290*/  LDG.E.U16 R22, desc[UR4][R20.64] ;  /* 0x0000000414167981 */ /* 0x000f28000c1e1500 */
[----:B------:R0:W4:Y:S01]  /*172a0*/  LDG.E.U16 R21, desc[UR4][R18.64] ;  /* 0x0000000412157981 */ /* 0x000122000c1e1500 */
[----:B------:R-:W-:Y:S06]  /*172b0*/  BAR.SYNC.DEFER_BLOCKING 0x0 ;  /* 0x0000000000007b1d */ /* 0x000fec0000010000 */
[----:B------:R-:W4:Y:S04]  /*172c0*/  LDL.LU R20, [R1+0x220] ;  /* 0x0002200001147983 */ /* 0x000f280000300800 */
[----:B------:R-:W4:Y:S04]  /*172d0*/  LDL.LU R18, [R1+0x240] ;  /* 0x0002400001127983 */ /* 0x000f280000300800 */
[----:B------:R-:W4:Y:S04]  /*172e0*/  LDL.LU R19, [R1+0x230] ;  /* 0x0002300001137983 */ /* 0x000f280000300800 */
[----:B--2---:R1:W-:Y:S04]  /*172f0*/  STS.U16 [R8+0x10000], R99 ;  /* 0x0100006308007388 */ /* 0x0043e80000000400 */
[----:B------:R2:W-:Y:S04]  /*17300*/  STS.U16 [R8+0x10400], R57 ;  /* 0x0104003908007388 */ /* 0x0005e80000000400 */
[----:B------:R3:W-:Y:S04]  /*17310*/  STS.U16 [R8+0x10800], R97 ;  /* 0x0108006108007388 */ /* 0x0007e80000000400 */
[----:B-1----:R-:W4:Y:S04]  /*17320*/  LDL.LU R99, [R1+0x15cc] ;  /* 0x0015cc0001637983 */ /* 0x002f280000300800 */
[----:B--2---:R-:W2:Y:S04]  /*17330*/  LDL.LU R57, [R1+0x15c8] ;  /* 0x0015c80001397983 */ /* 0x004ea80000300800 */
[----:B---3--:R-:W3:Y:S04]  /*17340*/  LDL.LU R97, [R1+0x15c4] ;  /* 0x0015c40001617983 */ /* 0x008ee80000300800 */
[----:B------:R1:W-:Y:S04]  /*17350*/  STS.U16 [R8+0x10c00], R145 ;  /* 0x010c009108007388 */ /* 0x0003e80000000400 */
[----:B------:R0:W-:Y:S04]  /*17360*/  STS.U16 [R8+0x11000], R59 ;  /* 0x0110003b08007388 */ /* 0x0001e80000000400 */
[----:B-1----:R-:W2:Y:S04]  /*17370*/  LDL.LU R145, [R1+0x15c0] ;  /* 0x0015c00001917983 */ /* 0x002ea80000300800 */
[----:B0-----:R-:W3:Y:S04]  /*17380*/  LDL.LU R59, [R1+0x15bc] ;  /* 0x0015bc00013b7983 */ /* 0x001ee80000300800 */
[----:B------:R0:W-:Y:S04]  /*17390*/  STS.U16 [R8+0x11400], R58 ;  /* 0x0114003a08007388 */ /* 0x0001e80000000400 */
[----:B------:R1:W-:Y:S04]  /*173a0*/  STS.U16 [R8+0x11800], R98 ;  /* 0x0118006208007388 */ /* 0x0003e80000000400 */
[----:B------:R1:W-:Y:S04]  /*173b0*/  STS.U16 [R8+0x11c00], R146 ;  /* 0x011c009208007388 */ /* 0x0003e80000000400 */
[----:B0-----:R-:W2:Y:S04]  /*173c0*/  LDL.LU R58, [R1+0x15b8] ;  /* 0x0015b800013a7983 */ /* 0x001ea80000300800 */
[----:B-1----:R-:W2:Y:S04]  /*173d0*/  LDL.LU R98, [R1+0x15b4] ;  /* 0x0015b40001627983 */ /* 0x002ea80000300800 */
[----:B------:R-:W2:Y:S04]  /*173e0*/  LDL.LU R146, [R1+0x15b0] ;  /* 0x0015b00001927983 */ /* 0x000ea80000300800 */
        /* <DEDUP_REMOVED lines=36> */
[----:B---3--:R0:W-:Y:S04]  /*17630*/  STS.U16 [R8+0x12c00], R59 ;  /* 0x012c003b08007388 */ /* 0x0081e80000000400 */
[----:B0-----:R-:W3:Y:S04]  /*17640*/  LDL.LU R59, [R1+0x15ac] ;  /* 0x0015ac00013b7983 */ /* 0x001ee80000300800 */
[----:B------:R-:W4:Y:S04]  /*17650*/  LDL.LU R99, [R1+0x15a8] ;  /* 0x0015a80001637983 */ /* 0x000f280000300800 */
[----:B------:R-:W2:Y:S04]  /*17660*/  LDL.LU R147, [R1+0x15a4] ;  /* 0x0015a40001937983 */ /* 0x000ea80000300800 */
[----:B------:R-:W3:Y:S04]  /*17670*/  LDL.LU R60, [R1+0x15a0] ;  /* 0x0015a000013c7983 */ /* 0x000ee80000300800 */
        /* <DEDUP_REMOVED lines=26> */
[----:B------:R0:W5:Y:S04]  /*17820*/  LDL.LU R9, [R1+0x1534] ;  /* 0x0015340001097983 */ /* 0x0001680000300800 */
[----:B------:R0:W5:Y:S04]  /*17830*/  LDL.LU R10, [R1+0x1530] ;  /* 0x00153000010a7983 */ /* 0x0001680000300800 */
[----:B------:R0:W5:Y:S04]  /*17840*/  LDL.LU R11, [R1+0x152c] ;  /* 0x00152c00010b7983 */ /* 0x0001680000300800 */
[----:B------:R0:W5:Y:S04]  /*17850*/  LDL.LU R12, [R1+0x1528] ;  /* 0x00152800010c7983 */ /* 0x0001680000300800 */
[----:B------:R0:W5:Y:S04]  /*17860*/  LDL.LU R13, [R1+0x1524] ;  /* 0x00152400010d7983 */ /* 0x0001680000300800 */
[----:B------:R0:W5:Y:S04]  /*17870*/  LDL.LU R14, [R1+0x1520] ;  /* 0x00152000010e7983 */ /* 0x0001680000300800 */
        /* <DEDUP_REMOVED lines=20> */
[----:B--2---:R1:W-:Y:S04]  /*179c0*/  STS.U16 [R7+0x10100], R15 ;  /* 0x0101000f07007388 */ /* 0x0043e80000000400 */
[----:B------:R2:W-:Y:S04]  /*179d0*/  STS.U16 [R7+0x10500], R16 ;  /* 0x0105001007007388 */ /* 0x0005e80000000400 */
[----:B------:R0:W-:Y:S04]  /*179e0*/  STS.U16 [R7+0x10900], R2 ;  /* 0x0109000207007388 */ /* 0x0001e80000000400 */
[----:B-1----:R1:W5:Y:S04]  /*179f0*/  LDL.LU R15, [R1+0x1518] ;  /* 0x00151800010f7983 */ /* 0x0023680000300800 */
[----:B--2---:R1:W5:Y:S04]  /*17a00*/  LDL.LU R16, [R1+0x1514] ;  /* 0x0015140001107983 */ /* 0x0043680000300800 */
[----:B0-----:R-:W2:Y:S04]  /*17a10*/  LDL.LU R2, [R1+0x1510] ;  /* 0x0015100001027983 */ /* 0x001ea80000300800 */
        /* <DEDUP_REMOVED lines=57> */
[----:B------:R-:W-:Y:S01]  /*17db0*/  STS.U16 [R7+0x1ed00], R203 ;  /* 0x01ed00cb07007388 */ /* 0x000fe20000000400 */
[----:B0-----:R-:W0:Y:S03]  /*17dc0*/  LDC R190, c[0x0][0x238] ;  /* 0x00008e00ffbe7b82 */ /* 0x001e260000000800 */
[----:B------:R-:W-:Y:S04]  /*17dd0*/  STS.U16 [R7+0x1f100], R197 ;  /* 0x01f100c507007388 */ /* 0x000fe80000000400 */
[----:B------:R-:W-:Y:S04]  /*17de0*/  STS.U16 [R7+0x1f500], R17 ;  /* 0x01f5001107007388 */ /* 0x000fe80000000400 */
[----:B------:R-:W-:Y:S04]  /*17df0*/  STS.U16 [R7+0x1f900], R4 ;  /* 0x01f9000407007388 */ /* 0x000fe80000000400 */
[----:B------:R-:W-:Y:S04]  /*17e00*/  STS.U16 [R7+0x1fd00], R3 ;  /* 0x01fd000307007388 */ /* 0x000fe80000000400 */
[----:B------:R-:W2:Y:S04]  /*17e10*/  LDL.LU R5, [R1+0x1508] ;  /* 0x0015080001057983 */ /* 0x000ea80000300800 */
[----:B---3--:R3:W-:Y:S04]  /*17e20*/  STS.U16 [R6+0x1a200], R32 ;  /* 0x01a2002006007388 */ /* 0x0087e80000000400 */
[----:B---3--:R-:W3:Y:S01]  /*17e30*/  LDL.LU R32, [R1+0x2e4] ;  /* 0x0002e40001207983 */ /* 0x008ee20000300800 */
[-C--:B0-----:R-:W-:Y:S01]  /*17e40*/  FMUL R4, R152, R190.reuse ;  /* 0x000000be98047220 */ /* 0x081fe20000400000 */
[-C--:B------:R-:W-:Y:S01]  /*17e50*/  FMUL R3, R153, R190.reuse ;  /* 0x000000be99037220 */ /* 0x080fe20000400000 */
[----:B------:R-:W-:-:S04]  /*17e60*/  FMUL R17, R156, R190 ;  /* 0x000000be9c117220 */ /* 0x000fc80000400000 */
[----:B------:R-:W-:Y:S01]  /*17e70*/  FMNMX R3, R4, R3, !PT ;  /* 0x0000000304037209 */ /* 0x000fe20007800000 */
[----:B------:R-:W-:-:S03]  /*17e80*/  FMUL R4, R157, R190 ;  /* 0x000000be9d047220 */ /* 0x000fc60000400000 */
        /* <DEDUP_REMOVED lines=13> */
[-C--:B------:R-:W-:Y:S01]  /*17f60*/  FMUL R18, R154, R190.reuse ;  /* 0x000000be9a127220 */ /* 0x080fe20000400000 */
[-C--:B------:R-:W-:Y:S02]  /*17f70*/  FMUL R17, R155, R190.reuse ;  /* 0x000000be9b117220 */ /* 0x080fe40000400000 */
[----:B------:R-:W-:Y:S01]  /*17f80*/  FMNMX R3, R4, R3, !PT ;  /* 0x0000000304037209 */ /* 0x000fe20007800000 */
[-C--:B------:R-:W-:Y:S01]  /*17f90*/  FMUL R4, R172, R190.reuse ;  /* 0x000000beac047220 */ /* 0x080fe20000400000 */
[----:B------:R-:W-:-:S04]  /*17fa0*/  FMUL R19, R173, R190 ;  /* 0x000000bead137220 */ /* 0x000fc80000400000 */
[----:B------:R-:W-:Y:S02]  /*17fb0*/  FMNMX R3, R4, R3, !PT ;  /* 0x0000000304037209 */ /* 0x000fe40007800000 */
[----:B------:R-:W-:Y:S01]  /*17fc0*/  FMNMX R4, R18, R17, !PT ;  /* 0x0000001112047209 */ /* 0x000fe20007800000 */
[-C--:B------:R-:W-:Y:S01]  /*17fd0*/  FMUL R17, R158, R190.reuse ;  /* 0x000000be9e117220 */ /* 0x080fe20000400000 */
[-C--:B------:R-:W-:Y:S01]  /*17fe0*/  FMUL R18, R176, R190.reuse ;  /* 0x000000beb0127220 */ /* 0x080fe20000400000 */
[----:B------:R-:W-:Y:S01]  /*17ff0*/  FMNMX R3, R19, R3, !PT ;  /* 0x0000000313037209 */ /* 0x000fe20007800000 */
[----:B------:R-:W-:Y:S02]  /*18000*/  FMUL R19, R159, R190 ;  /* 0x000000be9f137220 */ /* 0x000fe40000400000 */
[----:B------:R-:W-:Y:S01]  /*18010*/  FMNMX R4, R17, R4, !PT ;  /* 0x0000000411047209 */ /* 0x000fe20007800000 */
[-C--:B------:R-:W-:Y:S01]  /*18020*/  FMUL R17, R177, R190.reuse ;  /* 0x000000beb1117220 */ /* 0x080fe20000400000 */
[----:B------:R-:W-:Y:S01]  /*18030*/  FMNMX R3, R18, R3, !PT ;  /* 0x0000000312037209 */ /* 0x000fe20007800000 */
[----:B------:R-:W-:Y:S01]  /*18040*/  FMUL R18, R162, R190 ;  /* 0x000000bea2127220 */ /* 0x000fe20000400000 */
        /* <DEDUP_REMOVED lines=9> */
[----:B------:R-:W-:Y:S01]  /*180e0*/  FMUL R17, R167, R190 ;  /* 0x000000bea7117220 */ /* 0x000fe20000400000 */
[----:B------:R-:W-:-:S02]  /*180f0*/  FMNMX R3, R18, R3, !PT ;  /* 0x0000000312037209 */ /* 0x000fc40007800000 */
[----:B------:R-:W-:Y:S01]  /*18100*/  FMNMX R4, R19, R4, !PT ;  /* 0x0000000413047209 */ /* 0x000fe20007800000 */
[----:B------:R-:W-:Y:S02]  /*18110*/  FMUL R18, R170, R190 ;  /* 0x000000beaa127220 */ /* 0x000fe40000400000 */
[----:B------:R-:W0:Y:S01]  /*18120*/  SHFL.BFLY PT, R20, R3, 0x2, 0x1f ;  /* 0x0c401f0003147f89 */ /* 0x000e2200000e0000 */
        /* <DEDUP_REMOVED lines=11> */
[----:B------:R-:W-:Y:S01]  /*181e0*/  FMUL R18, R182, R190 ;  /* 0x000000beb6127220 */ /* 0x000fe20000400000 */
[----:B0-----:R-:W-:Y:S02]  /*181f0*/  FMNMX R3, R3, R20, !PT ;  /* 0x0000001403037209 */ /* 0x001fe40007800000 */
[----:B------:R-:W-:Y:S01]  /*18200*/  FMNMX R4, R19, R4, !PT ;  /* 0x0000000413047209 */ /* 0x000fe20007800000 */
[----:B------:R-:W-:Y:S01]  /*18210*/  FMUL R17, R183, R190 ;  /* 0x000000beb7117220 */ /* 0x000fe20000400000 */
[----:B----4-:R-:W-:Y:S02]  /*18220*/  STS.U16 [R6+0x10200], R108 ;  /* 0x0102006c06007388 */ /* 0x010fe40000000400 */
[----:B------:R-:W-:Y:S02]  /*18230*/  FMNMX R4, R18, R4, !PT ;  /* 0x0000000412047209 */ /* 0x000fe40007800000 */
[----:B------:R-:W0:Y:S02]  /*18240*/  SHFL.BFLY PT, R19, R3, 0x1, 0x1f ;  /* 0x0c201f0003137f89 */ /* 0x000e2400000e0000 */
[----:B------:R-:W-:-:S02]  /*18250*/  FMNMX R4, R17, R4, !PT ;  /* 0x0000000411047209 */ /* 0x000fc40007800000 */
[----:B------:R-:W-:Y:S04]  /*18260*/  STS.U16 [R6+0x10600], R107 ;  /* 0x0106006b06007388 */ /* 0x000fe80000000400 */
[----:B------:R-:W4:Y:S04]  /*18270*/  SHFL.BFLY PT, R17, R4, 0x2, 0x1f ;  /* 0x0c401f0004117f89 */ /* 0x000f2800000e0000 */
[----:B------:R-:W-:Y:S04]  /*18280*/  STS.U16 [R6+0x10a00], R106 ;  /* 0x010a006a06007388 */ /* 0x000fe80000000400 */
[----:B------:R-:W-:Y:S04]  /*18290*/  STS.U16 [R6+0x10e00], R105 ;  /* 0x010e006906007388 */ /* 0x000fe80000000400 */
[----:B------:R-:W-:Y:S01]  /*182a0*/  STS.U16 [R6+0x11200], R104 ;  /* 0x0112006806007388 */ /* 0x000fe20000000400 */
[----:B0-----:R-:W-:-:S03]  /*182b0*/  FMNMX R18, R3, R19, !PT ;  /* 0x0000001303127209 */ /* 0x001fc60007800000 */
        /* <DEDUP_REMOVED lines=43> */
[----:B------:R-:W-:Y:S01]  /*18570*/  STS.U16 [R6+0x1c600], R213 ;  /* 0x01c600d506007388 */ /* 0x000fe20000000400 */
[----:B---3--:R-:W-:-:S03]  /*18580*/  FMNMX R18, R18, R32, !PT ;  /* 0x0000002012127209 */ /* 0x008fc60007800000 */
        /* <DEDUP_REMOVED lines=14> */
[----:B--2---:R-:W-:Y:S04]  /*18670*/  STS.U16 [R5+0x10300], R68 ;  /* 0x0103004405007388 */ /* 0x004fe80000000400 */
[----:B------:R-:W-:Y:S04]  /*18680*/  STS.U16 [R5+0x10700], R67 ;  /* 0x0107004305007388 */ /* 0x000fe80000000400 */
[----:B------:R-:W-:Y:S04]  /*18690*/  STS.U16 [R5+0x10b00], R66 ;  /* 0x010b004205007388 */ /* 0x000fe80000000400 */
[----:B------:R-:W-:Y:S04]  /*186a0*/  STS.U16 [R5+0x10f00], R65 ;  /* 0x010f004105007388 */ /* 0x000fe80000000400 */
[----:B------:R-:W-:Y:S04]  /*186b0*/  STS.U16 [R5+0x11300], R64 ;  /* 0x0113004005007388 */ /* 0x000fe80000000400 */
[----:B------:R-:W-:Y:S04]  /*186c0*/  STS.U16 [R5+0x11700], R63 ;  /* 0x0117003f05007388 */ /* 0x000fe80000000400 */
[----:B------:R-:W-:Y:S04]  /*186d0*/  STS.U16 [R5+0x11b00], R62 ;  /* 0x011b003e05007388 */ /* 0x000fe80000000400 */
[----:B------:R-:W-:Y:S01]  /*186e0*/  STS.U16 [R5+0x11f00], R61 ;  /* 0x011f003d05007388 */ /* 0x000fe20000000400 */
[----:B----4-:R-:W-:-:S03]  /*186f0*/  FMNMX R3, R4, R17, !PT ;  /* 0x0000001104037209 */ /* 0x010fc60007800000 */
[----:B------:R-:W2:Y:S04]  /*18700*/  LDL.LU R20, [R1+0x2e8] ;  /* 0x0002e80001147983 */ /* 0x000ea80000300800 */
[----:B------:R-:W-:Y:S04]  /*18710*/  STS.U16 [R5+0x1ab00], R25 ;  /* 0x01ab001905007388 */ /* 0x000fe80000000400 */
[----:B------:R0:W-:Y:S01]  /*18720*/  STS.U16 [R5+0x1af00], R24 ;  /* 0x01af001805007388 */ /* 0x0001e20000000400 */
[----:B------:R-:W-:-:S03]  /*18730*/  FADD R4, -R18, R32 ;  /* 0x0000002012047221 */ /* 0x000fc60000000100 */
[----:B------:R-:W-:Y:S04]  /*18740*/  STS.U16 [R5+0x1a300], R27 ;  /* 0x01a3001b05007388 */ /* 0x000fe80000000400 */
[----:B------:R3:W-:Y:S04]  /*18750*/  STS.U16 [R5+0x1a700], R26 ;  /* 0x01a7001a05007388 */ /* 0x0007e80000000400 */
[----:B0-----:R-:W4:Y:S04]  /*18760*/  LDL.LU.64 R24, [R1] ;  /* 0x0000000001187983 */ /* 0x001f280000300a00 */
[----:B------:R-:W-:Y:S04]  /*18770*/  STS.U16 [R5+0x19b00], R29 ;  /* 0x019b001d05007388 */ /* 0x000fe80000000400 */
[----:B------:R0:W-:Y:S04]  /*18780*/  STS.U16 [R5+0x19f00], R28 ;  /* 0x019f001c05007388 */ /* 0x0001e80000000400 */
[----:B---3--:R-:W3:Y:S04]  /*18790*/  LDL.LU.64 R26, [R1+0x8] ;  /* 0x00000800011a7983 */ /* 0x008ee80000300a00 */
[----:B------:R-:W-:Y:S04]  /*187a0*/  STS.U16 [R5+0x19300], R31 ;  /* 0x0193001f05007388 */ /* 0x000fe80000000400 */
[----:B------:R1:W-:Y:S04]  /*187b0*/  STS.U16 [R5+0x19700], R30 ;  /* 0x0197001e05007388 */ /* 0x0003e80000000400 */
[----:B0-----:R-:W3:Y:S04]  /*187c0*/  LDL.LU.64 R28, [R1+0x10] ;  /* 0x00001000011c7983 */ /* 0x001ee80000300a00 */
[----:B------:R0:W-:Y:S04]  /*187d0*/  STS.U16 [R5+0x18f00], R33 ;  /* 0x018f002105007388 */ /* 0x0001e80000000400 */
[----:B-1----:R-:W3:Y:S04]  /*187e0*/  LDL.LU.64 R30, [R1+0x18] ;  /* 0x00001800011e7983 */ /* 0x002ee80000300a00 */
[----:B------:R-:W-:Y:S04]  /*187f0*/  STS.U16 [R5+0x18700], R35 ;  /* 0x0187002305007388 */ /* 0x000fe80000000400 */
[----:B------:R1:W-:Y:S04]  /*18800*/  STS.U16 [R5+0x18b00], R34 ;  /* 0x018b002205007388 */ /* 0x0003e80000000400 */
[----:B0-----:R-:W3:Y:S04]  /*18810*/  LDL.LU.64 R32, [R1+0x20] ;  /* 0x0000200001207983 */ /* 0x001ee80000300a00 */
[----:B------:R-:W-:Y:S04]  /*18820*/  STS.U16 [R5+0x17f00], R37 ;  /* 0x017f002505007388 */ /* 0x000fe80000000400 */
        /* <DEDUP_REMOVED lines=35> */
[----:B------:R0:W-:Y:S04]  /*18a60*/  STS.U16 [R5+0x12300], R60 ;  /* 0x0123003c05007388 */ /* 0x0001e80000000400 */
[----:B-1----:R-:W3:Y:S04]  /*18a70*/  LDL.LU.64 R58, [R1+0x88] ;  /* 0x00008800013a7983 */ /* 0x002ee80000300a00 */
[----:B0-----:R-:W3:Y:S04]  /*18a80*/  LDL.LU.64 R60, [R1+0x90] ;  /* 0x00009000013c7983 */ /* 0x001ee80000300a00 */
[----:B------:R-:W3:Y:S04]  /*18a90*/  LDL.LU.64 R62, [R1+0x98] ;  /* 0x00009800013e7983 */ /* 0x000ee80000300a00 */
        /* <DEDUP_REMOVED lines=44> */
[----:B------:R-:W0:Y:S04]  /*18d60*/  SHFL.BFLY PT, R17, R3, 0x1, 0x1f ;  /* 0x0c201f0003117f89 */ /* 0x000e2800000e0000 */
        /* <DEDUP_REMOVED lines=18> */
[----:B------:R1:W-:Y:S04]  /*18e90*/  STS.U16 [R5+0x1fb00], R22 ;  /* 0x01fb001605007388 */ /* 0x0003e80000000400 */
[----:B------:R1:W-:Y:S01]  /*18ea0*/  STS.U16 [R5+0x1ff00], R21 ;  /* 0x01ff001505007388 */ /* 0x0003e20000000400 */
[----:B------:R2:W-:Y:S06]  /*18eb0*/  MEMBAR.ALL.CTA ;  /* 0x0000000000007992 */ /* 0x0005ec0000008000 */
[----:B--2---:R-:W2:Y:S01]  /*18ec0*/  FENCE.VIEW.ASYNC.S ;  /* 0x00000000000073c6 */ /* 0x004ea20000000000 */
[----:B0-----:R-:W-:-:S04]  /*18ed0*/  FMNMX R17, R3, R17, !PT ;  /* 0x0000001103117209 */ /* 0x001fc80007800000 */
[----:B------:R-:W-:Y:S01]  /*18ee0*/  FMNMX R17, R17, R20, !PT ;  /* 0x0000001411117209 */ /* 0x000fe20007800000 */
[----:B------:R-:W-:-:S04]  /*18ef0*/  FFMA R152, R152, R190, -R18 ;  /* 0x000000be98987223 */ /* 0x000fc80000000812 */
[----:B------:R-:W-:Y:S01]  /*18f00*/  FADD R3, -R17, R20 ;  /* 0x0000001411037221 */ /* 0x000fe20000000100 */
[-CC-:B------:R-:W-:Y:S01]  /*18f10*/  FFMA R153, R153, R190.reuse, -R18.reuse ;  /* 0x000000be99997223 */ /* 0x180fe20000000812 */
[-CC-:B------:R-:W-:Y:S01]  /*18f20*/  FFMA R156, R156, R190.reuse, -R18.reuse ;  /* 0x000000be9c9c7223 */ /* 0x180fe20000000812 */
[-C--:B------:R-:W-:Y:S01]  /*18f30*/  FFMA R157, R157, R190.reuse, -R18 ;  /* 0x000000be9d9d7223 */ /* 0x080fe20000000812 */
[----:B------:R-:W-:Y:S01]  /*18f40*/  FMUL R4, R4, 1.4426950216293334961 ;  /* 0x3fb8aa3b04047820 */ /* 0x000fe20000400000 */
[-CC-:B------:R-:W-:Y:S01]  /*18f50*/  FFMA R154, R154, R190.reuse, -R17.reuse ;  /* 0x000000be9a9a7223 */ /* 0x180fe20000000811 */
[-CC-:B------:R-:W-:Y:S01]  /*18f60*/  FFMA R155, R155, R190.reuse, -R17.reuse ;  /* 0x000000be9b9b7223 */ /* 0x180fe20000000811 */
[-CC-:B------:R-:W-:Y:S01]  /*18f70*/  FFMA R158, R158, R190.reuse, -R17.reuse ;  /* 0x000000be9e9e7223 */ /* 0x180fe20000000811 */
[----:B------:R-:W-:Y:S01]  /*18f80*/  FFMA R159, R159, R190, -R17 ;  /* 0x000000be9f9f7223 */ /* 0x000fe20000000811 */
[----:B------:R-:W-:Y:S01]  /*18f90*/  FMUL R3, R3, 1.4426950216293334961 ;  /* 0x3fb8aa3b03037820 */ /* 0x000fe20000400000 */
        /* <DEDUP_REMOVED lines=8> */
[----:B------:R-:W4:Y:S08]  /*19020*/  MUFU.EX2 R4, R4 ;  /* 0x0000000400047308 */ /* 0x000f300000000800 */
[----:B------:R-:W0:Y:S08]  /*19030*/  MUFU.EX2 R3, R3 ;  /* 0x0000000300037308 */ /* 0x000e300000000800 */
[----:B------:R-:W-:Y:S08]  /*19040*/  MUFU.EX2 R207, R152 ;  /* 0x0000009800cf7308 */ /* 0x000ff00000000800 */
[----:B------:R-:W1:Y:S08]  /*19050*/  MUFU.EX2 R19, R153 ;  /* 0x0000009900137308 */ /* 0x000e700000000800 */
[----:B------:R-:W-:Y:S08]  /*19060*/  MUFU.EX2 R206, R156 ;  /* 0x0000009c00ce7308 */ /* 0x000ff00000000800 */
[----:B------:R-:W2:Y:S08]  /*19070*/  MUFU.EX2 R204, R157 ;  /* 0x0000009d00cc7308 */ /* 0x000eb00000000800 */
[----:B------:R-:W-:Y:S08]  /*19080*/  MUFU.EX2 R203, R154 ;  /* 0x0000009a00cb7308 */ /* 0x000ff00000000800 */
[----:B------:R-:W2:Y:S08]  /*19090*/  MUFU.EX2 R202, R155 ;  /* 0x0000009b00ca7308 */ /* 0x000eb00000000800 */
[----:B------:R-:W-:Y:S08]  /*190a0*/  MUFU.EX2 R201, R158 ;  /* 0x0000009e00c97308 */ /* 0x000ff00000000800 */
[----:B------:R-:W2:Y:S01]  /*190b0*/  MUFU.EX2 R200, R159 ;  /* 0x0000009f00c87308 */ /* 0x000ea20000000800 */
[-C--:B----4-:R-:W-:Y:S01]  /*190c0*/  FMUL R24, R24, R4.reuse ;  /* 0x0000000418187220 */ /* 0x090fe20000400000 */
[-C--:B------:R-:W-:Y:S01]  /*190d0*/  FMUL R25, R25, R4.reuse ;  /* 0x0000000419197220 */ /* 0x080fe20000400000 */
[-C--:B---3--:R-:W-:Y:S01]  /*190e0*/  FMUL R28, R28, R4.reuse ;  /* 0x000000041c1c7220 */ /* 0x088fe20000400000 */
[-C--:B------:R-:W-:Y:S01]  /*190f0*/  FMUL R29, R29, R4.reuse ;  /* 0x000000041d1d7220 */ /* 0x080fe20000400000 */
        /* <DEDUP_REMOVED lines=44> */
[-C--:B0-----:R-:W-:Y:S01]  /*193c0*/  FMUL R26, R26, R3.reuse ;  /* 0x000000031a1a7220 */ /* 0x081fe20000400000 */
        /* <DEDUP_REMOVED lines=59> */
[----:B------:R-:W-:Y:S01]  /*19780*/  FMUL R149, R149, R4 ;  /* 0x0000000495957220 */ /* 0x000fe20000400000 */
        /* <DEDUP_REMOVED lines=19> */
[----:B-1----:R-:W-:-:S02]  /*198c0*/  F2FP.F16.F32.PACK_AB R184, R19, R207 ;  /* 0x000000cf13b8723e */ /* 0x002fc400000000ff */
[----:B--2---:R-:W-:Y:S02]  /*198d0*/  F2FP.F16.F32.PACK_AB R186, R204, R206 ;  /* 0x000000ceccba723e */ /* 0x004fe400000000ff */
[----:B------:R-:W-:Y:S02]  /*198e0*/  F2FP.F16.F32.PACK_AB R185, R202, R203 ;  /* 0x000000cbcab9723e */ /* 0x000fe400000000ff */
[----:B------:R-:W-:Y:S01]  /*198f0*/  F2FP.F16.F32.PACK_AB R187, R200, R201 ;  /* 0x000000c9c8bb723e */ /* 0x000fe200000000ff */
[----:B------:R-:W-:Y:S06]  /*19900*/  BAR.SYNC.DEFER_BLOCKING 0x0 ;  /* 0x0000000000007b1d */ /* 0x000fec0000010000 */
[----:B------:R-:W-:Y:S01]  /*19910*/  UMOV UR6, UR58 ;  /* 0x0000003a00067c82 */ /* 0x000fe20008000000 */
[----:B------:R-:W-:Y:S01]  /*19920*/  UMOV UR7, UR59 ;  /* 0x0000003b00077c82 */ /* 0x000fe20008000000 */
[----:B------:R-:W-:-:S06]  /*19930*/  WARPGROUP.ARRIVE ;  /* 0x00000000000079c5 */ /* 0x000fcc0000000000 */
[----:B------:R-:W-:Y:S01]  /*19940*/  HGMMA.64x256x16.F32 R24, R184, gdesc[UR4], R24, gsb0 ;  /* 0x03e00004b8187df0 */ /* 0x000fe20008000818 */
[-CC-:B------:R-:W-:Y:S01]  /*19950*/  FFMA R160, R160, R190.reuse, -R18.reuse ;  /* 0x000000bea0a07223 */ /* 0x180fe20000000812 */
[-CC-:B------:R-:W-:Y:S01]  /*19960*/  FFMA R161, R161, R190.reuse, -R18.reuse ;  /* 0x000000bea1a17223 */ /* 0x180fe20000000812 */
[-CC-:B------:R-:W-:Y:S01]  /*19970*/  FFMA R164, R164, R190.reuse, -R18.reuse ;  /* 0x000000bea4a47223 */ /* 0x180fe20000000812 */
[-C--:B------:R-:W-:Y:S01]  /*19980*/  FFMA R165, R165, R190.reuse, -R18 ;  /* 0x000000bea5a57223 */ /* 0x080fe20000000812 */
        /* <DEDUP_REMOVED lines=12> */
[----:B------:R-:W-:Y:S08]  /*19a50*/  MUFU.EX2 R20, R160 ;  /* 0x000000a000147308 */ /* 0x000ff00000000800 */
[----:B------:R-:W0:Y:S08]  /*19a60*/  MUFU.EX2 R199, R161 ;  /* 0x000000a100c77308 */ /* 0x000e300000000800 */
[----:B------:R-:W-:Y:S08]  /*19a70*/  MUFU.EX2 R198, R164 ;  /* 0x000000a400c67308 */ /* 0x000ff00000000800 */
[----:B------:R-:W-:Y:S08]  /*19a80*/  MUFU.EX2 R197, R165 ;  /* 0x000000a500c57308 */ /* 0x000ff00000000800 */
[----:B------:R-:W-:Y:S08]  /*19a90*/  MUFU.EX2 R195, R162 ;  /* 0x000000a200c37308 */ /* 0x000ff00000000800 */
[----:B------:R-:W1:Y:S08]  /*19aa0*/  MUFU.EX2 R194, R163 ;  /* 0x000000a300c27308 */ /* 0x000e700000000800 */
[----:B------:R-:W-:Y:S08]  /*19ab0*/  MUFU.EX2 R193, R166 ;  /* 0x000000a600c17308 */ /* 0x000ff00000000800 */
[----:B------:R-:W2:Y:S01]  /*19ac0*/  MUFU.EX2 R196, R167 ;  /* 0x000000a700c47308 */ /* 0x000ea20000000800 */
[----:B0-----:R-:W-:-:S02]  /*19ad0*/  F2FP.F16.F32.PACK_AB R160, R199, R20 ;  /* 0x00000014c7a0723e */ /* 0x001fc400000000ff */
[----:B-1----:R-:W-:Y:S02]  /*19ae0*/  F2FP.F16.F32.PACK_AB R161, R194, R195 ;  /* 0x000000c3c2a1723e */ /* 0x002fe400000000ff */
[----:B------:R-:W-:Y:S01]  /*19af0*/  F2FP.F16.F32.PACK_AB R162, R197, R198 ;  /* 0x000000c6c5a2723e */ /* 0x000fe200000000ff */
[----:B------:R-:W-:Y:S01]  /*19b00*/  UMOV UR6, UR10 ;  /* 0x0000000a00067c82 */ /* 0x000fe20008000000 */
[----:B------:R-:W-:Y:S01]  /*19b10*/  UMOV UR7, UR11 ;  /* 0x0000000b00077c82 */ /* 0x000fe20008000000 */
[----:B--2---:R-:W-:Y:S01]  /*19b20*/  F2FP.F16.F32.PACK_AB R163, R196, R193 ;  /* 0x000000c1c4a3723e */ /* 0x004fe200000000ff */
[-CC-:B------:R-:W-:Y:S01]  /*19b30*/  FFMA R172, R172, R190.reuse, -R18.reuse ;  /* 0x000000beacac7223 */ /* 0x180fe20000000812 */
[-CC-:B------:R-:W-:Y:S01]  /*19b40*/  FFMA R173, R173, R190.reuse, -R18.reuse ;  /* 0x000000beadad7223 */ /* 0x180fe20000000812 */
[-CC-:B------:R-:W-:Y:S02]  /*19b50*/  FFMA R170, R170, R190.reuse, -R17.reuse ;  /* 0x000000beaaaa7223 */ /* 0x180fe40000000811 */
[----:B------:R-:W-:Y:S01]  /*19b60*/  FMUL R172, R172, 1.4426950216293334961 ;  /* 0x3fb8aa3bacac7820 */ /* 0x000fe20000400000 */
[----:B------:R-:W-:Y:S01]  /*19b70*/  FMUL R173, R173, 1.4426950216293334961 ;  /* 0x3fb8aa3badad7820 */ /* 0x000fe20000400000 */
[----:B------:R-:W-:Y:S01]  /*19b80*/  FMUL R170, R170, 1.4426950216293334961 ;  /* 0x3fb8aa3baaaa7820 */ /* 0x000fe20000400000 */
[-CC-:B------:R-:W-:Y:S01]  /*19b90*/  FFMA R171, R171, R190.reuse, -R17.reuse ;  /* 0x000000beabab7223 */ /* 0x180fe20000000811 */
[-CC-:B------:R-:W-:Y:S01]  /*19ba0*/  FFMA R174, R174, R190.reuse, -R17.reuse ;  /* 0x000000beaeae7223 */ /* 0x180fe20000000811 */
[-C--:B------:R-:W-:Y:S01]  /*19bb0*/  FFMA R175, R175, R190.reuse, -R17 ;  /* 0x000000beafaf7223 */ /* 0x080fe20000000811 */
[-CC-:B------:R-:W-:Y:S01]  /*19bc0*/  FFMA R168, R168, R190.reuse, -R18.reuse ;  /* 0x000000bea8a87223 */ /* 0x180fe20000000812 */
[----:B------:R-:W-:Y:S01]  /*19bd0*/  FFMA R169, R169, R190, -R18 ;  /* 0x000000bea9a97223 */ /* 0x000fe20000000812 */
[----:B------:R-:W-:Y:S01]  /*19be0*/  MUFU.EX2 R189, R172 ;  /* 0x000000ac00bd7308 */ /* 0x000fe20000000800 */
[----:B------:R-:W-:Y:S01]  /*19bf0*/  FMUL R171, R171, 1.4426950216293334961 ;  /* 0x3fb8aa3babab7820 */ /* 0x000fe20000400000 */
[----:B------:R-:W-:Y:S01]  /*19c00*/  FMUL R168, R168, 1.4426950216293334961 ;  /* 0x3fb8aa3ba8a87820 */ /* 0x000fe20000400000 */
[----:B------:R-:W-:-:S05]  /*19c10*/  FMUL R169, R169, 1.4426950216293334961 ;  /* 0x3fb8aa3ba9a97820 */ /* 0x000fca0000400000 */
[----:B------:R0:W-:Y:S08]  /*19c20*/  MUFU.EX2 R188, R173 ;  /* 0x000000ad00bc7308 */ /* 0x0001f00000000800 */
[----:B------:R1:W-:Y:S01]  /*19c30*/  MUFU.EX2 R172, R170 ;  /* 0x000000aa00ac7308 */ /* 0x0003e20000000800 */
[----:B0-----:R-:W-:Y:S01]  /*19c40*/  FMUL R173, R175, 1.4426950216293334961 ;  /* 0x3fb8aa3bafad7820 */ /* 0x001fe20000400000 */
[----:B------:R-:W-:-:S02]  /*19c50*/  WARPGROUP.DEPBAR.LE gsb0, 0x0 ;  /* 0x00008000000079c5 */ /* 0x000fc40000010000 */
[----:B------:R-:W-:-:S06]  /*19c60*/  WARPGROUP.ARRIVE ;  /* 0x00000000000079c5 */ /* 0x000fcc0000000000 */
[----:B------:R-:W-:Y:S01]  /*19c70*/  HGMMA.64x256x16.F32 R24, R160, gdesc[UR4], R24, gsb0 ;  /* 0x03e00004a0187df0 */ /* 0x000fe20008000818 */
[----:B-1----:R-:W-:Y:S01]  /*19c80*/  FMUL R170, R174, 1.4426950216293334961 ;  /* 0x3fb8aa3baeaa7820 */ /* 0x002fe20000400000 */
[----:B------:R-:W-:Y:S08]  /*19c90*/  MUFU.EX2 R192, R168 ;  /* 0x000000a800c07308 */ /* 0x000ff00000000800 */
[----:B------:R-:W0:Y:S08]  /*19ca0*/  MUFU.EX2 R191, R169 ;  /* 0x000000a900bf7308 */ /* 0x000e300000000800 */
        /* <DEDUP_REMOVED lines=25> */
[----:B------:R-:W-:Y:S01]  /*19e40*/  MUFU.EX2 R169, R169 ;  /* 0x000000a900a97308 */ /* 0x000fe20000000800 */
[----:B------:R-:W-:Y:S01]  /*19e50*/  FADD R19, R207, R19 ;  /* 0x00000013cf137221 */ /* 0x000fe20000000000 */
[----:B------:R-:W-:Y:S01]  /*19e60*/  FADD R21, R203, R202 ;  /* 0x000000cacb157221 */ /* 0x000fe20000000000 */
[----:B------:R-:W0:Y:S05]  /*19e70*/  LDC R176, c[0x0][0x280] ;  /* 0x0000a000ffb07b82 */ /* 0x000e2a0000000800 */
[----:B------:R-:W1:Y:S08]  /*19e80*/  MUFU.EX2 R168, R168 ;  /* 0x000000a800a87308 */ /* 0x000e700000000800 */
[----:B------:R-:W-:Y:S08]  /*19e90*/  MUFU.EX2 R167, R167 ;  /* 0x000000a700a77308 */ /* 0x000ff00000000800 */
[----:B------:R-:W-:Y:S08]  /*19ea0*/  MUFU.EX2 R166, R166 ;  /* 0x000000a600a67308 */ /* 0x000ff00000000800 */
[----:B------:R-:W-:Y:S08]  /*19eb0*/  MUFU.EX2 R165, R165 ;  /* 0x000000a500a57308 */ /* 0x000ff00000000800 */
[----:B------:R-:W2:Y:S08]  /*19ec0*/  MUFU.EX2 R164, R164 ;  /* 0x000000a400a47308 */ /* 0x000eb00000000800 */
[----:B------:R-:W-:Y:S01]  /*19ed0*/  MUFU.EX2 R22, R22 ;  /* 0x0000001600167308 */ /* 0x000fe20000000800 */
[----:B------:R-:W-:-:S02]  /*19ee0*/  WARPGROUP.DEPBAR.LE gsb0, 0x0 ;  /* 0x00008000000079c5 */ /* 0x000fc40000010000 */
[----:B------:R-:W-:-:S06]  /*19ef0*/  WARPGROUP.ARRIVE ;  /* 0x00000000000079c5 */ /* 0x000fcc0000000000 */
[----:B------:R-:W-:Y:S01]  /*19f00*/  HGMMA.64x256x16.F32 R24, R156, gdesc[UR4], R24, gsb0 ;  /* 0x03e000049c187df0 */ /* 0x000fe20008000818 */
[----:B------:R-:W3:Y:S01]  /*19f10*/  MUFU.EX2 R23, R23 ;  /* 0x0000001700177308 */ /* 0x000ee20000000800 */
[----:B-1----:R-:W-:Y:S02]  /*19f20*/  F2FP.F16.F32.PACK_AB R152, R168, R169 ;  /* 0x000000a9a898723e */ /* 0x002fe400000000ff */
[----:B--2---:R-:W-:Y:S02]  /*19f30*/  F2FP.F16.F32.PACK_AB R153, R164, R165 ;  /* 0x000000a5a499723e */ /* 0x004fe400000000ff */
[----:B------:R-:W-:Y:S01]  /*19f40*/  F2FP.F16.F32.PACK_AB R154, R166, R167 ;  /* 0x000000a7a69a723e */ /* 0x000fe200000000ff */
[----:B------:R-:W-:Y:S01]  /*19f50*/  UMOV UR6, UR18 ;  /* 0x0000001200067c82 */ /* 0x000fe20008000000 */
[----:B------:R-:W-:Y:S01]  /*19f60*/  UMOV UR7, UR19 ;  /* 0x0000001300077c82 */ /* 0x000fe20008000000 */
[----:B---3--:R-:W-:Y:S01]  /*19f70*/  F2FP.F16.F32.PACK_AB R155, R23, R22 ;  /* 0x00000016179b723e */ /* 0x008fe200000000ff */
[----:B------:R-:W-:-:S03]  /*19f80*/  WARPGROUP.DEPBAR.LE gsb0, 0x0 ;  /* 0x00008000000079c5 */ /* 0x000fc60000010000 */
[----:B------:R-:W-:-:S15]  /*19f90*/  WARPGROUP.ARRIVE ;  /* 0x00000000000079c5 */ /* 0x000fde0000000000 */
[----:B------:R-:W-:Y:S03]  /*19fa0*/  HGMMA.64x256x16.F32 R24, R152, gdesc[UR4], R24, gsb0 ;  /* 0x03e0000498187df0 */ /* 0x000fe60008000818 */
[----:B------:R-:W-:Y:S02]  /*19fb0*/  WARPGROUP.DEPBAR.LE gsb0, 0x0 ;  /* 0x00008000000079c5 */ /* 0x000fe40000010000 */
[----:B------:R-:W-:Y:S04]  /*19fc0*/  STL.64 [R1], R24 ;  /* 0x0000001801007387 */ /* 0x000fe80000100a00 */
        /* <DEDUP_REMOVED lines=63> */
[----:B-1----:R-:W2:Y:S04]  /*1a3c0*/  LDL.LU.64 R150, [R1+0x1500] ;  /* 0x0015000001967983 */ /* 0x002ea80000300a00 */
[----:B------:R-:W3:Y:S04]  /*1a3d0*/  LDL.LU.64 R148, [R1+0x14f8] ;  /* 0x0014f80001947983 */ /* 0x000ee80000300a00 */
[----:B------:R-:W4:Y:S04]  /*1a3e0*/  LDL.LU.64 R146, [R1+0x14f0] ;  /* 0x0014f00001927983 */ /* 0x000f280000300a00 */
        /* <DEDUP_REMOVED lines=60> */
[----:B------:R-:W4:Y:S01]  /*1a7b0*/  LDL.LU.64 R24, [R1+0x1308] ;  /* 0x0013080001187983 */ /* 0x000f220000300a00 */
[----:B------:R-:W-:Y:S01]  /*1a7c0*/  UMOV UR6, UR22 ;  /* 0x0000001600067c82 */ /* 0x000fe20008000000 */
[----:B------:R-:W-:-:S02]  /*1a7d0*/  UMOV UR7, UR23 ;  /* 0x0000001700077c82 */ /* 0x000fc40008000000 */
[----:B------:R-:W4:Y:S04]  /*1a7e0*/  LDL.LU R178, [R1+0x300] ;  /* 0x0003000001b27983 */ /* 0x000f280000300800 */
[----:B------:R-:W4:Y:S04]  /*1a7f0*/  LDL.LU R177, [R1+0x304] ;  /* 0x0003040001b17983 */ /* 0x000f280000300800 */
[----:B------:R-:W4:Y:S04]  /*1a800*/  LDL.LU R175, [R1+0x2ec] ;  /* 0x0002ec0001af7983 */ /* 0x000f280000300800 */
[----:B------:R-:W4:Y:S01]  /*1a810*/  LDL R174, [R1+0x12f4] ;  /* 0x0012f40001ae7983 */ /* 0x000f220000100800 */
[-C--:B--2---:R-:W-:Y:S01]  /*1a820*/  FMUL R150, R150, R3.reuse ;  /* 0x0000000396967220 */ /* 0x084fe20000400000 */
[-C--:B------:R-:W-:Y:S01]  /*1a830*/  FMUL R151, R151, R3.reuse ;  /* 0x0000000397977220 */ /* 0x080fe20000400000 */
[-C--:B---3--:R-:W-:Y:S01]  /*1a840*/  FMUL R148, R148, R4.reuse ;  /* 0x0000000494947220 */ /* 0x088fe20000400000 */
[-C--:B------:R-:W-:Y:S01]  /*1a850*/  FMUL R149, R149, R4.reuse ;  /* 0x0000000495957220 */ /* 0x080fe20000400000 */
[-C--:B----4-:R-:W-:Y:S01]  /*1a860*/  FMUL R146, R146, R3.reuse ;  /* 0x0000000392927220 */ /* 0x090fe20000400000 */
        /* <DEDUP_REMOVED lines=122> */
[----:B------:R-:W-:-:S06]  /*1b010*/  FMUL R25, R25, R4 ;  /* 0x0000000419197220 */ /* 0x000fcc0000400000 */
[----:B------:R-:W-:-:S06]  /*1b020*/  WARPGROUP.ARRIVE ;  /* 0x00000000000079c5 */ /* 0x000fcc0000000000 */
[----:B------:R-:W-:Y:S01]  /*1b030*/  HGMMA.64x256x16.F32 R24, R184, gdesc[UR4], R24, gsb0 ;  /* 0x03e00004b8187df0 */ /* 0x000fe20008000818 */
[----:B------:R-:W-:Y:S01]  /*1b040*/  UMOV UR6, UR26 ;  /* 0x0000001a00067c82 */ /* 0x000fe20008000000 */
[----:B------:R-:W-:Y:S01]  /*1b050*/  UMOV UR7, UR27 ;  /* 0x0000001b00077c82 */ /* 0x000fe20008000000 */
[----:B------:R-:W-:Y:S02]  /*1b060*/  WARPGROUP.DEPBAR.LE gsb0, 0x0 ;  /* 0x00008000000079c5 */ /* 0x000fe40000010000 */
[----:B------:R-:W-:-:S15]  /*1b070*/  WARPGROUP.ARRIVE ;  /* 0x00000000000079c5 */ /* 0x000fde0000000000 */
[----:B------:R-:W-:-:S08]  /*1b080*/  NOP ;  /* 0x0000000000007918 */ /* 0x000fd00000000000 */
[----:B------:R-:W-:Y:S01]  /*1b090*/  HGMMA.64x256x16.F32 R24, R160, gdesc[UR4], R24, gsb0 ;  /* 0x03e00004a0187df0 */ /* 0x000fe20008000818 */
[----:B------:R-:W-:Y:S01]  /*1b0a0*/  UMOV UR6, UR30 ;  /* 0x0000001e00067c82 */ /* 0x000fe20008000000 */
[----:B------:R-:W-:Y:S01]  /*1b0b0*/  UMOV UR7, UR31 ;  /* 0x0000001f00077c82 */ /* 0x000fe20008000000 */
[----:B------:R-:W-:Y:S01]  /*1b0c0*/  FADD R19, R206, R19 ;  /* 0x00000013ce137221 */ /* 0x000fe20000000000 */
[----:B------:R-:W-:-:S03]  /*1b0d0*/  FADD R21, R201, R21 ;  /* 0x00000015c9157221 */ /* 0x000fc60000000000 */
        /* <DEDUP_REMOVED lines=15> */
[----:B------:R-:W-:Y:S01]  /*1b1d0*/  FADD R19, R170, R19 ;  /* 0x00000013aa137221 */ /* 0x000fe20000000000 */
[----:B------:R-:W-:Y:S02]  /*1b1e0*/  WARPGROUP.DEPBAR.LE gsb0, 0x0 ;  /* 0x00008000000079c5 */ /* 0x000fe40000010000 */
[----:B------:R-:W-:-:S06]  /*1b1f0*/  WARPGROUP.ARRIVE ;  /* 0x00000000000079c5 */ /* 0x000fcc0000000000 */
        /* <DEDUP_REMOVED lines=13> */
[----:B------:R-:W-:Y:S01]  /*1b2d0*/  VIADD R175, R175, 0x40 ;  /* 0x00000040afaf7836 */ /* 0x000fe20000000000 */
[----:B------:R-:W1:Y:S02]  /*1b2e0*/  LDC R23, c[0x0][0x254] ;  /* 0x00009500ff177b82 */ /* 0x000e640000000800 */
[----:B------:R-:W2:Y:S04]  /*1b2f0*/  SHFL.BFLY PT, R20, R19, 0x2, 0x1f ;  /* 0x0c401f0013147f89 */ /* 0x000ea800000e0000 */
[----:B------:R-:W3:Y:S01]  /*1b300*/  SHFL.BFLY PT, R22, R21, 0x2, 0x1f ;  /* 0x0c401f0015167f89 */ /* 0x000ee200000e0000 */
[----:B--2---:R-:W-:Y:S01]  /*1b310*/  FADD R20, R19, R20 ;  /* 0x0000001413147221 */ /* 0x004fe20000000000 */
[----:B---3--:R-:W-:-:S04]  /*1b320*/  FADD R19, R21, R22 ;  /* 0x0000001615137221 */ /* 0x008fc80000000000 */
[----:B------:R-:W2:Y:S04]  /*1b330*/  SHFL.BFLY PT, R21, R20, 0x1, 0x1f ;  /* 0x0c201f0014157f89 */ /* 0x000ea800000e0000 */
[----:B------:R-:W3:Y:S04]  /*1b340*/  SHFL.BFLY PT, R22, R19, 0x1, 0x1f ;  /* 0x0c201f0013167f89 */ /* 0x000ee800000e0000 */
[----:B------:R4:W-:Y:S01]  /*1b350*/  STL [R1+0x2ec], R175 ;  /* 0x0002ecaf01007387 */ /* 0x0009e20000100800 */
[----:B--2---:R-:W-:Y:S01]  /*1b360*/  FADD R20, R20, R21 ;  /* 0x0000001514147221 */ /* 0x004fe20000000000 */
[----:B---3--:R-:W-:-:S03]  /*1b370*/  FADD R19, R19, R22 ;  /* 0x0000001613137221 */ /* 0x008fc60000000000 */
[----:B------:R-:W-:Y:S01]  /*1b380*/  FFMA R178, R4, R178, R20 ;  /* 0x000000b204b27223 */ /* 0x000fe20000000014 */
[----:B------:R-:W-:-:S04]  /*1b390*/  FFMA R177, R3, R177, R19 ;  /* 0x000000b103b17223 */ /* 0x000fc80000000013 */
[----:B------:R4:W-:Y:S04]  /*1b3a0*/  STL [R1+0x300], R178 ;  /* 0x000300b201007387 */ /* 0x0009e80000100800 */
[----:B------:R4:W-:Y:S04]  /*1b3b0*/  STL [R1+0x304], R177 ;  /* 0x000304b101007387 */ /* 0x0009e80000100800 */
[----:B------:R4:W-:Y:S04]  /*1b3c0*/  STL [R1+0x2e4], R18 ;  /* 0x0002e41201007387 */ /* 0x0009e80000100800 */
[----:B------:R4:W-:Y:S01]  /*1b3d0*/  STL [R1+0x2e8], R17 ;  /* 0x0002e81101007387 */ /* 0x0009e20000100800 */
[----:B0-----:R-:W-:Y:S01]  /*1b3e0*/  ISETP.GE.AND P0, PT, R175, R176, PT ;  /* 0x000000b0af00720c */ /* 0x001fe20003f06270 */
[----:B------:R-:W-:-:S02]  /*1b3f0*/  WARPGROUP.DEPBAR.LE gsb0, 0x0 ;  /* 0x00008000000079c5 */ /* 0x000fc40000010000 */
[----:B------:R-:W-:-:S06]  /*1b400*/  WARPGROUP.ARRIVE ;  /* 0x00000000000079c5 */ /* 0x000fcc0000000000 */
[----:B------:R-:W-:Y:S01]  /*1b410*/  HGMMA.64x256x16.F32 R24, R152, gdesc[UR4], R24, gsb0 ;  /* 0x03e0000498187df0 */ /* 0x000fe20008000818 */
[----:B-1----:R-:W-:Y:S01]  /*1b420*/  LEA R2, R23, R2, 0x6 ;  /* 0x0000000217027211 */ /* 0x002fe200078e30ff */
[----:B------:R-:W-:Y:S01]  /*1b430*/  IMAD R0, R174, 0x40, R0 ;  /* 0x00000040ae007824 */ /* 0x000fe200078e0200 */
[----:B------:R-:W-:Y:S02]  /*1b440*/  WARPGROUP.DEPBAR.LE gsb0, 0x0 ;  /* 0x00008000000079c5 */ /* 0x000fe40000010000 */
[----:B----4-:R-:W-:Y:S05]  /*1b450*/  @!P0 BRA `(.L_x_1) ;  /* 0xffffff3400188947 */ /* 0x010fea000383ffff */
.L_x_0:
[----:B------:R0:W-:Y:S04]  /*1b460*/  STL [R1+0x1308], R18 ;  /* 0x0013081201007387 */ /* 0x0001e80000100800 */
[----:B------:R1:W-:Y:S04]  /*1b470*/  STL [R1+0x1304], R17 ;  /* 0x0013041101007387 */ /* 0x0003e80000100800 */
[----:B------:R-:W2:Y:S04]  /*1b480*/  LDL.LU R3, [R1+0x300] ;  /* 0x0003000001037983 */ /* 0x000ea80000300800 */
[----:B------:R-:W3:Y:S04]  /*1b490*/  LDL.LU R179, [R1+0x304] ;  /* 0x0003040001b37983 */ /* 0x000ee80000300800 */
[----:B------:R-:W4:Y:S04]  /*1b4a0*/  LDL.LU R181, [R1] ;  /* 0x0000000001b57983 */ /* 0x000f280000300800 */
[----:B------:R-:W3:Y:S04]  /*1b4b0*/  LDL.LU R180, [R1+0x10] ;  /* 0x0000100001b47983 */ /* 0x000ee80000300800 */
        /* <DEDUP_REMOVED lines=29> */
[----:B------:R-:W3:Y:S01]  /*1b690*/  LDL.LU R21, [R1+0xa0] ;  /* 0x0000a00001157983 */ /* 0x000ee20000300800 */
[----:B------:R-:W-:-:S02]  /*1b6a0*/  IMAD.MOV.U32 R153, RZ, RZ, 0x3dc6b27f ;  /* 0x3dc6b27fff997424 */ /* 0x000fc400078e00ff */
[C---:B--2---:R-:W-:Y:S01]  /*1b6b0*/  FMUL R19, R3.reuse, 8388608 ;  /* 0x4b00000003137820 */ /* 0x044fe20000400000 */
[C---:B------:R-:W-:Y:S02]  /*1b6c0*/  FSETP.GEU.AND P0, PT, R3.reuse, 1.175494350822287508e-38, PT ;  /* 0x008000000300780b */ /* 0x040fe40003f0e000 */
[----:B------:R-:W-:Y:S02]  /*1b6d0*/  FSETP.GT.AND P3, PT, |R3|, 8.50705917302346158658e+37, PT ;  /* 0x7e8000000300780b */ /* 0x000fe40003f64200 */
[----:B------:R-:W-:Y:S02]  /*1b6e0*/  FSEL R19, R19, R3, !P0 ;  /* 0x0000000313137208 */ /* 0x000fe40004000000 */
[----:B------:R-:W-:Y:S01]  /*1b6f0*/  FSETP.GEU.AND P4, PT, |R3|, 1.175494350822287508e-38, PT ;  /* 0x008000000300780b */ /* 0x000fe20003f8e200 */
[----:B----4-:R-:W-:Y:S02]  /*1b700*/  FMUL R4, R181, 0.25 ;  /* 0x3e800000b5047820 */ /* 0x010fe40000400000 */
[----:B------:R-:W-:-:S03]  /*1b710*/  VIADD R5, R19, 0xc0cafb0d ;  /* 0xc0cafb0d13057836 */ /* 0x000fc60000000000 */
[----:B------:R-:W-:Y:S02]  /*1b720*/  FSEL R4, R4, R181, P3 ;  /* 0x000000b504047208 */ /* 0x000fe40001800000 */
[----:B------:R-:W-:Y:S01]  /*1b730*/  LOP3.LUT R5, R5, 0xff800000, RZ, 0xc0, !PT ;  /* 0xff80000005057812 */ /* 0x000fe200078ec0ff */
[----:B------:R-:W-:-:S03]  /*1b740*/  @P3 FMUL R3, R3, 0.25 ;  /* 0x3e80000003033820 */ /* 0x000fc60000400000 */
[----:B------:R-:W-:Y:S01]  /*1b750*/  IADD3 R0, R19, -R5, RZ ;  /* 0x8000000513007210 */ /* 0x000fe20007ffe0ff */
[----:B------:R-:W-:Y:S01]  /*1b760*/  @!P4 FMUL R3, R3, 16777216 ;  /* 0x4b8000000303c820 */ /* 0x000fe20000400000 */
[----:B------:R-:W-:Y:S01]  /*1b770*/  @!P4 FMUL R4, R4, 16777216 ;  /* 0x4b8000000404c820 */ /* 0x000fe20000400000 */
[----:B---3--:R-:W-:Y:S02]  /*1b780*/  MOV R192, R178 ;  /* 0x000000b200c07202 */ /* 0x008fe40000000f00 */
[----:B------:R-:W-:Y:S02]  /*1b790*/  FADD R0, R0, -1 ;  /* 0xbf80000000007421 */ /* 0x000fe40000000000 */
[----:B------:R-:W2:Y:S02]  /*1b7a0*/  MUFU.RCP R3, R3 ;  /* 0x0000000300037308 */ /* 0x000ea40000001000 */
[----:B------:R-:W-:-:S04]  /*1b7b0*/  FFMA.FTZ R2, R0, R153, -0.16845393180847167969 ;  /* 0xbe2c7f3000027423 */ /* 0x000fc80000010099 */
[----:B------:R-:W-:-:S04]  /*1b7c0*/  FFMA.FTZ R2, R0, R2, 0.1716887056827545166 ;  /* 0x3e2fcf2a00027423 */ /* 0x000fc80000010002 */
[----:B------:R-:W-:-:S04]  /*1b7d0*/  FFMA.FTZ R2, R0, R2, -0.17900948226451873779 ;  /* 0xbe374e4300027423 */ /* 0x000fc80000010002 */
[----:B------:R-:W-:Y:S01]  /*1b7e0*/  FFMA.FTZ R2, R0, R2, 0.20512372255325317383 ;  /* 0x3e520bf400027423 */ /* 0x000fe20000010002 */
[----:B------:R-:W-:-:S03]  /*1b7f0*/  IMAD.MOV.U32 R191, RZ, RZ, R176 ;  /* 0x000000ffffbf7224 */ /* 0x000fc600078e00b0 */
[----:B------:R-:W-:Y:S01]  /*1b800*/  FFMA.FTZ R6, R0, R2, -0.24046532809734344482 ;  /* 0xbe763c8b00067423 */ /* 0x000fe20000010002 */
[----:B------:R-:W-:Y:S01]  /*1b810*/  FMUL R2, R180, 0.25 ;  /* 0x3e800000b4027820 */ /* 0x000fe20000400000 */
[----:B------:R-:W-:Y:S02]  /*1b820*/  MOV R190, R175 ;  /* 0x000000af00be7202 */ /* 0x000fe40000000f00 */
[----:B------:R-:W-:Y:S01]  /*1b830*/  FFMA.FTZ R6, R0, R6, 0.28857114911079406738 ;  /* 0x3e93bf9900067423 */ /* 0x000fe20000010006 */
[----:B------:R-:W-:Y:S01]  /*1b840*/  IMAD.MOV.U32 R189, RZ, RZ, R174 ;  /* 0x000000ffffbd7224 */ /* 0x000fe200078e00ae */
[----:B------:R-:W-:Y:S01]  /*1b850*/  FSEL R2, R2, R180, P3 ;  /* 0x000000b402027208 */ /* 0x000fe20001800000 */
[----:B------:R-:W-:Y:S02]  /*1b860*/  IMAD.MOV.U32 R180, RZ, RZ, R177 ;  /* 0x000000ffffb47224 */ /* 0x000fe400078e00b1 */
[----:B------:R-:W-:Y:S01]  /*1b870*/  FFMA.FTZ R6, R0, R6, -0.36067417263984680176 ;  /* 0xbeb8aa4900067423 */ /* 0x000fe20000010006 */
[----:B------:R-:W-:-:S02]  /*1b880*/  IMAD.MOV.U32 R188, RZ, RZ, R173 ;  /* 0x000000ffffbc7224 */ /* 0x000fc400078e00ad */
[----:B------:R-:W-:Y:S01]  /*1b890*/  @!P4 FMUL R2, R2, 16777216 ;  /* 0x4b8000000202c820 */ /* 0x000fe20000400000 */
[----:B------:R-:W-:Y:S01]  /*1b8a0*/  FFMA.FTZ R6, R0, R6, 0.48089820146560668945 ;  /* 0x3ef6384a00067423 */ /* 0x000fe20000010006 */
[----:B------:R-:W-:-:S03]  /*1b8b0*/  MOV R187, R172 ;  /* 0x000000ac00bb7202 */ /* 0x000fc60000000f00 */
[C---:B------:R-:W-:Y:S01]  /*1b8c0*/  FFMA.FTZ R7, R0.reuse, R6, -0.72134751081466674805 ;  /* 0xbf38aa3b00077423 */ /* 0x040fe20000010006 */
[C---:B--2---:R-:W-:Y:S01]  /*1b8d0*/  FMUL R6, R3.reuse, R4 ;  /* 0x0000000403067220 */ /* 0x044fe20000400000 */
[----:B------:R-:W-:Y:S02]  /*1b8e0*/  IMAD.MOV.U32 R186, RZ, RZ, R171 ;  /* 0x000000ffffba7224 */ /* 0x000fe400078e00ab */
[----:B------:R-:W-:Y:S01]  /*1b8f0*/  FMUL R4, R3, R2 ;  /* 0x0000000203047220 */ /* 0x000fe20000400000 */
[----:B------:R-:W-:Y:S02]  /*1b900*/  IMAD.MOV.U32 R185, RZ, RZ, R170 ;  /* 0x000000ffffb97224 */ /* 0x000fe400078e00aa */
[----:B------:R-:W-:Y:S01]  /*1b910*/  FMUL R2, R0, R7 ;  /* 0x0000000700027220 */ /* 0x000fe20000400000 */
[----:B------:R-:W-:Y:S02]  /*1b920*/  MOV R181, R169 ;  /* 0x000000a900b57202 */ /* 0x000fe40000000f00 */
[----:B------:R-:W-:Y:S01]  /*1b930*/  F2FP.F16.F32.PACK_AB R4, R4, R6 ;  /* 0x000000060404723e */ /* 0x000fe200000000ff */
[----:B------:R-:W-:Y:S01]  /*1b940*/  FMUL R6, R0, R2 ;  /* 0x0000000200067220 */ /* 0x000fe20000400000 */
[----:B------:R-:W-:-:S02]  /*1b950*/  IMAD.MOV.U32 R184, RZ, RZ, R168 ;  /* 0x000000ffffb87224 */ /* 0x000fc400078e00a8 */
[----:B------:R-:W-:Y:S01]  /*1b960*/  IMAD.MOV.U32 R2, RZ, RZ, R179 ;  /* 0x000000ffff027224 */ /* 0x000fe200078e00b3 */
[----:B0-----:R-:W0:Y:S01]  /*1b970*/  S2R R18, SR_CgaCtaId ;  /* 0x0000000000127919 */ /* 0x001e220000008800 */
[----:B------:R-:W-:Y:S01]  /*1b980*/  IMAD.MOV.U32 R183, RZ, RZ, R167 ;  /* 0x000000ffffb77224 */ /* 0x000fe200078e00a7 */
[----:B------:R-:W-:Y:S01]  /*1b990*/  MOV R182, R166 ;  /* 0x000000a600b67202 */ /* 0x000fe20000000f00 */
[----:B------:R-:W-:Y:S02]  /*1b9a0*/  IMAD.MOV.U32 R179, RZ, RZ, R165 ;  /* 0x000000ffffb37224 */ /* 0x000fe400078e00a5 */
[----:B------:R-:W-:Y:S01]  /*1b9b0*/  IMAD.MOV.U32 R178, RZ, RZ, R164 ;  /* 0x000000ffffb27224 */ /* 0x000fe200078e00a4 */
[----:B------:R-:W-:Y:S01]  /*1b9c0*/  MOV R177, R163 ;  /* 0x000000a300b17202 */ /* 0x000fe20000000f00 */
[----:B------:R-:W-:Y:S02]  /*1b9d0*/  IMAD.MOV.U32 R176, RZ, RZ, R162 ;  /* 0x000000ffffb07224 */ /* 0x000fe400078e00a2 */
[----:B------:R-:W-:Y:S01]  /*1b9e0*/  IMAD.MOV.U32 R175, RZ, RZ, R161 ;  /* 0x000000ffffaf7224 */ /* 0x000fe200078e00a1 */
[----:B------:R-:W-:Y:S01]  /*1b9f0*/  MOV R174, R160 ;  /* 0x000000a000ae7202 */ /* 0x000fe20000000f00 */
[----:B------:R-:W-:-:S02]  /*1ba00*/  IMAD.MOV.U32 R173, RZ, RZ, R159 ;  /* 0x000000ffffad7224 */ /* 0x000fc400078e009f */
[----:B------:R-:W-:Y:S01]  /*1ba10*/  IMAD.MOV.U32 R172, RZ, RZ, R158 ;  /* 0x000000ffffac7224 */ /* 0x000fe200078e009e */
[----:B------:R-:W-:Y:S01]  /*1ba20*/  MOV R171, R157 ;  /* 0x0000009d00ab7202 */ /* 0x000fe20000000f00 */
[----:B------:R-:W-:Y:S02]  /*1ba30*/  IMAD.MOV.U32 R170, RZ, RZ, R156 ;  /* 0x000000ffffaa7224 */ /* 0x000fe400078e009c */
[----:B------:R-:W-:Y:S02]  /*1ba40*/  IMAD.MOV.U32 R169, RZ, RZ, R155 ;  /* 0x000000ffffa97224 */ /* 0x000fe400078e009b */
[----:B------:R-:W2:Y:S01]  /*1ba50*/  LDL.LU R155, [R1+0xb4] ;  /* 0x0000b400019b7983 */ /* 0x000ea20000300800 */
[----:B------:R-:W-:-:S03]  /*1ba60*/  MOV R168, R154 ;  /* 0x0000009a00a87202 */ /* 0x000fc60000000f00 */
[----:B------:R-:W3:Y:S01]  /*1ba70*/  LDL.LU R154, [R1+0xa4] ;  /* 0x0000a400019a7983 */ /* 0x000ee20000300800 */
[----:B------:R-:W-:Y:S01]  /*1ba80*/  FSETP.GT.AND P2, PT, |R2|, 8.50705917302346158658e+37, PT ;  /* 0x7e8000000200780b */ /* 0x000fe20003f44200 */
[----:B------:R-:W-:Y:S01]  /*1ba90*/  FMUL R7, R180, 0.25 ;  /* 0x3e800000b4077820 */ /* 0x000fe20000400000 */
[C---:B------:R-:W-:Y:S01]  /*1baa0*/  FSETP.GEU.AND P1, PT, |R2|.reuse, 1.175494350822287508e-38, PT ;  /* 0x008000000200780b */ /* 0x040fe20003f2e200 */
[----:B------:R-:W4:Y:S01]  /*1bab0*/  LDL.LU R157, [R1+0xd0] ;  /* 0x0000d000019d7983 */ /* 0x000f220000300800 */
[C---:B-----5:R-:W-:Y:S01]  /*1bac0*/  FMUL R16, R2.reuse, 8388608 ;  /* 0x4b00000002107820 */ /* 0x060fe20000400000 */
[----:B------:R-:W-:Y:S01]  /*1bad0*/  FSETP.GEU.AND P5, PT, R2, 1.175494350822287508e-38, PT ;  /* 0x008000000200780b */ /* 0x000fe20003fae000 */
[----:B------:R-:W-:Y:S01]  /*1bae0*/  IMAD.MOV.U32 R167, RZ, RZ, R21 ;  /* 0x000000ffffa77224 */ /* 0x000fe200078e0015 */
[----:B------:R-:W3:Y:S04]  /*1baf0*/  LDL.LU R156, [R1+0xc0] ;  /* 0x0000c000019c7983 */ /* 0x000ee80000300800 */
[----:B------:R-:W4:Y:S04]  /*1bb00*/  LDL.LU R159, [R1+0xd4] ;  /* 0x0000d400019f7983 */ /* 0x000f280000300800 */
[----:B------:R-:W4:Y:S04]  /*1bb10*/  LDL.LU R158, [R1+0xc4] ;  /* 0x0000c400019e7983 */ /* 0x000f280000300800 */
[----:B------:R-:W4:Y:S04]  /*1bb20*/  LDL.LU R161, [R1+0xf0] ;  /* 0x0000f00001a17983 */ /* 0x000f280000300800 */
[----:B------:R-:W4:Y:S04]  /*1bb30*/  LDL.LU R160, [R1+0xe0] ;  /* 0x0000e00001a07983 */ /* 0x000f280000300800 */
[----:B------:R-:W4:Y:S04]  /*1bb40*/  LDL.LU R163, [R1+0xf4] ;  /* 0x0000f40001a37983 */ /* 0x000f280000300800 */
[----:B------:R-:W4:Y:S04]  /*1bb50*/  LDL.LU R162, [R1+0xe4] ;  /* 0x0000e40001a27983 */ /* 0x000f280000300800 */
[----:B------:R-:W4:Y:S04]  /*1bb60*/  LDL.LU R165, [R1+0x110] ;  /* 0x0001100001a57983 */ /* 0x000f280000300800 */
[----:B------:R-:W4:Y:S04]  /*1bb70*/  LDL.LU R164, [R1+0x100] ;  /* 0x0001000001a47983 */ /* 0x000f280000300800 */
[----:B------:R-:W2:Y:S01]  /*1bb80*/  LDL.LU R166, [R1+0x114] ;  /* 0x0001140001a67983 */ /* 0x000ea20000300800 */
[----:B------:R-:W-:-:S02]  /*1bb90*/  FSEL R7, R7, R180, P3 ;  /* 0x000000b407077208 */ /* 0x000fc40001800000 */
[----:B------:R-:W0:Y:S01]  /*1bba0*/  S2R R180, SR_TID.X ;  /* 0x0000000000b47919 */ /* 0x000e220000002100 */
[----:B------:R-:W-:Y:S01]  /*1bbb0*/  FSEL R16, R16, R2, !P5 ;  /* 0x0000000210107208 */ /* 0x000fe20006800000 */
[----:B------:R-:W-:Y:S01]  /*1bbc0*/  @P2 FMUL R2, R2, 0.25 ;  /* 0x3e80000002022820 */ /* 0x000fe20000400000 */
[----:B------:R-:W-:-:S03]  /*1bbd0*/  FFMA.FTZ R21, R0, 1.4426950216293334961, R6 ;  /* 0x3fb8aa3b00157823 */ /* 0x000fc60000010006 */
[----:B------:R-:W-:Y:S01]  /*1bbe0*/  @!P1 FMUL R2, R2, 16777216 ;  /* 0x4b80000002029820 */ /* 0x000fe20000400000 */
[----:B------:R-:W-:Y:S01]  /*1bbf0*/  FMUL R9, R20, 0.25 ;  /* 0x3e80000014097820 */ /* 0x000fe20000400000 */
[----:B------:R-:W-:Y:S01]  /*1bc00*/  I2FP.F32.S32 R5, R5 ;  /* 0x0000000500057245 */ /* 0x000fe20000201400 */
[----:B------:R-:W-:Y:S01]  /*1bc10*/  FMUL R8, R192, 0.25 ;  /* 0x3e800000c0087820 */ /* 0x000fe20000400000 */
[----:B------:R-:W-:Y:S02]  /*1bc20*/  FSEL R0, RZ, -23, P0 ;  /* 0xc1b80000ff007808 */ /* 0x000fe40000000000 */
[----:B------:R-:W0:Y:S01]  /*1bc30*/  MUFU.RCP R2, R2 ;  /* 0x0000000200027308 */ /* 0x000e220000001000 */
[----:B------:R-:W-:Y:S02]  /*1bc40*/  FSEL R9, R9, R20, P2 ;  /* 0x0000001409097208 */ /* 0x000fe40001000000 */
[----:B------:R-:W-:Y:S01]  /*1bc50*/  FFMA.FTZ R20, R5, 1.1920928955078125e-07, R0 ;  /* 0x3400000005147823 */ /* 0x000fe20000010000 */
[----:B------:R-:W-:Y:S01]  /*1bc60*/  FSEL R8, R8, R192, P3 ;  /* 0x000000c008087208 */ /* 0x000fe20001800000 */
[----:B------:R-:W-:Y:S01]  /*1bc70*/  FMUL R5, R23, 0.25 ;  /* 0x3e80000017057820 */ /* 0x000fe20000400000 */
[----:B------:R-:W-:Y:S01]  /*1bc80*/  @!P4 FMUL R7, R7, 16777216 ;  /* 0x4b8000000707c820 */ /* 0x000fe20000400000 */
[----:B------:R-:W-:-:S02]  /*1bc90*/  FMUL R6, R152, 0.25 ;  /* 0x3e80000098067820 */ /* 0x000fc40000400000 */
[----:B------:R-:W-:Y:S01]  /*1bca0*/  @!P4 FMUL R8, R8, 16777216 ;  /* 0x4b8000000808c820 */ /* 0x000fe20000400000 */
[----:B------:R-:W-:Y:S01]  /*1bcb0*/  FSEL R5, R5, R23, P2 ;  /* 0x0000001705057208 */ /* 0x000fe20001000000 */
[----:B------:R-:W-:Y:S01]  /*1bcc0*/  FMUL R0, R22, 0.25 ;  /* 0x3e80000016007820 */ /* 0x000fe20000400000 */
[----:B------:R-:W-:Y:S01]  /*1bcd0*/  @!P1 FMUL R9, R9, 16777216 ;  /* 0x4b80000009099820 */ /* 0x000fe20000400000 */
[----:B------:R-:W-:Y:S01]  /*1bce0*/  FMUL R10, R3, R8 ;  /* 0x00000008030a7220 */ /* 0x000fe20000400000 */
[----:B-1----:R-:W-:Y:S01]  /*1bcf0*/  MOV R17, 0x400 ;  /* 0x0000040000117802 */ /* 0x002fe20000000f00 */
[----:B------:R-:W-:Y:S01]  /*1bd00*/  @!P1 FMUL R5, R5, 16777216 ;  /* 0x4b80000005059820 */ /* 0x000fe20000400000 */
[----:B------:R-:W-:Y:S01]  /*1bd10*/  FMUL R8, R3, R7 ;  /* 0x0000000703087220 */ /* 0x000fe20000400000 */
[----:B------:R-:W-:Y:S01]  /*1bd20*/  FSEL R6, R6, R152, P2 ;  /* 0x0000009806067208 */ /* 0x000fe20001000000 */
[----:B0-----:R-:W-:Y:S01]  /*1bd30*/  FMUL R11, R2, R9 ;  /* 0x00000009020b7220 */ /* 0x001fe20000400000 */
[----:B------:R-:W-:Y:S01]  /*1bd40*/  FSEL R0, R0, R22, P2 ;  /* 0x0000001600007208 */ /* 0x000fe20001000000 */
[----:B------:R-:W-:Y:S01]  /*1bd50*/  FMUL R9, R2, R5 ;  /* 0x0000000502097220 */ /* 0x000fe20000400000 */
[----:B------:R-:W-:-:S02]  /*1bd60*/  LEA R17, R18, R17, 0x18 ;  /* 0x0000001112117211 */ /* 0x000fc400078ec0ff */
[----:B------:R-:W-:Y:S02]  /*1bd70*/  LOP3.LUT R152, R180, 0x7, RZ, 0xc0, !PT ;  /* 0x00000007b4987812 */ /* 0x000fe400078ec0ff */
[----:B------:R-:W-:Y:S01]  /*1bd80*/  F2FP.F16.F32.PACK_AB R5, R10, R8 ;  /* 0x000000080a05723e */ /* 0x000fe200000000ff */
[----:B------:R-:W-:Y:S02]  /*1bd90*/  IMAD.SHL.U32 R8, R180, 0x8, RZ ;  /* 0x00000008b4087824 */ /* 0x000fe400078e00ff */
[----:B------:R-:W-:Y:S01]  /*1bda0*/  @!P1 FMUL R6, R6, 16777216 ;  /* 0x4b80000006069820 */ /* 0x000fe20000400000 */
[----:B------:R-:W-:Y:S01]  /*1bdb0*/  @!P1 FMUL R0, R0, 16777216 ;  /* 0x4b80000000009820 */ /* 0x000fe20000400000 */
[----:B------:R-:W-:Y:S02]  /*1bdc0*/  LOP3.LUT R23, R180, 0x8, RZ, 0xc0, !PT ;  /* 0x00000008b4177812 */ /* 0x000fe400078ec0ff */
[----:B------:R-:W-:Y:S01]  /*1bdd0*/  LEA R22, R152, R17, 0x4 ;  /* 0x0000001198167211 */ /* 0x000fe200078e20ff */
[C---:B------:R-:W-:Y:S01]  /*1bde0*/  FMUL R6, R2.reuse, R6 ;  /* 0x0000000602067220 */ /* 0x040fe20000400000 */
[----:B------:R-:W-:Y:S01]  /*1bdf0*/  FMUL R7, R2, R0 ;  /* 0x0000000002077220 */ /* 0x000fe20000400000 */
[----:B------:R-:W-:-:S02]  /*1be00*/  LOP3.LUT R8, R8, 0x380, RZ, 0xc0, !PT ;  /* 0x0000038008087812 */ /* 0x000fc400078ec0ff */
[----:B------:R-:W-:Y:S01]  /*1be10*/  IMAD R0, R23, 0x80, R22 ;  /* 0x0000008017007824 */ /* 0x000fe200078e0216 */
[----:B------:R-:W-:Y:S02]  /*1be20*/  F2FP.F16.F32.PACK_AB R6, R6, R11 ;  /* 0x0000000b0606723e */ /* 0x000fe400000000ff */
[----:B------:R-:W-:Y:S01]  /*1be30*/  F2FP.F16.F32.PACK_AB R7, R9, R7 ;  /* 0x000000070907723e */ /* 0x000fe200000000ff */
[----:B------:R-:W-:Y:S01]  /*1be40*/  IMAD.IADD R0, R8, 0x1, R0 ;  /* 0x0000000108007824 */ /* 0x000fe200078e0200 */
[----:B------:R-:W-:Y:S06]  /*1be50*/  BAR.SYNC.DEFER_BLOCKING 0x0 ;  /* 0x0000000000007b1d */ /* 0x000fec0000010000 */
[----:B------:R0:W-:Y:S02]  /*1be60*/  STSM.16.M88.4 [R0], R4 ;  /* 0x0000000400007844 */ /* 0x0001e40000000200 */
[----:B0-----:R-:W-:-:S05]  /*1be70*/  FMUL R7, R181, 0.25 ;  /* 0x3e800000b5077820 */ /* 0x001fca0000400000 */
[----:B------:R-:W-:Y:S02]  /*1be80*/  FSEL R7, R7, R181, P2 ;  /* 0x000000b507077208 */ /* 0x000fe40001000000 */
[----:B------:R-:W0:Y:S01]  /*1be90*/  S2R R181, SR_TID.X ;  /* 0x0000000000b57919 */ /* 0x000e220000002100 */
[----:B------:R-:W-:-:S05]  /*1bea0*/  FMUL R4, R190, 0.25 ;  /* 0x3e800000be047820 */ /* 0x000fca0000400000 */
[----:B------:R-:W-:-:S05]  /*1beb0*/  FSEL R4, R4, R190, P3 ;  /* 0x000000be04047208 */ /* 0x000fca0001800000 */
[----:B------:R-:W-:Y:S01]  /*1bec0*/  @!P4 FMUL R4, R4, 16777216 ;  /* 0x4b8000000404c820 */ /* 0x000fe20000400000 */
[----:B------:R-:W-:-:S03]  /*1bed0*/  FMUL R10, R189, 0.25 ;  /* 0x3e800000bd0a7820 */ /* 0x000fc60000400000 */
[----:B------:R-:W-:Y:S01]  /*1bee0*/  FMUL R8, R3, R4 ;  /* 0x0000000403087220 */ /* 0x000fe20000400000 */
[----:B------:R-:W-:Y:S01]  /*1bef0*/  FMUL R4, R187, 0.25 ;  /* 0x3e800000bb047820 */ /* 0x000fe20000400000 */
[----:B------:R-:W-:Y:S01]  /*1bf00*/  FMUL R9, R188, 0.25 ;  /* 0x3e800000bc097820 */ /* 0x000fe20000400000 */
[----:B------:R-:W-:Y:S01]  /*1bf10*/  FMUL R6, R185, 0.25 ;  /* 0x3e800000b9067820 */ /* 0x000fe20000400000 */
[----:B------:R-:W-:Y:S02]  /*1bf20*/  FMUL R5, R191, 0.25 ;  /* 0x3e800000bf057820 */ /* 0x000fe40000400000 */
[----:B------:R-:W-:Y:S02]  /*1bf30*/  FSEL R4, R4, R187, P2 ;  /* 0x000000bb04047208 */ /* 0x000fe40001000000 */
[----:B------:R-:W-:Y:S01]  /*1bf40*/  MOV R187, R182 ;  /* 0x000000b600bb7202 */ /* 0x000fe20000000f00 */
[----:B------:R-:W-:Y:S01]  /*1bf50*/  IMAD.MOV.U32 R182, RZ, RZ, R175 ;  /* 0x000000ffffb67224 */ /* 0x000fe200078e00af */
[----:B------:R-:W-:-:S02]  /*1bf60*/  FSEL R10, R10, R189, P3 ;  /* 0x000000bd0a0a7208 */ /* 0x000fc40001800000 */
[----:B0-----:R-:W-:Y:S01]  /*1bf70*/  LOP3.LUT R181, R181, 0x7f, RZ, 0xc0, !PT ;  /* 0x0000007fb5b57812 */ /* 0x001fe200078ec0ff */
[----:B------:R-:W-:-:S03]  /*1bf80*/  IMAD.MOV.U32 R189, RZ, RZ, R184 ;  /* 0x000000ffffbd7224 */ /* 0x000fc600078e00b8 */
[----:B------:R-:W-:Y:S02]  /*1bf90*/  LEA R181, R181, R17, 0x4 ;  /* 0x00000011b5b57211 */ /* 0x000fe400078e20ff */
[----:B------:R-:W-:Y:S01]  /*1bfa0*/  FSEL R9, R9, R188, P3 ;  /* 0x000000bc09097208 */ /* 0x000fe20001800000 */
[----:B------:R-:W-:Y:S01]  /*1bfb0*/  IMAD.MOV.U32 R188, RZ, RZ, R183 ;  /* 0x000000ffffbc7224 */ /* 0x000fe200078e00b7 */
[----:B------:R-:W-:Y:S01]  /*1bfc0*/  MOV R175, R171 ;  /* 0x000000ab00af7202 */ /* 0x000fe20000000f00 */
[----:B------:R-:W-:Y:S01]  /*1bfd0*/  IMAD.MOV.U32 R171, RZ, RZ, R167 ;  /* 0x000000ffffab7224 */ /* 0x000fe200078e00a7 */
[----:B------:R-:W-:Y:S01]  /*1bfe0*/  MOV R184, R177 ;  /* 0x000000b100b87202 */ /* 0x000fe20000000f00 */
[----:B------:R-:W-:Y:S01]  /*1bff0*/  IMAD.MOV.U32 R183, RZ, RZ, R176 ;  /* 0x000000ffffb77224 */ /* 0x000fe200078e00b0 */
[----:B------:R-:W-:Y:S01]  /*1c000*/  FSEL R6, R6, R185, P2 ;  /* 0x000000b906067208 */ /* 0x000fe20001000000 */
[----:B------:R-:W-:Y:S01]  /*1c010*/  IMAD.MOV.U32 R177, RZ, RZ, R173 ;  /* 0x000000ffffb17224 */ /* 0x000fe200078e00ad */
[----:B------:R-:W-:Y:S01]  /*1c020*/  STL [R1+0x208], R181 ;  /* 0x000208b501007387 */ /* 0x000fe20000100800 */
[----:B------:R-:W-:Y:S01]  /*1c030*/  IMAD.MOV.U32 R185, RZ, RZ, R178 ;  /* 0x000000ffffb97224 */ /* 0x000fe200078e00b2 */
[----:B------:R-:W-:Y:S01]  /*1c040*/  FSEL R5, R5, R191, P3 ;  /* 0x000000bf05057208 */ /* 0x000fe20001800000 */
[----:B------:R-:W-:Y:S01]  /*1c050*/  IMAD.MOV.U32 R176, RZ, RZ, R172 ;  /* 0x000000ffffb07224 */ /* 0x000fe200078e00ac */
[----:B------:R-:W-:Y:S01]  /*1c060*/  MOV R178, R174 ;  /* 0x000000ae00b27202 */ /* 0x000fe20000000f00 */
[----:B------:R-:W-:Y:S01]  /*1c070*/  IMAD.MOV.U32 R173, RZ, RZ, R169 ;  /* 0x000000ffffad7224 */ /* 0x000fe200078e00a9 */
[----:B------:R-:W-:Y:S01]  /*1c080*/  MOV R172, R168 ;  /* 0x000000a800ac7202 */ /* 0x000fe20000000f00 */
[----:B------:R-:W-:-:S02]  /*1c090*/  IMAD.MOV.U32 R174, RZ, RZ, R170 ;  /* 0x000000ffffae7224 */ /* 0x000fc400078e00aa */
[----:B------:R-:W-:-:S04]  /*1c0a0*/  @!P4 FMUL R5, R5, 16777216 ;  /* 0x4b8000000505c820 */ /* 0x000fc80000400000 */
[----:B------:R-:W-:-:S05]  /*1c0b0*/  FMUL R5, R3, R5 ;  /* 0x0000000503057220 */ /* 0x000fca0000400000 */
[----:B------:R-:W-:Y:S01]  /*1c0c0*/  F2FP.F16.F32.PACK_AB R8, R5, R8 ;  /* 0x000000080508723e */ /* 0x000fe200000000ff */
[----:B------:R-:W-:-:S05]  /*1c0d0*/  FMUL R5, R186, 0.25 ;  /* 0x3e800000ba057820 */ /* 0x000fca0000400000 */
[----:B------:R-:W-:Y:S01]  /*1c0e0*/  FSEL R5, R5, R186, P2 ;  /* 0x000000ba05057208 */ /* 0x000fe20001000000 */
[----:B------:R-:W-:Y:S02]  /*1c0f0*/  IMAD.MOV.U32 R186, RZ, RZ, R179 ;  /* 0x000000ffffba7224 */ /* 0x000fe400078e00b3 */
[----:B--2---:R-:W-:Y:S02]  /*1c100*/  IMAD.MOV.U32 R167, RZ, RZ, R166 ;  /* 0x000000ffffa77224 */ /* 0x004fe400078e00a6 */
[----:B------:R-:W2:Y:S04]  /*1c110*/  LDL.LU R166, [R1+0x104] ;  /* 0x0001040001a67983 */ /* 0x000ea80000300800 */
[----:B------:R-:W2:Y:S04]  /*1c120*/  LDL.LU R169, [R1+0x130] ;  /* 0x0001300001a97983 */ /* 0x000ea80000300800 */
[----:B------:R-:W2:Y:S04]  /*1c130*/  LDL.LU R168, [R1+0x120] ;  /* 0x0001200001a87983 */ /* 0x000ea80000300800 */
[----:B------:R-:W3:Y:S04]  /*1c140*/  LDL.LU R170, [R1+0x70] ;  /* 0x0000700001aa7983 */ /* 0x000ee80000300800 */
[----:B------:R-:W4:Y:S01]  /*1c150*/  LDL.LU R179, [R1+0x60] ;  /* 0x0000600001b37983 */ /* 0x000f220000300800 */
[----:B------:R-:W-:Y:S01]  /*1c160*/  @!P4 FMUL R10, R10, 16777216 ;  /* 0x4b8000000a0ac820 */ /* 0x000fe20000400000 */
[----:B------:R-:W-:Y:S01]  /*1c170*/  @!P1 FMUL R4, R4, 16777216 ;  /* 0x4b80000004049820 */ /* 0x000fe20000400000 */
[----:B------:R-:W-:Y:S01]  /*1c180*/  @!P1 FMUL R5, R5, 16777216 ;  /* 0x4b80000005059820 */ /* 0x000fe20000400000 */
[----:B------:R-:W-:Y:S01]  /*1c190*/  @!P1 FMUL R6, R6, 16777216 ;  /* 0x4b80000006069820 */ /* 0x000fe20000400000 */
[----:B------:R-:W-:Y:S01]  /*1c1a0*/  @!P1 FMUL R7, R7, 16777216 ;  /* 0x4b80000007079820 */ /* 0x000fe20000400000 */
[----:B------:R-:W-:Y:S01]  /*1c1b0*/  FMUL R12, R3, R10 ;  /* 0x0000000a030c7220 */ /* 0x000fe20000400000 */
[C---:B------:R-:W-:Y:S01]  /*1c1c0*/  FMUL R4, R2.reuse, R4 ;  /* 0x0000000402047220 */ /* 0x040fe20000400000 */
[C---:B------:R-:W-:Y:S01]  /*1c1d0*/  FMUL R10, R2.reuse, R5 ;  /* 0x00000005020a7220 */ /* 0x040fe20000400000 */
[C---:B------:R-:W-:Y:S01]  /*1c1e0*/  FMUL R6, R2.reuse, R6 ;  /* 0x0000000602067220 */ /* 0x040fe20000400000 */
[----:B------:R-:W-:-:S03]  /*1c1f0*/  FMUL R11, R2, R7 ;  /* 0x00000007020b7220 */ /* 0x000fc60000400000 */
[----:B------:R-:W-:Y:S02]  /*1c200*/  F2FP.F16.F32.PACK_AB R10, R4, R10 ;  /* 0x0000000a040a723e */ /* 0x000fe400000000ff */
[----:B------:R-:W-:Y:S01]  /*1c210*/  F2FP.F16.F32.PACK_AB R11, R6, R11 ;  /* 0x0000000b060b723e */ /* 0x000fe200000000ff */
[----:B------:R-:W-:Y:S01]  /*1c220*/  BAR.SYNC.DEFER_BLOCKING 0x0 ;  /* 0x0000000000007b1d */ /* 0x000fe20000010000 */
[----:B------:R-:W-:-:S04]  /*1c230*/  @!P4 FMUL R9, R9, 16777216 ;  /* 0x4b8000000909c820 */ /* 0x000fc80000400000 */
[----:B------:R-:W-:Y:S01]  /*1c240*/  FMUL R9, R3, R9 ;  /* 0x0000000903097220 */ /* 0x000fe20000400000 */
[----:B------:R-:W0:Y:S04]  /*1c250*/  LDS.128 R4, [R181] ;  /* 0x00000000b5047984 */ /* 0x000e280000000c00 */
[----:B------:R-:W-:Y:S01]  /*1c260*/  F2FP.F16.F32.PACK_AB R9, R12, R9 ;  /* 0x000000090c09723e */ /* 0x000fe200000000ff */
[----:B------:R-:W-:Y:S06]  /*1c270*/  BAR.SYNC.DEFER_BLOCKING 0x0 ;  /* 0x0000000000007b1d */ /* 0x000fec0000010000 */
[----:B------:R1:W-:Y:S02]  /*1c280*/  STSM.16.M88.4 [R0], R8 ;  /* 0x0000000800007844 */ /* 0x0003e40000000200 */
[----:B-1----:R-:W-:Y:S01]  /*1c290*/  FMUL R8, R189, 0.25 ;  /* 0x3e800000bd087820 */ /* 0x002fe20000400000 */
[----:B------:R-:W-:-:S04]  /*1c2a0*/  FMUL R9, R188, 0.25 ;  /* 0x3e800000bc097820 */ /* 0x000fc80000400000 */
[----:B------:R-:W-:Y:S02]  /*1c2b0*/  FSEL R8, R8, R189, P3 ;  /* 0x000000bd08087208 */ /* 0x000fe40001800000 */
[----:B------:R-:W-:-:S03]  /*1c2c0*/  FSEL R9, R9, R188, P3 ;  /* 0x000000bc09097208 */ /* 0x000fc60001800000 */
[----:B------:R-:W-:Y:S02]  /*1c2d0*/  @!P4 FMUL R8, R8, 16777216 ;  /* 0x4b8000000808c820 */ /* 0x000fe40000400000 */
[----:B------:R-:W-:Y:S02]  /*1c2e0*/  @!P4 FMUL R9, R9, 16777216 ;  /* 0x4b8000000909c820 */ /* 0x000fe40000400000 */
[C---:B------:R-:W-:Y:S02]  /*1c2f0*/  FMUL R8, R3.reuse, R8 ;  /* 0x0000000803087220 */ /* 0x040fe40000400000 */
[----:B------:R-:W-:Y:S01]  /*1c300*/  FMUL R9, R3, R9 ;  /* 0x0000000903097220 */ /* 0x000fe20000400000 */
[----:B------:R-:W-:Y:S01]  /*1c310*/  FMUL R10, R186, 0.25 ;  /* 0x3e800000ba0a7820 */ /* 0x000fe20000400000 */
[----:B------:R-:W-:-:S03]  /*1c320*/  FMUL R11, R185, 0.25 ;  /* 0x3e800000b90b7820 */ /* 0x000fc60000400000 */
[----:B------:R-:W-:Y:S01]  /*1c330*/  F2FP.F16.F32.PACK_AB R8, R8, R9 ;  /* 0x000000090808723e */ /* 0x000fe200000000ff */
[----:B------:R-:W-:Y:S01]  /*1c340*/  FMUL R9, R187, 0.25 ;  /* 0x3e800000bb097820 */ /* 0x000fe20000400000 */
[----:B------:R-:W-:Y:S01]  /*1c350*/  FMUL R12, R184, 0.25 ;  /* 0x3e800000b80c7820 */ /* 0x000fe20000400000 */
[----:B------:R-:W-:Y:S01]  /*1c360*/  FMUL R14, R183, 0.25 ;  /* 0x3e800000b70e7820 */ /* 0x000fe20000400000 */
[----:B------:R-:W-:Y:S01]  /*1c370*/  FMUL R13, R182, 0.25 ;  /* 0x3e800000b60d7820 */ /* 0x000fe20000400000 */
[----:B------:R-:W-:Y:S02]  /*1c380*/  FSEL R10, R10, R186, P3 ;  /* 0x000000ba0a0a7208 */ /* 0x000fe40001800000 */
[----:B------:R-:W-:Y:S02]  /*1c390*/  FSEL R9, R9, R187, P3 ;  /* 0x000000bb09097208 */ /* 0x000fe40001800000 */
[----:B------:R-:W-:Y:S02]  /*1c3a0*/  FSEL R11, R11, R185, P2 ;  /* 0x000000b90b0b7208 */ /* 0x000fe40001000000 */
[----:B------:R-:W-:-:S02]  /*1c3b0*/  FSEL R12, R12, R184, P2 ;  /* 0x000000b80c0c7208 */ /* 0x000fc40001000000 */
[----:B------:R-:W-:Y:S02]  /*1c3c0*/  FSEL R14, R14, R183, P2 ;  /* 0x000000b70e0e7208 */ /* 0x000fe40001000000 */
[----:B------:R-:W-:Y:S01]  /*1c3d0*/  FSEL R13, R13, R182, P2 ;  /* 0x000000b60d0d7208 */ /* 0x000fe20001000000 */
[----:B------:R-:W-:Y:S01]  /*1c3e0*/  @!P4 FMUL R9, R9, 16777216 ;  /* 0x4b8000000909c820 */ /* 0x000fe20000400000 */
[----:B------:R-:W-:Y:S01]  /*1c3f0*/  @!P4 FMUL R10, R10, 16777216 ;  /* 0x4b8000000a0ac820 */ /* 0x000fe20000400000 */
[----:B------:R-:W-:Y:S01]  /*1c400*/  @!P1 FMUL R11, R11, 16777216 ;  /* 0x4b8000000b0b9820 */ /* 0x000fe20000400000 */
[----:B------:R-:W-:Y:S01]  /*1c410*/  @!P1 FMUL R12, R12, 16777216 ;  /* 0x4b8000000c0c9820 */ /* 0x000fe20000400000 */
[----:B------:R-:W-:Y:S01]  /*1c420*/  @!P1 FMUL R14, R14, 16777216 ;  /* 0x4b8000000e0e9820 */ /* 0x000fe20000400000 */
[----:B------:R-:W-:Y:S01]  /*1c430*/  @!P1 FMUL R13, R13, 16777216 ;  /* 0x4b8000000d0d9820 */ /* 0x000fe20000400000 */
[C---:B------:R-:W-:Y:S01]  /*1c440*/  FMUL R15, R3.reuse, R9 ;  /* 0x00000009030f7220 */ /* 0x040fe20000400000 */
[----:B------:R-:W-:Y:S01]  /*1c450*/  FMUL R9, R3, R10 ;  /* 0x0000000a03097220 */ /* 0x000fe20000400000 */
[C---:B------:R-:W-:Y:S01]  /*1c460*/  FMUL R10, R2.reuse, R11 ;  /* 0x0000000b020a7220 */ /* 0x040fe20000400000 */
[C---:B------:R-:W-:Y:S01]  /*1c470*/  FMUL R12, R2.reuse, R12 ;  /* 0x0000000c020c7220 */ /* 0x040fe20000400000 */
[C---:B------:R-:W-:Y:S01]  /*1c480*/  FMUL R11, R2.reuse, R14 ;  /* 0x0000000e020b7220 */ /* 0x040fe20000400000 */
[----:B------:R-:W-:Y:S01]  /*1c490*/  FMUL R13, R2, R13 ;  /* 0x0000000d020d7220 */ /* 0x000fe20000400000 */
[----:B------:R-:W-:-:S02]  /*1c4a0*/  F2FP.F16.F32.PACK_AB R9, R15, R9 ;  /* 0x000000090f09723e */ /* 0x000fc400000000ff */
[----:B------:R-:W-:Y:S02]  /*1c4b0*/  F2FP.F16.F32.PACK_AB R10, R10, R12 ;  /* 0x0000000c0a0a723e */ /* 0x000fe400000000ff */
[----:B------:R-:W-:Y:S01]  /*1c4c0*/  F2FP.F16.F32.PACK_AB R11, R11, R13 ;  /* 0x0000000d0b0b723e */ /* 0x000fe200000000ff */
[----:B------:R-:W-:Y:S06]  /*1c4d0*/  BAR.SYNC.DEFER_BLOCKING 0x0 ;  /* 0x0000000000007b1d */ /* 0x000fec0000010000 */
[----:B------:R-:W1:Y:S02]  /*1c4e0*/  LDS.128 R12, [R181] ;  /* 0x00000000b50c7984 */ /* 0x000e640000000c00 */
[----:B------:R-:W-:Y:S01]  /*1c4f0*/  BAR.SYNC.DEFER_BLOCKING 0x0 ;  /* 0x0000000000007b1d */ /* 0x000fe20000010000 */
[----:B------:R-:W-:Y:S01]  /*1c500*/  ISETP.GE.U32.AND P0, PT, R19, 0x7f800000, PT ;  /* 0x7f8000001300780c */ /* 0x000fe20003f06070 */
[----:B------:R-:W-:-:S04]  /*1c510*/  IMAD R22, R152, -0x8, R22 ;  /* 0xfffffff898167824 */ /* 0x000fc800078e0216 */
[----:B0-----:R-:W-:Y:S04]  /*1c520*/  STL [R1+0x1318], R4 ;  /* 0x0013180401007387 */ /* 0x001fe80000100800 */
[----:B------:R0:W-:Y:S04]  /*1c530*/  STSM.16.M88.4 [R0], R8 ;  /* 0x0000000800007844 */ /* 0x0001e80000000200 */
[----:B------:R-:W-:Y:S01]  /*1c540*/  STL [R1+0x1314], R5 ;  /* 0x0013140501007387 */ /* 0x000fe20000100800 */
[----:B0-----:R-:W-:-:S04]  /*1c550*/  SHF.L.U32 R11, R180, 0x2, RZ ;  /* 0x00000002b40b7819 */ /* 0x001fc800000006ff */
[----:B------:R-:W-:Y:S01]  /*1c560*/  LOP3.LUT R11, R11, 0xc0, RZ, 0xc0, !PT ;  /* 0x000000c00b0b7812 */ /* 0x000fe200078ec0ff */
[----:B------:R-:W-:Y:S04]  /*1c570*/  STL [R1+0x1310], R6 ;  /* 0x0013100601007387 */ /* 0x000fe80000100800 */
[----:B------:R-:W-:Y:S02]  /*1c580*/  IMAD.IADD R22, R11, 0x1, R22 ;  /* 0x000000010b167824 */ /* 0x000fe400078e0216 */
[----:B------:R-:W-:Y:S01]  /*1c590*/  IMAD.SHL.U32 R11, R180, 0x2, RZ ;  /* 0x00000002b40b7824 */ /* 0x000fe200078e00ff */
[----:B------:R-:W-:Y:S01]  /*1c5a0*/  @P0 MOV R8, 0x7f800000 ;  /* 0x7f80000000080802 */ /* 0x000fe20000000f00 */
[----:B------:R-:W-:Y:S01]  /*1c5b0*/  STL [R1+0x130c], R7 ;  /* 0x00130c0701007387 */ /* 0x000fe20000100800 */
[----:B------:R-:W-:-:S02]  /*1c5c0*/  FADD R211, R20, R21 ;  /* 0x0000001514d37221 */ /* 0x000fc40000000000 */
[----:B------:R-:W-:Y:S01]  /*1c5d0*/  LOP3.LUT R11, R11, 0xf8, RZ, 0xc0, !PT ;  /* 0x000000f80b0b7812 */ /* 0x000fe200078ec0ff */
[----:B-1----:R-:W-:Y:S01]  /*1c5e0*/  STL [R1+0x1328], R12 ;  /* 0x0013280c01007387 */ /* 0x002fe20000100800 */
[----:B------:R-:W-:-:S03]  /*1c5f0*/  @P0 FFMA.FTZ R211, R19, R8, +INF ;  /* 0x7f80000013d30423 */ /* 0x000fc60000010008 */
[----:B------:R-:W-:Y:S01]  /*1c600*/  STL [R1+0x1324], R13 ;  /* 0x0013240d01007387 */ /* 0x000fe20000100800 */
[----:B------:R-:W-:-:S03]  /*1c610*/  IADD3 R4, R17, R11, RZ ;  /* 0x0000000b11047210 */ /* 0x000fc60007ffe0ff */
[----:B------:R-:W-:Y:S04]  /*1c620*/  STL [R1+0x1320], R14 ;  /* 0x0013200e01007387 */ /* 0x000fe80000100800 */
[----:B------:R-:W-:Y:S04]  /*1c630*/  STL [R1+0x131c], R15 ;  /* 0x00131c0f01007387 */ /* 0x000fe80000100800 */
[----:B------:R0:W-:Y:S01]  /*1c640*/  STL [R1+0x133c], R0 ;  /* 0x00133c0001007387 */ /* 0x0001e20000100800 */
[----:B------:R-:W-:-:S03]  /*1c650*/  MOV R196, R171 ;  /* 0x000000ab00c47202 */ /* 0x000fc60000000f00 */
[----:B------:R-:W-:Y:S01]  /*1c660*/  STL [R1+0x132c], R211 ;  /* 0x00132cd301007387 */ /* 0x000fe20000100800 */
[----:B0-----:R-:W-:-:S03]  /*1c670*/  LEA.HI R0, R23, R22, RZ, 0x1f ;  /* 0x0000001617007211 */ /* 0x001fc600078ff8ff */
[----:B------:R-:W-:Y:S04]  /*1c680*/  STL [R1+0x204], R4 ;  /* 0x0002040401007387 */ /* 0x000fe80000100800 */
[----:B------:R0:W-:Y:S04]  /*1c690*/  STL [R1+0x200], R0 ;  /* 0x0002000001007387 */ /* 0x0001e80000100800 */
[----:B------:R-:W2:Y:S01]  /*1c6a0*/  LDL.LU R171, [R1+0x134] ;  /* 0x0001340001ab7983 */ /* 0x000ea20000300800 */
[----:B------:R-:W-:Y:S02]  /*1c6b0*/  IMAD.MOV.U32 R198, RZ, RZ, R173 ;  /* 0x000000ffffc67224 */ /* 0x000fe400078e00ad */
[----:B------:R-:W-:-:S02]  /*1c6c0*/  IMAD.MOV.U32 R197, RZ, RZ, R172 ;  /* 0x000000ffffc57224 */ /* 0x000fc400078e00ac */
[----:B------:R-:W-:Y:S01]  /*1c6d0*/  IMAD.MOV.U32 R200, RZ, RZ, R175 ;  /* 0x000000ffffc87224 */ /* 0x000fe200078e00af */
[----:B------:R-:W-:Y:S01]  /*1c6e0*/  MOV R199, R174 ;  /* 0x000000ae00c77202 */ /* 0x000fe20000000f00 */
[----:B------:R-:W-:Y:S01]  /*1c6f0*/  IMAD.MOV.U32 R201, RZ, RZ, R176 ;  /* 0x000000ffffc97224 */ /* 0x000fe200078e00b0 */
[----:B------:R-:W-:Y:S01]  /*1c700*/  MOV R202, R177 ;  /* 0x000000b100ca7202 */ /* 0x000fe20000000f00 */
[----:B------:R-:W-:Y:S02]  /*1c710*/  IMAD.MOV.U32 R203, RZ, RZ, R178 ;  /* 0x000000ffffcb7224 */ /* 0x000fe400078e00b2 */
[----:B---3--:R-:W-:Y:S02]  /*1c720*/  IMAD.MOV.U32 R205, RZ, RZ, R170 ;  /* 0x000000ffffcd7224 */ /* 0x008fe400078e00aa */
[----:B------:R-:W3:Y:S04]  /*1c730*/  LDL.LU R170, [R1+0x124] ;  /* 0x0001240001aa7983 */ /* 0x000ee80000300800 */
[----:B------:R-:W3:Y:S04]  /*1c740*/  LDL.LU R173, [R1+0x150] ;  /* 0x0001500001ad7983 */ /* 0x000ee80000300800 */
[----:B------:R-:W3:Y:S04]  /*1c750*/  LDL.LU R172, [R1+0x140] ;  /* 0x0001400001ac7983 */ /* 0x000ee80000300800 */
[----:B------:R-:W3:Y:S04]  /*1c760*/  LDL.LU R175, [R1+0x154] ;  /* 0x0001540001af7983 */ /* 0x000ee80000300800 */
[----:B------:R-:W3:Y:S04]  /*1c770*/  LDL.LU R174, [R1+0x144] ;  /* 0x0001440001ae7983 */ /* 0x000ee80000300800 */
[----:B------:R-:W3:Y:S04]  /*1c780*/  LDL.LU R177, [R1+0x170] ;  /* 0x0001700001b17983 */ /* 0x000ee80000300800 */
[----:B------:R-:W3:Y:S01]  /*1c790*/  LDL.LU R176, [R1+0x160] ;  /* 0x0001600001b07983 */ /* 0x000ee20000300800 */
[----:B----4-:R-:W-:-:S03]  /*1c7a0*/  IMAD.MOV.U32 R204, RZ, RZ, R179 ;  /* 0x000000ffffcc7224 */ /* 0x010fc600078e00b3 */
        /* <DEDUP_REMOVED lines=17> */
[----:B------:R-:W4:Y:S01]  /*1c8c0*/  LDL.LU R194, [R1+0x1e4] ;  /* 0x0001e40001c27983 */ /* 0x000f220000300800 */
[----:B------:R-:W-:-:S05]  /*1c8d0*/  FMUL R152, R155, 0.25 ;  /* 0x3e8000009b987820 */ /* 0x000fca0000400000 */
[----:B------:R-:W-:Y:S01]  /*1c8e0*/  FSEL R152, R152, R155, P3 ;  /* 0x0000009b98987208 */ /* 0x000fe20001800000 */
        /* <DEDUP_REMOVED lines=12> */
[----:B--2---:R-:W-:-:S05]  /*1c9b0*/  FMUL R167, R168, 0.25 ;  /* 0x3e800000a8a77820 */ /* 0x004fca0000400000 */
[----:B------:R-:W-:Y:S01]  /*1c9c0*/  FSEL R167, R167, R168, P3 ;  /* 0x000000a8a7a77208 */ /* 0x000fe20001800000 */
[----:B------:R-:W-:-:S05]  /*1c9d0*/  VIADD R8, R16, 0xc0cafb0d ;  /* 0xc0cafb0d10087836 */ /* 0x000fca0000000000 */
[----:B------:R-:W-:-:S05]  /*1c9e0*/  LOP3.LUT R8, R8, 0xff800000, RZ, 0xc0, !PT ;  /* 0xff80000008087812 */ /* 0x000fca00078ec0ff */
[----:B------:R-:W-:-:S04]  /*1c9f0*/  IMAD.IADD R9, R16, 0x1, -R8 ;  /* 0x0000000110097824 */ /* 0x000fc800078e0a08 */
[----:B------:R-:W-:-:S04]  /*1ca00*/  FADD R9, R9, -1 ;  /* 0xbf80000009097421 */ /* 0x000fc80000000000 */
[----:B------:R-:W-:Y:S01]  /*1ca10*/  FFMA.FTZ R10, R9, R153, -0.16845393180847167969 ;  /* 0xbe2c7f30090a7423 */ /* 0x000fe20000010099 */
[----:B------:R-:W-:-:S05]  /*1ca20*/  FMUL R153, R154, 0.25 ;  /* 0x3e8000009a997820 */ /* 0x000fca0000400000 */
[----:B------:R-:W-:Y:S01]  /*1ca30*/  FSEL R153, R153, R154, P3 ;  /* 0x0000009a99997208 */ /* 0x000fe20001800000 */
[----:B------:R-:W-:-:S05]  /*1ca40*/  FMUL R154, R157, 0.25 ;  /* 0x3e8000009d9a7820 */ /* 0x000fca0000400000 */
[----:B------:R-:W-:Y:S01]  /*1ca50*/  FSEL R154, R154, R157, P3 ;  /* 0x0000009d9a9a7208 */ /* 0x000fe20001800000 */
[----:B------:R-:W-:-:S05]  /*1ca60*/  FMUL R157, R158, 0.25 ;  /* 0x3e8000009e9d7820 */ /* 0x000fca0000400000 */
[----:B------:R-:W-:Y:S01]  /*1ca70*/  FSEL R157, R157, R158, P3 ;  /* 0x0000009e9d9d7208 */ /* 0x000fe20001800000 */
[----:B------:R-:W-:Y:S01]  /*1ca80*/  FMUL R158, R161, 0.25 ;  /* 0x3e800000a19e7820 */ /* 0x000fe20000400000 */
[----:B------:R-:W-:-:S05]  /*1ca90*/  FMUL R168, R171, 0.25 ;  /* 0x3e800000aba87820 */ /* 0x000fca0000400000 */
[----:B------:R-:W-:Y:S01]  /*1caa0*/  FSEL R168, R168, R171, P3 ;  /* 0x000000aba8a87208 */ /* 0x000fe20001800000 */
[----:B---3--:R-:W-:-:S05]  /*1cab0*/  FMUL R171, R172, 0.25 ;  /* 0x3e800000acab7820 */ /* 0x008fca0000400000 */
[----:B------:R-:W-:Y:S01]  /*1cac0*/  FSEL R171, R171, R172, P3 ;  /* 0x000000acabab7208 */ /* 0x000fe20001800000 */
[----:B------:R-:W-:-:S05]  /*1cad0*/  FMUL R172, R175, 0.25 ;  /* 0x3e800000afac7820 */ /* 0x000fca0000400000 */
[----:B------:R-:W-:Y:S01]  /*1cae0*/  FSEL R172, R172, R175, P3 ;  /* 0x000000afacac7208 */ /* 0x000fe20001800000 */
[----:B------:R-:W-:-:S05]  /*1caf0*/  FMUL R175, R176, 0.25 ;  /* 0x3e800000b0af7820 */ /* 0x000fca0000400000 */
[----:B------:R-:W-:Y:S01]  /*1cb00*/  FSEL R175, R175, R176, P3 ;  /* 0x000000b0afaf7208 */ /* 0x000fe20001800000 */
[----:B----4-:R-:W-:-:S05]  /*1cb10*/  FMUL R176, R179, 0.25 ;  /* 0x3e800000b3b07820 */ /* 0x010fca0000400000 */
        /* <DEDUP_REMOVED lines=15> */
[----:B------:R-:W-:Y:S01]  /*1cc10*/  FMUL R192, R195, 0.25 ;  /* 0x3e800000c3c07820 */ /* 0x000fe20000400000 */
[----:B------:R-:W-:Y:S01]  /*1cc20*/  FSEL R158, R158, R161, P3 ;  /* 0x000000a19e9e7208 */ /* 0x000fe20001800000 */
[----:B------:R-:W-:-:S03]  /*1cc30*/  FMUL R161, R162, 0.25 ;  /* 0x3e800000a2a17820 */ /* 0x000fc60000400000 */
        /* <DEDUP_REMOVED lines=79> */
[----:B------:R-:W-:Y:S01]  /*1d130*/  FMUL R194, R33, 0.25 ;  /* 0x3e80000021c27820 */ /* 0x000fe20000400000 */
[----:B------:R-:W-:Y:S02]  /*1d140*/  FFMA.FTZ R10, R9, R10, 0.1716887056827545166 ;  /* 0x3e2fcf2a090a7423 */ /* 0x000fe4000001000a */
[----:B------:R-:W-:Y:S01]  /*1d150*/  FSEL R101, R195, R101, P3 ;  /* 0x00000065c3657208 */ /* 0x000fe20001800000 */
[----:B------:R-:W-:Y:S01]  /*1d160*/  FMUL R195, R108, 0.25 ;  /* 0x3e8000006cc37820 */ /* 0x000fe20000400000 */
[----:B------:R-:W-:Y:S01]  /*1d170*/  FFMA.FTZ R10, R9, R10, -0.17900948226451873779 ;  /* 0xbe374e43090a7423 */ /* 0x000fe2000001000a */
[----:B------:R-:W-:Y:S01]  /*1d180*/  FSEL R33, R194, R33, P3 ;  /* 0x00000021c2217208 */ /* 0x000fe20001800000 */
[----:B------:R-:W-:-:S02]  /*1d190*/  FMUL R194, R40, 0.25 ;  /* 0x3e80000028c27820 */ /* 0x000fc40000400000 */
[----:B------:R-:W-:Y:S01]  /*1d1a0*/  FSEL R108, R195, R108, P3 ;  /* 0x0000006cc36c7208 */ /* 0x000fe20001800000 */
[----:B------:R-:W-:Y:S01]  /*1d1b0*/  FMUL R195, R109, 0.25 ;  /* 0x3e8000006dc37820 */ /* 0x000fe20000400000 */
[----:B------:R-:W-:Y:S01]  /*1d1c0*/  FFMA.FTZ R10, R9, R10, 0.20512372255325317383 ;  /* 0x3e520bf4090a7423 */ /* 0x000fe2000001000a */
[----:B------:R-:W-:Y:S01]  /*1d1d0*/  FSEL R40, R194, R40, P3 ;  /* 0x00000028c2287208 */ /* 0x000fe20001800000 */
[----:B------:R-:W-:Y:S02]  /*1d1e0*/  FMUL R194, R41, 0.25 ;  /* 0x3e80000029c27820 */ /* 0x000fe40000400000 */
[----:B------:R-:W-:Y:S01]  /*1d1f0*/  FSEL R109, R195, R109, P3 ;  /* 0x0000006dc36d7208 */ /* 0x000fe20001800000 */
[----:B------:R-:W-:Y:S01]  /*1d200*/  FMUL R195, R116, 0.25 ;  /* 0x3e80000074c37820 */ /* 0x000fe20000400000 */
[----:B------:R-:W-:Y:S01]  /*1d210*/  FFMA.FTZ R10, R9, R10, -0.24046532809734344482 ;  /* 0xbe763c8b090a7423 */ /* 0x000fe2000001000a */
[----:B------:R-:W-:Y:S01]  /*1d220*/  FSEL R41, R194, R41, P3 ;  /* 0x00000029c2297208 */ /* 0x000fe20001800000 */
[----:B------:R-:W-:-:S02]  /*1d230*/  FMUL R194, R48, 0.25 ;  /* 0x3e80000030c27820 */ /* 0x000fc40000400000 */
[----:B------:R-:W-:Y:S01]  /*1d240*/  FFMA.FTZ R10, R9, R10, 0.28857114911079406738 ;  /* 0x3e93bf99090a7423 */ /* 0x000fe2000001000a */
[----:B------:R-:W-:Y:S01]  /*1d250*/  FSEL R116, R195, R116, P3 ;  /* 0x00000074c3747208 */ /* 0x000fe20001800000 */
[----:B------:R-:W-:Y:S02]  /*1d260*/  FMUL R195, R117, 0.25 ;  /* 0x3e80000075c37820 */ /* 0x000fe40000400000 */
[----:B------:R-:W-:Y:S01]  /*1d270*/  FFMA.FTZ R10, R9, R10, -0.36067417263984680176 ;  /* 0xbeb8aa49090a7423 */ /* 0x000fe2000001000a */
[----:B------:R-:W-:Y:S01]  /*1d280*/  FSEL R48, R194, R48, P3 ;  /* 0x00000030c2307208 */ /* 0x000fe20001800000 */
[----:B------:R-:W-:Y:S01]  /*1d290*/  FMUL R194, R49, 0.25 ;  /* 0x3e80000031c27820 */ /* 0x000fe20000400000 */
[----:B------:R-:W-:Y:S01]  /*1d2a0*/  FSEL R117, R195, R117, P3 ;  /* 0x00000075c3757208 */ /* 0x000fe20001800000 */
[----:B------:R-:W-:Y:S01]  /*1d2b0*/  FMUL R195, R124, 0.25 ;  /* 0x3e8000007cc37820 */ /* 0x000fe20000400000 */
[C---:B------:R-:W-:Y:S02]  /*1d2c0*/  FFMA.FTZ R10, R9.reuse, R10, 0.48089820146560668945 ;  /* 0x3ef6384a090a7423 */ /* 0x040fe4000001000a */
[----:B------:R-:W-:Y:S01]  /*1d2d0*/  FSEL R49, R194, R49, P3 ;  /* 0x00000031c2317208 */ /* 0x000fe20001800000 */
[----:B------:R-:W-:Y:S01]  /*1d2e0*/  FMUL R194, R56, 0.25 ;  /* 0x3e80000038c27820 */ /* 0x000fe20000400000 */
[----:B------:R-:W-:Y:S01]  /*1d2f0*/  FFMA.FTZ R10, R9, R10, -0.72134751081466674805 ;  /* 0xbf38aa3b090a7423 */ /* 0x000fe2000001000a */
[----:B------:R-:W-:Y:S01]  /*1d300*/  FSEL R124, R195, R124, P3 ;  /* 0x0000007cc37c7208 */ /* 0x000fe20001800000 */
[----:B------:R-:W-:-:S02]  /*1d310*/  FMUL R195, R125, 0.25 ;  /* 0x3e8000007dc37820 */ /* 0x000fc40000400000 */
[----:B------:R-:W-:Y:S01]  /*1d320*/  FMUL R10, R9, R10 ;  /* 0x0000000a090a7220 */ /* 0x000fe20000400000 */
[----:B------:R-:W-:Y:S01]  /*1d330*/  FSEL R56, R194, R56, P3 ;  /* 0x00000038c2387208 */ /* 0x000fe20001800000 */
[----:B------:R-:W-:Y:S01]  /*1d340*/  FMUL R194, R57, 0.25 ;  /* 0x3e80000039c27820 */ /* 0x000fe20000400000 */
[----:B------:R-:W-:Y:S01]  /*1d350*/  FSEL R125, R195, R125, P3 ;  /* 0x0000007dc37d7208 */ /* 0x000fe20001800000 */
[----:B------:R-:W-:Y:S01]  /*1d360*/  FMUL R195, R132, 0.25 ;  /* 0x3e80000084c37820 */ /* 0x000fe20000400000 */
[C---:B------:R-:W-:Y:S01]  /*1d370*/  FMUL R10, R9.reuse, R10 ;  /* 0x0000000a090a7220 */ /* 0x040fe20000400000 */
[----:B------:R-:W-:Y:S02]  /*1d380*/  ISETP.GE.U32.AND P6, PT, R16, 0x7f800000, PT ;  /* 0x7f8000001000780c */ /* 0x000fe40003fc6070 */
[----:B------:R-:W-:Y:S01]  /*1d390*/  FSEL R57, R194, R57, P3 ;  /* 0x00000039c2397208 */ /* 0x000fe20001800000 */
[----:B------:R-:W-:Y:S01]  /*1d3a0*/  FFMA.FTZ R10, R9, 1.4426950216293334961, R10 ;  /* 0x3fb8aa3b090a7823 */ /* 0x000fe2000001000a */
[----:B------:R-:W-:Y:S01]  /*1d3b0*/  FSEL R132, R195, R132, P3 ;  /* 0x00000084c3847208 */ /* 0x000fe20001800000 */
[----:B------:R-:W-:Y:S01]  /*1d3c0*/  FMUL R194, R64, 0.25 ;  /* 0x3e80000040c27820 */ /* 0x000fe20000400000 */
[----:B------:R-:W-:Y:S01]  /*1d3d0*/  I2FP.F32.S32 R8, R8 ;  /* 0x0000000800087245 */ /* 0x000fe20000201400 */
[----:B------:R-:W-:Y:S01]  /*1d3e0*/  FMUL R195, R133, 0.25 ;  /* 0x3e80000085c37820 */ /* 0x000fe20000400000 */
[----:B------:R-:W-:-:S02]  /*1d3f0*/  FSEL R9, RZ, -23, P5 ;  /* 0xc1b80000ff097808 */ /* 0x000fc40002800000 */
[----:B------:R-:W-:Y:S01]  /*1d400*/  FSEL R64, R194, R64, P3 ;  /* 0x00000040c2407208 */ /* 0x000fe20001800000 */
[----:B------:R-:W-:Y:S01]  /*1d410*/  FMUL R194, R65, 0.25 ;  /* 0x3e80000041c27820 */ /* 0x000fe20000400000 */
[----:B------:R-:W-:Y:S01]  /*1d420*/  FSEL R133, R195, R133, P3 ;  /* 0x00000085c3857208 */ /* 0x000fe20001800000 */
[----:B------:R-:W-:Y:S01]  /*1d430*/  FFMA.FTZ R8, R8, 1.1920928955078125e-07, R9 ;  /* 0x3400000008087823 */ /* 0x000fe20000010009 */
[----:B------:R-:W-:-:S03]  /*1d440*/  FMUL R195, R140, 0.25 ;  /* 0x3e8000008cc37820 */ /* 0x000fc60000400000 */
[----:B------:R-:W-:Y:S01]  /*1d450*/  FADD R209, R8, R10 ;  /* 0x0000000a08d17221 */ /* 0x000fe20000000000 */
[----:B------:R-:W-:Y:S01]  /*1d460*/  @P6 IMAD.MOV.U32 R8, RZ, RZ, 0x7f800000 ;  /* 0x7f800000ff086424 */ /* 0x000fe200078e00ff */
[----:B------:R-:W-:Y:S01]  /*1d470*/  FSEL R65, R194, R65, P3 ;  /* 0x00000041c2417208 */ /* 0x000fe20001800000 */
[----:B------:R-:W-:Y:S01]  /*1d480*/  FMUL R194, R72, 0.25 ;  /* 0x3e80000048c27820 */ /* 0x000fe20000400000 */
[----:B------:R-:W-:Y:S01]  /*1d490*/  FSEL R140, R195, R140, P3 ;  /* 0x0000008cc38c7208 */ /* 0x000fe20001800000 */
[----:B------:R-:W-:Y:S01]  /*1d4a0*/  FMUL R195, R141, 0.25 ;  /* 0x3e8000008dc37820 */ /* 0x000fe20000400000 */
[----:B------:R-:W-:Y:S01]  /*1d4b0*/  @P6 FFMA.FTZ R209, R16, R8, +INF ;  /* 0x7f80000010d16423 */ /* 0x000fe20000010008 */
[----:B------:R-:W-:Y:S01]  /*1d4c0*/  FMUL R23, R196, 0.25 ;  /* 0x3e800000c4177820 */ /* 0x000fe20000400000 */
[----:B------:R-:W-:Y:S01]  /*1d4d0*/  @!P4 FMUL R53, R53, 16777216 ;  /* 0x4b8000003535c820 */ /* 0x000fe20000400000 */
[----:B------:R-:W-:Y:S01]  /*1d4e0*/  @!P4 FMUL R61, R61, 16777216 ;  /* 0x4b8000003d3dc820 */ /* 0x000fe20000400000 */
[----:B------:R-:W-:Y:S01]  /*1d4f0*/  FSEL R72, R194, R72, P3 ;  /* 0x00000048c2487208 */ /* 0x000fe20001800000 */
[----:B------:R-:W-:Y:S01]  /*1d500*/  @!P4 FMUL R57, R57, 16777216 ;  /* 0x4b8000003939c820 */ /* 0x000fe20000400000 */
[----:B------:R-:W-:Y:S01]  /*1d510*/  FSEL R141, R195, R141, P3 ;  /* 0x0000008dc38d7208 */ /* 0x000fe20001800000 */
[----:B------:R-:W-:Y:S01]  /*1d520*/  FMUL R194, R73, 0.25 ;  /* 0x3e80000049c27820 */ /* 0x000fe20000400000 */
[----:B------:R-:W-:Y:S01]  /*1d530*/  FMUL R195, R148, 0.25 ;  /* 0x3e80000094c37820 */ /* 0x000fe20000400000 */
[----:B------:R1:W-:Y:S01]  /*1d540*/  STL [R1+0x1330], R209 ;  /* 0x001330d101007387 */ /* 0x0003e20000100800 */
[----:B0-----:R-:W-:Y:S01]  /*1d550*/  FMUL R0, R3, R53 ;  /* 0x0000003503007220 */ /* 0x001fe20000400000 */
[----:B------:R-:W-:Y:S01]  /*1d560*/  FSEL R23, R23, R196, P3 ;  /* 0x000000c417177208 */ /* 0x000fe20001800000 */
[----:B------:R-:W-:Y:S01]  /*1d570*/  @!P4 FMUL R24, R24, 16777216 ;  /* 0x4b8000001818c820 */ /* 0x000fe20000400000 */
[----:B------:R-:W-:Y:S01]  /*1d580*/  FMUL R211, R3, R57 ;  /* 0x0000003903d37220 */ /* 0x000fe20000400000 */
[----:B------:R-:W-:Y:S01]  /*1d590*/  FSEL R73, R194, R73, P3 ;  /* 0x00000049c2497208 */ /* 0x000fe20001800000 */
[----:B------:R-:W-:Y:S01]  /*1d5a0*/  FMUL R194, R80, 0.25 ;  /* 0x3e80000050c27820 */ /* 0x000fe20000400000 */
[----:B------:R-:W-:Y:S01]  /*1d5b0*/  FSEL R148, R195, R148, P3 ;  /* 0x00000094c3947208 */ /* 0x000fe20001800000 */
[----:B-1----:R-:W-:Y:S01]  /*1d5c0*/  FMUL R209, R3, R61 ;  /* 0x0000003d03d17220 */ /* 0x002fe20000400000 */
[----:B------:R-:W-:Y:S01]  /*1d5d0*/  FMUL R195, R149, 0.25 ;  /* 0x3e80000095c37820 */ /* 0x000fe20000400000 */
[----:B------:R0:W-:Y:S01]  /*1d5e0*/  STL [R1+0x8], R0 ;  /* 0x0000080001007387 */ /* 0x0001e20000100800 */
[----:B------:R-:W-:Y:S01]  /*1d5f0*/  @!P4 FMUL R23, R23, 16777216 ;  /* 0x4b8000001717c820 */ /* 0x000fe20000400000 */
[----:B------:R-:W-:Y:S01]  /*1d600*/  @!P4 FMUL R169, R169, 16777216 ;  /* 0x4b800000a9a9c820 */ /* 0x000fe20000400000 */
[----:B------:R-:W-:Y:S01]  /*1d610*/  @!P4 FMUL R60, R60, 16777216 ;  /* 0x4b8000003c3cc820 */ /* 0x000fe20000400000 */
[----:B------:R-:W-:Y:S01]  /*1d620*/  STL [R1+0x1334], R209 ;  /* 0x001334d101007387 */ /* 0x000fe20000100800 */
[----:B------:R-:W-:Y:S01]  /*1d630*/  FMUL R236, R3, R24 ;  /* 0x0000001803ec7220 */ /* 0x000fe20000400000 */
[----:B------:R-:W-:Y:S01]  /*1d640*/  @!P4 FMUL R191, R191, 16777216 ;  /* 0x4b800000bfbfc820 */ /* 0x000fe20000400000 */
[----:B------:R-:W-:Y:S01]  /*1d650*/  @!P4 FMUL R25, R25, 16777216 ;  /* 0x4b8000001919c820 */ /* 0x000fe20000400000 */
[----:B------:R1:W-:Y:S01]  /*1d660*/  STL [R1+0x1338], R211 ;  /* 0x001338d301007387 */ /* 0x0003e20000100800 */
[----:B------:R-:W-:-:S03]  /*1d670*/  FSEL R80, R194, R80, P3 ;  /* 0x00000050c2507208 */ /* 0x000fc60001800000 */
[----:B------:R-:W2:Y:S01]  /*1d680*/  LDL.LU R24, [R1+0x78] ;  /* 0x0000780001187983 */ /* 0x000ea20000300800 */
[----:B------:R-:W-:Y:S01]  /*1d690*/  FSEL R149, R195, R149, P3 ;  /* 0x00000095c3957208 */ /* 0x000fe20001800000 */
[----:B------:R-:W-:Y:S01]  /*1d6a0*/  FMUL R194, R81, 0.25 ;  /* 0x3e80000051c27820 */ /* 0x000fe20000400000 */
[C---:B------:R-:W-:Y:S01]  /*1d6b0*/  FMUL R195, R3.reuse, R23 ;  /* 0x0000001703c37220 */ /* 0x040fe20000400000 */
[C---:B------:R-:W-:Y:S01]  /*1d6c0*/  FMUL R210, R3.reuse, R169 ;  /* 0x000000a903d27220 */ /* 0x040fe20000400000 */
[C---:B------:R-:W-:Y:S01]  /*1d6d0*/  FMUL R235, R3.reuse, R191 ;  /* 0x000000bf03eb7220 */ /* 0x040fe20000400000 */
[C---:B------:R-:W-:Y:S01]  /*1d6e0*/  FMUL R169, R3.reuse, R60 ;  /* 0x0000003c03a97220 */ /* 0x040fe20000400000 */
[----:B------:R-:W3:Y:S01]  /*1d6f0*/  LDL.LU R23, [R1+0x68] ;  /* 0x0000680001177983 */ /* 0x000ee20000300800 */
[----:B------:R-:W-:Y:S01]  /*1d700*/  FMUL R191, R3, R25 ;  /* 0x0000001903bf7220 */ /* 0x000fe20000400000 */
[----:B------:R-:W-:Y:S02]  /*1d710*/  @!P4 FMUL R29, R29, 16777216 ;  /* 0x4b8000001d1dc820 */ /* 0x000fe40000400000 */
[----:B------:R-:W4:Y:S01]  /*1d720*/  LDL.LU R60, [R1+0x7c] ;  /* 0x00007c00013c7983 */ /* 0x000f220000300800 */
[----:B------:R-:W-:-:S03]  /*1d730*/  FSEL R81, R194, R81, P3 ;  /* 0x00000051c2517208 */ /* 0x000fc60001800000 */
[----:B------:R-:W3:Y:S01]  /*1d740*/  LDL.LU R25, [R1+0x6c] ;  /* 0x00006c0001197983 */ /* 0x000ee20000300800 */
[----:B------:R-:W-:Y:S01]  /*1d750*/  FMUL R194, R88, 0.25 ;  /* 0x3e80000058c27820 */ /* 0x000fe20000400000 */
[----:B------:R-:W-:Y:S01]  /*1d760*/  FSETP.NEU.AND P0, PT, R19, RZ, PT ;  /* 0x000000ff1300720b */ /* 0x000fe20003f0d000 */
[----:B------:R-:W-:Y:S01]  /*1d770*/  @!P4 FMUL R28, R28, 16777216 ;  /* 0x4b8000001c1cc820 */ /* 0x000fe20000400000 */
[----:B------:R-:W-:Y:S01]  /*1d780*/  FMUL R19, R200, 0.25 ;  /* 0x3e800000c8137820 */ /* 0x000fe20000400000 */
[----:B------:R-:W-:Y:S01]  /*1d790*/  @!P4 FMUL R32, R32, 16777216 ;  /* 0x4b8000002020c820 */ /* 0x000fe20000400000 */
[----:B------:R-:W-:Y:S01]  /*1d7a0*/  FMUL R237, R3, R29 ;  /* 0x0000001d03ed7220 */ /* 0x000fe20000400000 */
[----:B------:R-:W-:Y:S01]  /*1d7b0*/  @!P4 FMUL R154, R154, 16777216 ;  /* 0x4b8000009a9ac820 */ /* 0x000fe20000400000 */
[----:B------:R-:W4:Y:S01]  /*1d7c0*/  LDL.LU R29, [R1+0x98] ;  /* 0x00009800011d7983 */ /* 0x000f220000300800 */
[----:B------:R-:W-:Y:S01]  /*1d7d0*/  FSEL R88, R194, R88, P3 ;  /* 0x00000058c2587208 */ /* 0x000fe20001800000 */
[----:B------:R-:W-:Y:S01]  /*1d7e0*/  FMUL R194, R89, 0.25 ;  /* 0x3e80000059c27820 */ /* 0x000fe20000400000 */
[----:B------:R-:W-:Y:S01]  /*1d7f0*/  FMUL R239, R3, R28 ;  /* 0x0000001c03ef7220 */ /* 0x000fe20000400000 */
[----:B------:R-:W-:Y:S01]  /*1d800*/  FSEL R19, R19, R200, P3 ;  /* 0x000000c813137208 */ /* 0x000fe20001800000 */
[C---:B------:R-:W-:Y:S01]  /*1d810*/  FMUL R244, R3.reuse, R32 ;  /* 0x0000002003f47220 */ /* 0x040fe20000400000 */
[----:B------:R-:W4:Y:S01]  /*1d820*/  LDL.LU R28, [R1+0x88] ;  /* 0x00008800011c7983 */ /* 0x000f220000300800 */
[----:B------:R-:W-:Y:S01]  /*1d830*/  FMUL R200, R3, R154 ;  /* 0x0000009a03c87220 */ /* 0x000fe20000400000 */
[----:B------:R-:W-:-:S02]  /*1d840*/  @!P4 FMUL R33, R33, 16777216 ;  /* 0x4b8000002121c820 */ /* 0x000fc40000400000 */
[----:B------:R-:W4:Y:S01]  /*1d850*/  LDL.LU R32, [R1+0x9c] ;  /* 0x00009c0001207983 */ /* 0x000f220000300800 */
[----:B------:R-:W-:-:S03]  /*1d860*/  FSEL R89, R194, R89, P3 ;  /* 0x00000059c2597208 */ /* 0x000fc60001800000 */
[----:B------:R-:W4:Y:S01]  /*1d870*/  LDL.LU R154, [R1+0x8c] ;  /* 0x00008c00019a7983 */ /* 0x000f220000300800 */
[----:B------:R-:W-:Y:S01]  /*1d880*/  FMUL R22, R197, 0.25 ;  /* 0x3e800000c5167820 */ /* 0x000fe20000400000 */
[----:B------:R-:W-:Y:S01]  /*1d890*/  FMUL R194, R96, 0.25 ;  /* 0x3e80000060c27820 */ /* 0x000fe20000400000 */
[----:B------:R-:W-:Y:S01]  /*1d8a0*/  @!P4 FMUL R155, R155, 16777216 ;  /* 0x4b8000009b9bc820 */ /* 0x000fe20000400000 */
[----:B------:R-:W-:Y:S01]  /*1d8b0*/  @!P4 FMUL R69, R69, 16777216 ;  /* 0x4b8000004545c820 */ /* 0x000fe20000400000 */
[C---:B------:R-:W-:Y:S01]  /*1d8c0*/  FMUL R241, R3.reuse, R33 ;  /* 0x0000002103f17220 */ /* 0x040fe20000400000 */
[----:B------:R-:W-:Y:S01]  /*1d8d0*/  @!P4 FMUL R36, R36, 16777216 ;  /* 0x4b8000002424c820 */ /* 0x000fe20000400000 */
[----:B------:R-:W4:Y:S01]  /*1d8e0*/  LDL.LU R33, [R1+0xb8] ;  /* 0x0000b80001217983 */ /* 0x000f220000300800 */
[----:B------:R-:W-:Y:S01]  /*1d8f0*/  FSEL R22, R22, R197, P3 ;  /* 0x000000c516167208 */ /* 0x000fe20001800000 */
[----:B------:R-:W-:Y:S01]  /*1d900*/  FMUL R197, R3, R155 ;  /* 0x0000009b03c57220 */ /* 0x000fe20000400000 */
[----:B------:R-:W-:Y:S01]  /*1d910*/  FSEL R96, R194, R96, P3 ;  /* 0x00000060c2607208 */ /* 0x000fe20001800000 */
[----:B------:R-:W-:Y:S01]  /*1d920*/  FMUL R194, R97, 0.25 ;  /* 0x3e80000061c27820 */ /* 0x000fe20000400000 */
[C---:B------:R-:W-:Y:S01]  /*1d930*/  FMUL R14, R3.reuse, R69 ;  /* 0x00000045030e7220 */ /* 0x040fe20000400000 */
[----:B------:R-:W4:Y:S01]  /*1d940*/  LDL.LU R155, [R1+0xa8] ;  /* 0x0000a800019b7983 */ /* 0x000f220000300800 */
[----:B------:R-:W-:Y:S01]  /*1d950*/  FMUL R249, R3, R36 ;  /* 0x0000002403f97220 */ /* 0x000fe20000400000 */
[----:B------:R-:W-:Y:S01]  /*1d960*/  @!P4 FMUL R189, R189, 16777216 ;  /* 0x4b800000bdbdc820 */ /* 0x000fe20000400000 */
[----:B------:R-:W-:Y:S01]  /*1d970*/  @!P4 FMUL R68, R68, 16777216 ;  /* 0x4b8000004444c820 */ /* 0x000fe20000400000 */
[----:B------:R-:W4:Y:S01]  /*1d980*/  LDL.LU R69, [R1+0xbc] ;  /* 0x0000bc0001457983 */ /* 0x000f220000300800 */
[----:B------:R-:W-:-:S03]  /*1d990*/  FSEL R97, R194, R97, P3 ;  /* 0x00000061c2617208 */ /* 0x000fc60001800000 */
[----:B------:R-:W4:Y:S01]  /*1d9a0*/  LDL.LU R36, [R1+0xac] ;  /* 0x0000ac0001247983 */ /* 0x000f220000300800 */
[----:B------:R-:W-:Y:S01]  /*1d9b0*/  FMUL R194, R104, 0.25 ;  /* 0x3e80000068c27820 */ /* 0x000fe20000400000 */
[----:B------:R-:W-:Y:S01]  /*1d9c0*/  @!P4 FMUL R37, R37, 16777216 ;  /* 0x4b8000002525c820 */ /* 0x000fe20000400000 */
[----:B------:R-:W-:Y:S01]  /*1d9d0*/  FMUL R228, R3, R189 ;  /* 0x000000bd03e47220 */ /* 0x000fe20000400000 */
[----:B------:R-:W-:Y:S01]  /*1d9e0*/  @!P4 FMUL R41, R41, 16777216 ;  /* 0x4b8000002929c820 */ /* 0x000fe20000400000 */
[----:B------:R-:W-:Y:S01]  /*1d9f0*/  FMUL R189, R3, R68 ;  /* 0x0000004403bd7220 */ /* 0x000fe20000400000 */
[----:B------:R-:W-:Y:S01]  /*1da00*/  @!P4 FMUL R40, R40, 16777216 ;  /* 0x4b8000002828c820 */ /* 0x000fe20000400000 */
[----:B------:R-:W4:Y:S01]  /*1da10*/  LDL.LU R68, [R1+0xd8] ;  /* 0x0000d80001447983 */ /* 0x000f220000300800 */
[----:B------:R-:W-:Y:S01]  /*1da20*/  FSEL R104, R194, R104, P3 ;  /* 0x00000068c2687208 */ /* 0x000fe20001800000 */
[----:B------:R-:W-:Y:S01]  /*1da30*/  FMUL R194, R105, 0.25 ;  /* 0x3e80000069c27820 */ /* 0x000fe20000400000 */
[C---:B------:R-:W-:Y:S01]  /*1da40*/  FMUL R245, R3.reuse, R37 ;  /* 0x0000002503f57220 */ /* 0x040fe20000400000 */
        /* <DEDUP_REMOVED lines=8> */
[----:B------:R-:W-:Y:S01]  /*1dad0*/  @!P4 FMUL R44, R44, 16777216 ;  /* 0x4b8000002c2cc820 */ /* 0x000fe20000400000 */
[----:B------:R-:W-:Y:S01]  /*1dae0*/  @!P4 FMUL R73, R73, 16777216 ;  /* 0x4b8000004949c820 */ /* 0x000fe20000400000 */
[----:B------:R-:W-:Y:S01]  /*1daf0*/  FMUL R247, R3, R45 ;  /* 0x0000002d03f77220 */ /* 0x000fe20000400000 */
[----:B------:R-:W-:Y:S01]  /*1db00*/  @!P4 FMUL R186, R186, 16777216 ;  /* 0x4b800000babac820 */ /* 0x000fe20000400000 */
[----:B------:R-:W-:Y:S01]  /*1db10*/  @!P4 FMUL R48, R48, 16777216 ;  /* 0x4b8000003030c820 */ /* 0x000fe20000400000 */
[----:B------:R-:W4:Y:S01]  /*1db20*/  LDL.LU R45, [R1+0xf8] ;  /* 0x0000f800012d7983 */ /* 0x000f220000300800 */
[----:B------:R-:W-:Y:S01]  /*1db30*/  FSEL R112, R194, R112, P3 ;  /* 0x00000070c2707208 */ /* 0x000fe20001800000 */
[----:B------:R-:W-:Y:S01]  /*1db40*/  FMUL R194, R113, 0.25 ;  /* 0x3e80000071c27820 */ /* 0x000fe20000400000 */
[C---:B------:R-:W-:Y:S01]  /*1db50*/  FMUL R250, R3.reuse, R44 ;  /* 0x0000002c03fa7220 */ /* 0x040fe20000400000 */
[C---:B------:R-:W-:Y:S01]  /*1db60*/  FMUL R234, R3.reuse, R186 ;  /* 0x000000ba03ea7220 */ /* 0x040fe20000400000 */
        /* <DEDUP_REMOVED lines=9> */
[----:B------:R-:W-:Y:S01]  /*1dc00*/  FMUL R194, R120, 0.25 ;  /* 0x3e80000078c27820 */ /* 0x000fe20000400000 */
[----:B------:R-:W-:Y:S01]  /*1dc10*/  @!P4 FMUL R49, R49, 16777216 ;  /* 0x4b8000003131c820 */ /* 0x000fe20000400000 */
[----:B------:R-:W-:Y:S01]  /*1dc20*/  FMUL R215, R3, R171 ;  /* 0x000000ab03d77220 */ /* 0x000fe20000400000 */
[----:B------:R-:W-:Y:S01]  /*1dc30*/  @!P4 FMUL R163, R163, 16777216 ;  /* 0x4b800000a3a3c820 */ /* 0x000fe20000400000 */
[----:B------:R-:W-:Y:S01]  /*1dc40*/  @!P4 FMUL R93, R93, 16777216 ;  /* 0x4b8000005d5dc820 */ /* 0x000fe20000400000 */
[----:B------:R-:W-:Y:S01]  /*1dc50*/  FMUL R171, R3, R72 ;  /* 0x0000004803ab7220 */ /* 0x000fe20000400000 */
[----:B------:R-:W-:Y:S01]  /*1dc60*/  @!P4 FMUL R187, R187, 16777216 ;  /* 0x4b800000bbbbc820 */ /* 0x000fe20000400000 */
[----:B------:R-:W-:Y:S01]  /*1dc70*/  @!P4 FMUL R52, R52, 16777216 ;  /* 0x4b8000003434c820 */ /* 0x000fe20000400000 */
[----:B------:R-:W4:Y:S01]  /*1dc80*/  LDL.LU R72, [R1+0x118] ;  /* 0x0001180001487983 */ /* 0x000f220000300800 */
[----:B------:R-:W-:Y:S01]  /*1dc90*/  FSEL R8, R8, R205, P3 ;  /* 0x000000cd08087208 */ /* 0x000fe20001800000 */
[----:B------:R-:W-:Y:S01]  /*1dca0*/  FMUL R205, R3, R163 ;  /* 0x000000a303cd7220 */ /* 0x000fe20000400000 */
[----:B------:R-:W-:Y:S01]  /*1dcb0*/  FSEL R120, R194, R120, P3 ;  /* 0x00000078c2787208 */ /* 0x000fe20001800000 */
[----:B------:R-:W-:Y:S01]  /*1dcc0*/  FMUL R194, R121, 0.25 ;  /* 0x3e80000079c27820 */ /* 0x000fe20000400000 */
[C---:B------:R-:W-:Y:S01]  /*1dcd0*/  FMUL R252, R3.reuse, R49 ;  /* 0x0000003103fc7220 */ /* 0x040fe20000400000 */
        /* <DEDUP_REMOVED lines=14> */
[----:B------:R-:W4:Y:S01]  /*1ddc0*/  LDL.LU R92, [R1+0x138] ;  /* 0x00013800015c7983 */ /* 0x000f220000300800 */
[----:B------:R-:W-:Y:S01]  /*1ddd0*/  FSEL R128, R194, R128, P3 ;  /* 0x00000080c2807208 */ /* 0x000fe20001800000 */
[----:B------:R-:W-:Y:S01]  /*1dde0*/  FMUL R194, R129, 0.25 ;  /* 0x3e80000081c27820 */ /* 0x000fe20000400000 */
[----:B------:R-:W-:Y:S01]  /*1ddf0*/  FSEL R11, R11, R202, P3 ;  /* 0x000000ca0b0b7208 */ /* 0x000fe20001800000 */
[C---:B------:R-:W-:Y:S01]  /*1de00*/  FMUL R202, R3.reuse, R165 ;  /* 0x000000a503ca7220 */ /* 0x040fe20000400000 */
[C---:B0-----:R-:W-:Y:S01]  /*1de10*/  FMUL R0, R3.reuse, R97 ;  /* 0x0000006103007220 */ /* 0x041fe20000400000 */
        /* <DEDUP_REMOVED lines=29> */
[----:B------:R-:W-:Y:S01]  /*1dff0*/  FMUL R9, R204, 0.25 ;  /* 0x3e800000cc097820 */ /* 0x000fe20000400000 */
[----:B------:R-:W-:Y:S01]  /*1e000*/  @!P4 FMUL R65, R65, 16777216 ;  /* 0x4b8000004141c820 */ /* 0x000fe20000400000 */
[C---:B------:R-:W-:Y:S01]  /*1e010*/  FMUL R221, R3.reuse, R175 ;  /* 0x000000af03dd7220 */ /* 0x040fe20000400000 */
        /* <DEDUP_REMOVED lines=10> */
[----:B------:R-:W-:Y:S01]  /*1e0c0*/  FSEL R9, R9, R204, P3 ;  /* 0x000000cc09097208 */ /* 0x000fe20001800000 */
[C---:B------:R-:W-:Y:S01]  /*1e0d0*/  FMUL R15, R3.reuse, R65 ;  /* 0x00000041030f7220 */ /* 0x040fe20000400000 */
[C---:B------:R-:W-:Y:S01]  /*1e0e0*/  FMUL R204, R3.reuse, R160 ;  /* 0x000000a003cc7220 */ /* 0x040fe20000400000 */
[----:B------:R-:W-:Y:S01]  /*1e0f0*/  FMUL R156, R3, R104 ;  /* 0x00000068039c7220 */ /* 0x000fe20000400000 */
[----:B------:R-:W4:Y:S01]  /*1e100*/  LDL.LU R65, [R1+0x168] ;  /* 0x0001680001417983 */ /* 0x000f220000300800 */
[----:B------:R-:W-:Y:S01]  /*1e110*/  @!P4 FMUL R157, R157, 16777216 ;  /* 0x4b8000009d9dc820 */ /* 0x000fe20000400000 */
[----:B------:R-:W-:Y:S01]  /*1e120*/  @!P4 FMUL R108, R108, 16777216 ;  /* 0x4b8000006c6cc820 */ /* 0x000fe20000400000 */
[----:B------:R-:W-:Y:S01]  /*1e130*/  FMUL R160, R3, R76 ;  /* 0x0000004c03a07220 */ /* 0x000fe20000400000 */
[----:B------:R-:W4:Y:S01]  /*1e140*/  LDL.LU R104, [R1+0x17c] ;  /* 0x00017c0001687983 */ /* 0x000f220000300800 */
[----:B------:R-:W-:Y:S01]  /*1e150*/  @!P4 FMUL R77, R77, 16777216 ;  /* 0x4b8000004d4dc820 */ /* 0x000fe20000400000 */
[----:B------:R-:W-:Y:S01]  /*1e160*/  @!P4 FMUL R158, R158, 16777216 ;  /* 0x4b8000009e9ec820 */ /* 0x000fe20000400000 */
[----:B------:R-:W-:Y:S01]  /*1e170*/  @!P4 FMUL R89, R89, 16777216 ;  /* 0x4b8000005959c820 */ /* 0x000fe20000400000 */
[----:B------:R-:W4:Y:S01]  /*1e180*/  LDL.LU R76, [R1+0x16c] ;  /* 0x00016c00014c7983 */ /* 0x000f220000300800 */
[----:B------:R-:W-:Y:S01]  /*1e190*/  FSEL R145, R194, R145, P3 ;  /* 0x00000091c2917208 */ /* 0x000fe20001800000 */
[----:B------:R-:W-:Y:S01]  /*1e1a0*/  @!P4 FMUL R80, R80, 16777216 ;  /* 0x4b8000005050c820 */ /* 0x000fe20000400000 */
[----:B------:R-:W-:Y:S01]  /*1e1b0*/  @!P4 FMUL R88, R88, 16777216 ;  /* 0x4b8000005858c820 */ /* 0x000fe20000400000 */
[----:B------:R-:W-:Y:S01]  /*1e1c0*/  FMUL R194, R3, R157 ;  /* 0x0000009d03c27220 */ /* 0x000fe20000400000 */
[----:B------:R-:W-:Y:S01]  /*1e1d0*/  @!P4 FMUL R166, R166, 16777216 ;  /* 0x4b800000a6a6c820 */ /* 0x000fe20000400000 */
[----:B------:R-:W-:Y:S01]  /*1e1e0*/  @!P4 FMUL R81, R81, 16777216 ;  /* 0x4b8000005151c820 */ /* 0x000fe20000400000 */
[----:B------:R-:W-:Y:S01]  /*1e1f0*/  FMUL R157, R3, R108 ;  /* 0x0000006c039d7220 */ /* 0x000fe20000400000 */
[----:B------:R-:W-:Y:S01]  /*1e200*/  @!P4 FMUL R190, R190, 16777216 ;  /* 0x4b800000bebec820 */ /* 0x000fe20000400000 */
[----:B------:R-:W-:Y:S01]  /*1e210*/  @!P4 FMUL R85, R85, 16777216 ;  /* 0x4b8000005555c820 */ /* 0x000fe20000400000 */
[C---:B------:R-:W-:Y:S01]  /*1e220*/  FMUL R207, R3.reuse, R158 ;  /* 0x0000009e03cf7220 */ /* 0x040fe20000400000 */
[C---:B------:R-:W-:Y:S01]  /*1e230*/  FMUL R6, R3.reuse, R77 ;  /* 0x0000004d03067220 */ /* 0x040fe20000400000 */
[----:B------:R-:W4:Y:S01]  /*1e240*/  LDL.LU R108, [R1+0x198] ;  /* 0x00019800016c7983 */ /* 0x000f220000300800 */
[----:B------:R-:W-:Y:S01]  /*1e250*/  @!P4 FMUL R84, R84, 16777216 ;  /* 0x4b8000005454c820 */ /* 0x000fe20000400000 */
[C---:B------:R-:W-:Y:S01]  /*1e260*/  FMUL R158, R3.reuse, R89 ;  /* 0x00000059039e7220 */ /* 0x040fe20000400000 */
[C---:B-1----:R-:W-:Y:S01]  /*1e270*/  FMUL R211, R3.reuse, R80 ;  /* 0x0000005003d37220 */ /* 0x042fe20000400000 */
[----:B------:R-:W4:Y:S01]  /*1e280*/  LDL.LU R77, [R1+0x188] ;  /* 0x00018800014d7983 */ /* 0x000f220000300800 */
[C---:B------:R-:W-:Y:S01]  /*1e290*/  FMUL R217, R3.reuse, R166 ;  /* 0x000000a603d97220 */ /* 0x040fe20000400000 */
[----:B------:R-:W-:-:S02]  /*1e2a0*/  FMUL R12, R3, R88 ;  /* 0x00000058030c7220 */ /* 0x000fc40000400000 */
[----:B------:R-:W4:Y:S01]  /*1e2b0*/  LDL.LU R89, [R1+0x19c] ;  /* 0x00019c0001597983 */ /* 0x000f220000300800 */
[C---:B------:R-:W-:Y:S01]  /*1e2c0*/  FMUL R238, R3.reuse, R190 ;  /* 0x000000be03ee7220 */ /* 0x040fe20000400000 */
[C---:B------:R-:W-:Y:S02]  /*1e2d0*/  FMUL R166, R3.reuse, R81 ;  /* 0x0000005103a67220 */ /* 0x040fe40000400000 */
[----:B------:R-:W4:Y:S01]  /*1e2e0*/  LDL.LU R80, [R1+0x18c] ;  /* 0x00018c0001507983 */ /* 0x000f220000300800 */
[C---:B------:R-:W-:Y:S01]  /*1e2f0*/  FMUL R190, R3.reuse, R85 ;  /* 0x0000005503be7220 */ /* 0x040fe20000400000 */
[----:B------:R-:W-:Y:S02]  /*1e300*/  FMUL R209, R3, R84 ;  /* 0x0000005403d17220 */ /* 0x000fe40000400000 */
[----:B------:R-:W4:Y:S04]  /*1e310*/  LDL.LU R88, [R1+0x1b8] ;  /* 0x0001b80001587983 */ /* 0x000f280000300800 */
[----:B------:R-:W4:Y:S04]  /*1e320*/  LDL.LU R81, [R1+0x1a8] ;  /* 0x0001a80001517983 */ /* 0x000f280000300800 */
[----:B------:R-:W4:Y:S04]  /*1e330*/  LDL.LU R85, [R1+0x1bc] ;  /* 0x0001bc0001557983 */ /* 0x000f280000300800 */
[----:B------:R-:W4:Y:S04]  /*1e340*/  LDL.LU R84, [R1+0x1ac] ;  /* 0x0001ac0001547983 */ /* 0x000f280000300800 */
[----:B------:R-:W4:Y:S01]  /*1e350*/  LDL.LU R61, [R1+0x1d8] ;  /* 0x0001d800013d7983 */ /* 0x000f220000300800 */
[----:B------:R-:W-:Y:S01]  /*1e360*/  @!P4 FMUL R184, R184, 16777216 ;  /* 0x4b800000b8b8c820 */ /* 0x000fe20000400000 */
[----:B------:R-:W-:Y:S01]  /*1e370*/  @!P4 FMUL R182, R182, 16777216 ;  /* 0x4b800000b6b6c820 */ /* 0x000fe20000400000 */
[----:B------:R-:W-:Y:S01]  /*1e380*/  @!P4 FMUL R181, R181, 16777216 ;  /* 0x4b800000b5b5c820 */ /* 0x000fe20000400000 */
[----:B------:R-:W-:Y:S01]  /*1e390*/  @!P4 FMUL R180, R180, 16777216 ;  /* 0x4b800000b4b4c820 */ /* 0x000fe20000400000 */
[----:B------:R-:W-:Y:S01]  /*1e3a0*/  FMUL R230, R3, R184 ;  /* 0x000000b803e67220 */ /* 0x000fe20000400000 */
[----:B------:R-:W-:Y:S01]  /*1e3b0*/  @!P4 FMUL R179, R179, 16777216 ;  /* 0x4b800000b3b3c820 */ /* 0x000fe20000400000 */
[----:B------:R-:W4:Y:S01]  /*1e3c0*/  LDL.LU R184, [R1+0x1c8] ;  /* 0x0001c80001b87983 */ /* 0x000f220000300800 */
[----:B------:R-:W-:Y:S01]  /*1e3d0*/  @!P4 FMUL R178, R178, 16777216 ;  /* 0x4b800000b2b2c820 */ /* 0x000fe20000400000 */
[C---:B------:R-:W-:Y:S01]  /*1e3e0*/  FMUL R233, R3.reuse, R182 ;  /* 0x000000b603e97220 */ /* 0x040fe20000400000 */
[C---:B------:R-:W-:Y:S01]  /*1e3f0*/  FMUL R220, R3.reuse, R181 ;  /* 0x000000b503dc7220 */ /* 0x040fe20000400000 */
[----:B------:R-:W4:Y:S01]  /*1e400*/  LDL.LU R182, [R1+0x1dc] ;  /* 0x0001dc0001b67983 */ /* 0x000f220000300800 */
[C---:B------:R-:W-:Y:S01]  /*1e410*/  FMUL R224, R3.reuse, R180 ;  /* 0x000000b403e07220 */ /* 0x040fe20000400000 */
[----:B------:R-:W-:-:S02]  /*1e420*/  FMUL R223, R3, R179 ;  /* 0x000000b303df7220 */ /* 0x000fc40000400000 */
[----:B------:R-:W4:Y:S01]  /*1e430*/  LDL.LU R181, [R1+0x1cc] ;  /* 0x0001cc0001b57983 */ /* 0x000f220000300800 */
[----:B------:R-:W-:-:S03]  /*1e440*/  FMUL R226, R3, R178 ;  /* 0x000000b203e27220 */ /* 0x000fc60000400000 */
[----:B------:R-:W4:Y:S04]  /*1e450*/  LDL.LU R180, [R1+0x1f8] ;  /* 0x0001f80001b47983 */ /* 0x000f280000300800 */
[----:B------:R-:W4:Y:S04]  /*1e460*/  LDL.LU R179, [R1+0x1e8] ;  /* 0x0001e80001b37983 */ /* 0x000f280000300800 */
[----:B------:R-:W4:Y:S01]  /*1e470*/  LDL.LU R178, [R1+0x1fc] ;  /* 0x0001fc0001b27983 */ /* 0x000f220000300800 */
[----:B------:R-:W-:Y:S01]  /*1e480*/  FMUL R20, R199, 0.25 ;  /* 0x3e800000c7147820 */ /* 0x000fe20000400000 */
[----:B------:R-:W-:-:S04]  /*1e490*/  @!P4 FMUL R22, R22, 16777216 ;  /* 0x4b8000001616c820 */ /* 0x000fc80000400000 */
[----:B------:R-:W-:Y:S01]  /*1e4a0*/  FSEL R20, R20, R199, P3 ;  /* 0x000000c714147208 */ /* 0x000fe20001800000 */
[----:B------:R-:W-:Y:S02]  /*1e4b0*/  FMUL R199, R3, R22 ;  /* 0x0000001603c77220 */ /* 0x000fe40000400000 */
[----:B------:R-:W0:Y:S01]  /*1e4c0*/  S2R R22, SR_TID.X ;  /* 0x0000000000167919 */ /* 0x000e220000002100 */
[----:B------:R-:W-:Y:S01]  /*1e4d0*/  FSETP.NEU.AND P5, PT, R16, RZ, PT ;  /* 0x000000ff1000720b */ /* 0x000fe20003fad000 */
[----:B------:R-:W-:Y:S01]  /*1e4e0*/  FMUL R10, R203, 0.25 ;  /* 0x3e800000cb0a7820 */ /* 0x000fe20000400000 */
[----:B------:R-:W-:-:S04]  /*1e4f0*/  FMUL R16, R201, 0.25 ;  /* 0x3e800000c9107820 */ /* 0x000fc80000400000 */
        /* <DEDUP_REMOVED lines=48> */
[C---:B------:R-:W-:Y:S01]  /*1e800*/  FMUL R196, R3.reuse, R152 ;  /* 0x0000009803c47220 */ /* 0x040fe20000400000 */
        /* <DEDUP_REMOVED lines=44> */
[----:B------:R-:W-:Y:S01]  /*1ead0*/  FMUL R240, R3, R145 ;  /* 0x0000009103f07220 */ /* 0x000fe20000400000 */
[----:B0-----:R-:W-:Y:S01]  /*1eae0*/  LOP3.LUT R3, R22, 0x40, RZ, 0xc0, !PT ;  /* 0x0000004016037812 */ /* 0x001fe200078ec0ff */
[----:B------:R-:W4:Y:S03]  /*1eaf0*/  LDL.LU R177, [R1+0x1ec] ;  /* 0x0001ec0001b17983 */ /* 0x000f260000300800 */
[----:B------:R-:W-:Y:S01]  /*1eb00*/  ISETP.NE.U32.AND P3, PT, R3, RZ, PT ;  /* 0x000000ff0300720c */ /* 0x000fe20003f65070 */
[----:B--2---:R-:W-:-:S05]  /*1eb10*/  FMUL R3, R24, 0.25 ;  /* 0x3e80000018037820 */ /* 0x004fca0000400000 */
[----:B------:R-:W-:Y:S01]  /*1eb20*/  FSEL R3, R3, R24, P2 ;  /* 0x0000001803037208 */ /* 0x000fe20001000000 */
[----:B---3--:R-:W-:-:S05]  /*1eb30*/  FMUL R24, R25, 0.25 ;  /* 0x3e80000019187820 */ /* 0x008fca0000400000 */
        /* <DEDUP_REMOVED lines=22> */
[----:B------:R-:W-:-:S04]  /*1eca0*/  FMUL R22, R23, 0.25 ;  /* 0x3e80000017167820 */ /* 0x000fc80000400000 */
        /* <DEDUP_REMOVED lines=16> */
[----:B------:R-:W-:Y:S02]  /*1edb0*/  FSEL R64, R64, R100, P2 ;  /* 0x0000006440407208 */ /* 0x000fe40001000000 */
[----:B------:R-:W-:Y:S01]  /*1edc0*/  FSEL R32, R32, R155, P2 ;  /* 0x0000009b20207208 */ /* 0x000fe20001000000 */
[----:B------:R-:W-:Y:S01]  /*1edd0*/  FMUL R155, R69, 0.25 ;  /* 0x3e800000459b7820 */ /* 0x000fe20000400000 */
[----:B------:R-:W-:-:S05]  /*1ede0*/  FMUL R100, R76, 0.25 ;  /* 0x3e8000004c647820 */ /* 0x000fca0000400000 */
[----:B------:R-:W-:Y:S01]  /*1edf0*/  FSEL R100, R100, R76, P2 ;  /* 0x0000004c64647208 */ /* 0x000fe20001000000 */
[----:B------:R-:W-:Y:S01]  /*1ee00*/  FMUL R76, R108, 0.25 ;  /* 0x3e8000006c4c7820 */ /* 0x000fe20000400000 */
[----:B------:R-:W-:Y:S01]  /*1ee10*/  FSEL R155, R155, R69, P2 ;  /* 0x000000459b9b7208 */ /* 0x000fe20001000000 */
[----:B------:R-:W-:-:S03]  /*1ee20*/  FMUL R69, R37, 0.25 ;  /* 0x3e80000025457820 */ /* 0x000fc60000400000 */
[----:B------:R-:W-:Y:S02]  /*1ee30*/  FSEL R76, R76, R108, P2 ;  /* 0x0000006c4c4c7208 */ /* 0x000fe40001000000 */
[----:B------:R-:W-:Y:S01]  /*1ee40*/  FSEL R69, R69, R37, P2 ;  /* 0x0000002545457208 */ /* 0x000fe20001000000 */
[----:B------:R-:W-:-:S05]  /*1ee50*/  FMUL R37, R41, 0.25 ;  /* 0x3e80000029257820 */ /* 0x000fca0000400000 */
[----:B------:R-:W-:Y:S01]  /*1ee60*/  FSEL R37, R37, R41, P2 ;  /* 0x0000002925257208 */ /* 0x000fe20001000000 */
[----:B------:R-:W-:Y:S01]  /*1ee70*/  FMUL R41, R44, 0.25 ;  /* 0x3e8000002c297820 */ /* 0x000fe20000400000 */
        /* <DEDUP_REMOVED lines=37> */
[----:B------:R-:W-:Y:S01]  /*1f0d0*/  FMUL R132, R63, 0.25 ;  /* 0x3e8000003f847820 */ /* 0x000fe20000400000 */
        /* <DEDUP_REMOVED lines=10> */
[----:B------:R-:W-:Y:S01]  /*1f180*/  IMAD.MOV.U32 R63, RZ, RZ, R159 ;  /* 0x000000ffff3f7224 */ /* 0x000fe200078e009f */
[----:B------:R-:W-:Y:S01]  /*1f190*/  FSEL R59, R61, R59, P2 ;  /* 0x0000003b3d3b7208 */ /* 0x000fe20001000000 */
[----:B------:R-:W-:Y:S01]  /*1f1a0*/  IMAD.MOV.U32 R137, RZ, RZ, R157 ;  /* 0x000000ffff897224 */ /* 0x000fe200078e009d */
[----:B------:R-:W-:Y:S01]  /*1f1b0*/  FSEL R140, R140, R70, P2 ;  /* 0x000000468c8c7208 */ /* 0x000fe20001000000 */
[----:B------:R-:W-:Y:S01]  /*1f1c0*/  FMUL R159, R87, 0.25 ;  /* 0x3e800000579f7820 */ /* 0x000fe20000400000 */
[----:B------:R-:W-:Y:S01]  /*1f1d0*/  FSEL R65, R65, R104, P2 ;  /* 0x0000006841417208 */ /* 0x000fe20001000000 */
[----:B------:R-:W-:Y:S01]  /*1f1e0*/  FMUL R104, R80, 0.25 ;  /* 0x3e80000050687820 */ /* 0x000fe20000400000 */
[----:B------:R-:W-:Y:S01]  /*1f1f0*/  MOV R62, R160 ;  /* 0x000000a0003e7202 */ /* 0x000fe20000000f00 */
[----:B------:R-:W-:Y:S01]  /*1f200*/  IMAD.MOV.U32 R129, RZ, RZ, R158 ;  /* 0x000000ffff817224 */ /* 0x000fe200078e009e */
[----:B------:R-:W-:Y:S01]  /*1f210*/  MOV R61, R152 ;  /* 0x00000098003d7202 */ /* 0x000fe20000000f00 */
[----:B------:R-:W-:Y:S01]  /*1f220*/  FMUL R152, R79, 0.25 ;  /* 0x3e8000004f987820 */ /* 0x000fe20000400000 */
[----:B------:R-:W-:Y:S01]  /*1f230*/  MOV R70, R162 ;  /* 0x000000a200467202 */ /* 0x000fe20000000f00 */
[----:B------:R-:W-:Y:S01]  /*1f240*/  FMUL R157, R86, 0.25 ;  /* 0x3e800000569d7820 */ /* 0x000fe20000400000 */
[----:B------:R-:W-:Y:S01]  /*1f250*/  FMUL R160, R83, 0.25 ;  /* 0x3e80000053a07820 */ /* 0x000fe20000400000 */
[----:B------:R-:W-:Y:S01]  /*1f260*/  FMUL R162, R90, 0.25 ;  /* 0x3e8000005aa27820 */ /* 0x000fe20000400000 */
[----:B------:R-:W-:Y:S01]  /*1f270*/  FMUL R105, R77, 0.25 ;  /* 0x3e8000004d697820 */ /* 0x000fe20000400000 */
[----:B------:R-:W-:Y:S01]  /*1f280*/  FMUL R158, R82, 0.25 ;  /* 0x3e800000529e7820 */ /* 0x000fe20000400000 */
[----:B------:R-:W-:Y:S01]  /*1f290*/  FSEL R144, R144, R71, P2 ;  /* 0x0000004790907208 */ /* 0x000fe20001000000 */
[----:B------:R-:W-:Y:S01]  /*1f2a0*/  FMUL R141, R66, 0.25 ;  /* 0x3e800000428d7820 */ /* 0x000fe20000400000 */
[----:B------:R-:W-:Y:S01]  /*1f2b0*/  FSEL R149, R149, R74, P2 ;  /* 0x0000004a95957208 */ /* 0x000fe20001000000 */
[----:B------:R-:W-:Y:S01]  /*1f2c0*/  FMUL R148, R78, 0.25 ;  /* 0x3e8000004e947820 */ /* 0x000fe20000400000 */
[----:B------:R-:W-:Y:S01]  /*1f2d0*/  IMAD.MOV.U32 R74, RZ, RZ, R170 ;  /* 0x000000ffff4a7224 */ /* 0x000fe200078e00aa */
[----:B------:R-:W-:Y:S01]  /*1f2e0*/  MOV R136, R121 ;  /* 0x0000007900887202 */ /* 0x000fe20000000f00 */
[----:B------:R-:W-:-:S02]  /*1f2f0*/  IMAD.MOV.U32 R71, RZ, RZ, R167 ;  /* 0x000000ffff477224 */ /* 0x000fc400078e00a7 */
        /* <DEDUP_REMOVED lines=12> */
[----:B------:R-:W-:Y:S01]  /*1f3c0*/  FSEL R162, R162, R90, P2 ;  /* 0x0000005aa2a27208 */ /* 0x000fe20001000000 */
[----:B------:R-:W-:Y:S01]  /*1f3d0*/  IMAD.MOV.U32 R83, RZ, RZ, R176 ;  /* 0x000000ffff537224 */ /* 0x000fe200078e00b0 */
[----:B------:R-:W-:Y:S01]  /*1f3e0*/  FSEL R105, R105, R77, P2 ;  /* 0x0000004d69697208 */ /* 0x000fe20001000000 */
[----:B------:R-:W-:Y:S01]  /*1f3f0*/  IMAD.MOV.U32 R86, RZ, RZ, R173 ;  /* 0x000000ffff567224 */ /* 0x000fe200078e00ad */
[----:B------:R-:W-:Y:S01]  /*1f400*/  FSEL R158, R158, R82, P2 ;  /* 0x000000529e9e7208 */ /* 0x000fe20001000000 */
[----:B------:R-:W-:Y:S01]  /*1f410*/  FMUL R161, R94, 0.25 ;  /* 0x3e8000005ea17820 */ /* 0x000fe20000400000 */
[----:B------:R-:W-:Y:S01]  /*1f420*/  MOV R79, R171 ;  /* 0x000000ab004f7202 */ /* 0x000fe20000000f00 */
[----:B------:R-:W-:-:S02]  /*1f430*/  IMAD.MOV.U32 R90, RZ, RZ, R62 ;  /* 0x000000ffff5a7224 */ /* 0x000fc400078e003e */
[----:B------:R-:W-:Y:S01]  /*1f440*/  FMUL R77, R89, 0.25 ;  /* 0x3e800000594d7820 */ /* 0x000fe20000400000 */
[----:B------:R-:W-:Y:S01]  /*1f450*/  MOV R82, R174 ;  /* 0x000000ae00527202 */ /* 0x000fe20000000f00 */
[----:B------:R-:W-:Y:S01]  /*1f460*/  FMUL R176, R115, 0.25 ;  /* 0x3e80000073b07820 */ /* 0x000fe20000400000 */
[----:B------:R-:W-:Y:S01]  /*1f470*/  FMUL R62, R150, 0.25 ;  /* 0x3e800000963e7820 */ /* 0x000fe20000400000 */
[----:B------:R-:W-:Y:S01]  /*1f480*/  FSEL R141, R141, R66, P2 ;  /* 0x000000428d8d7208 */ /* 0x000fe20001000000 */
[----:B------:R-:W-:Y:S01]  /*1f490*/  FMUL R174, R114, 0.25 ;  /* 0x3e80000072ae7820 */ /* 0x000fe20000400000 */
[----:B------:R-:W-:Y:S01]  /*1f4a0*/  FSEL R148, R148, R78, P2 ;  /* 0x0000004e94947208 */ /* 0x000fe20001000000 */
[----:B------:R-:W-:Y:S01]  /*1f4b0*/  FMUL R175, R119, 0.25 ;  /* 0x3e80000077af7820 */ /* 0x000fe20000400000 */
[----:B------:R-:W-:Y:S01]  /*1f4c0*/  FSEL R145, R145, R67, P2 ;  /* 0x0000004391917208 */ /* 0x000fe20001000000 */
[----:B------:R-:W-:Y:S01]  /*1f4d0*/  IMAD.MOV.U32 R66, RZ, RZ, R164 ;  /* 0x000000ffff427224 */ /* 0x000fe200078e00a4 */
[----:B------:R-:W-:Y:S01]  /*1f4e0*/  MOV R78, R125 ;  /* 0x0000007d004e7202 */ /* 0x000fe20000000f00 */
[----:B------:R-:W-:Y:S01]  /*1f4f0*/  FMUL R173, R118, 0.25 ;  /* 0x3e80000076ad7820 */ /* 0x000fe20000400000 */
[----:B------:R-:W-:Y:S01]  /*1f500*/  FSEL R167, R167, R103, P2 ;  /* 0x00000067a7a77208 */ /* 0x000fe20001000000 */
[----:B------:R-:W-:Y:S01]  /*1f510*/  @!P1 FMUL R48, R48, 16777216 ;  /* 0x4b80000030309820 */ /* 0x000fe20000400000 */
[----:B------:R-:W-:Y:S01]  /*1f520*/  FSEL R170, R170, R106, P2 ;  /* 0x0000006aaaaa7208 */ /* 0x000fe20001000000 */
[----:B------:R-:W-:Y:S01]  /*1f530*/  IMAD.MOV.U32 R67, RZ, RZ, R168 ;  /* 0x000000ffff437224 */ /* 0x000fe200078e00a8 */
[----:B------:R-:W-:Y:S01]  /*1f540*/  MOV R103, R87 ;  /* 0x0000005700677202 */ /* 0x000fe20000000f00 */
[----:B------:R-:W-:Y:S01]  /*1f550*/  IMAD.MOV.U32 R106, RZ, RZ, R86 ;  /* 0x000000ffff6a7224 */ /* 0x000fe200078e0056 */
[----:B------:R-:W-:Y:S01]  /*1f560*/  FSEL R80, R80, R88, P2 ;  /* 0x0000005850507208 */ /* 0x000fe20001000000 */
[----:B------:R-:W-:Y:S01]  /*1f570*/  IMAD.MOV.U32 R125, RZ, RZ, R165 ;  /* 0x000000ffff7d7224 */ /* 0x000fe200078e00a5 */
[----:B------:R-:W-:Y:S01]  /*1f580*/  FSEL R113, R113, R184, P2 ;  /* 0x000000b871717208 */ /* 0x000fe20001000000 */
[----:B------:R-:W-:Y:S01]  /*1f590*/  FMUL R171, R111, 0.25 ;  /* 0x3e8000006fab7820 */ /* 0x000fe20000400000 */
[----:B------:R-:W-:Y:S01]  /*1f5a0*/  FSEL R161, R161, R94, P2 ;  /* 0x0000005ea1a17208 */ /* 0x000fe20001000000 */
[----:B------:R-:W-:Y:S01]  /*1f5b0*/  IMAD.MOV.U32 R87, RZ, RZ, R79 ;  /* 0x000000ffff577224 */ /* 0x000fe200078e004f */
[----:B------:R-:W-:Y:S01]  /*1f5c0*/  FSEL R77, R77, R89, P2 ;  /* 0x000000594d4d7208 */ /* 0x000fe20001000000 */
[----:B------:R-:W-:Y:S01]  /*1f5d0*/  FMUL R88, R180, 0.25 ;  /* 0x3e800000b4587820 */ /* 0x000fe20000400000 */
[----:B------:R-:W-:-:S02]  /*1f5e0*/  IMAD.MOV.U32 R94, RZ, RZ, R163 ;  /* 0x000000ffff5e7224 */ /* 0x000fc400078e00a3 */
[----:B------:R-:W-:Y:S01]  /*1f5f0*/  FMUL R165, R102, 0.25 ;  /* 0x3e80000066a57820 */ /* 0x000fe20000400000 */
[----:B------:R-:W-:Y:S01]  /*1f600*/  FMUL R168, R99, 0.25 ;  /* 0x3e80000063a87820 */ /* 0x000fe20000400000 */
[----:B------:R-:W-:Y:S01]  /*1f610*/  FSEL R176, R176, R115, P2 ;  /* 0x00000073b0b07208 */ /* 0x000fe20001000000 */
[----:B------:R-:W-:Y:S01]  /*1f620*/  FMUL R184, R131, 0.25 ;  /* 0x3e80000083b87820 */ /* 0x000fe20000400000 */
[----:B------:R-:W-:Y:S01]  /*1f630*/  FSEL R150, R62, R150, P2 ;  /* 0x000000963e967208 */ /* 0x000fe20001000000 */
[----:B------:R-:W-:Y:S01]  /*1f640*/  @!P1 FMUL R49, R49, 16777216 ;  /* 0x4b80000031319820 */ /* 0x000fe20000400000 */
[----:B------:R-:W-:Y:S01]  /*1f650*/  FMUL R89, R178, 0.25 ;  /* 0x3e800000b2597820 */ /* 0x000fe20000400000 */
[----:B------:R-:W-:Y:S01]  /*1f660*/  FMUL R163, R95, 0.25 ;  /* 0x3e8000005fa37820 */ /* 0x000fe20000400000 */
[----:B------:R-:W-:Y:S01]  /*1f670*/  FSEL R174, R174, R114, P2 ;  /* 0x00000072aeae7208 */ /* 0x000fe20001000000 */
[----:B------:R-:W-:Y:S01]  /*1f680*/  FMUL R62, R151, 0.25 ;  /* 0x3e800000973e7820 */ /* 0x000fe20000400000 */
[----:B------:R-:W-:Y:S01]  /*1f690*/  FSEL R175, R175, R119, P2 ;  /* 0x00000077afaf7208 */ /* 0x000fe20001000000 */
[----:B------:R-:W-:Y:S01]  /*1f6a0*/  FMUL R86, R2, R48 ;  /* 0x0000003002567220 */ /* 0x000fe20000400000 */
[----:B------:R-:W-:Y:S01]  /*1f6b0*/  MOV R115, R78 ;  /* 0x0000004e00737202 */ /* 0x000fe20000000f00 */
[----:B------:R-:W-:Y:S01]  /*1f6c0*/  IMAD.MOV.U32 R119, RZ, RZ, R67 ;  /* 0x000000ffff777224 */ /* 0x000fe200078e0043 */
[----:B------:R-:W-:Y:S01]  /*1f6d0*/  FSEL R173, R173, R118, P2 ;  /* 0x00000076adad7208 */ /* 0x000fe20001000000 */
[----:B------:R-:W-:Y:S01]  /*1f6e0*/  IMAD.MOV.U32 R48, RZ, RZ, R106 ;  /* 0x000000ffff307224 */ /* 0x000fe200078e006a */
[----:B------:R-:W-:Y:S01]  /*1f6f0*/  MOV R114, R66 ;  /* 0x0000004200727202 */ /* 0x000fe20000000f00 */
[----:B------:R-:W-:Y:S01]  /*1f700*/  @!P1 FMUL R23, R23, 16777216 ;  /* 0x4b80000017179820 */ /* 0x000fe20000400000 */
[----:B------:R-:W-:Y:S01]  /*1f710*/  IMAD.MOV.U32 R118, RZ, RZ, R70 ;  /* 0x000000ffff767224 */ /* 0x000fe200078e0046 */
[----:B------:R-:W-:Y:S01]  /*1f720*/  FSEL R171, R171, R111, P2 ;  /* 0x0000006fabab7208 */ /* 0x000fe20001000000 */
[----:B------:R-:W-:-:S02]  /*1f730*/  IMAD.MOV.U32 R106, RZ, RZ, R87 ;  /* 0x000000ffff6a7224 */ /* 0x000fc400078e0057 */
[----:B------:R-:W-:Y:S01]  /*1f740*/  FMUL R87, R2, R49 ;  /* 0x0000003102577220 */ /* 0x000fe20000400000 */
[----:B------:R-:W-:Y:S01]  /*1f750*/  FSEL R88, R88, R180, P2 ;  /* 0x000000b458587208 */ /* 0x000fe20001000000 */
[----:B------:R-:W-:Y:S01]  /*1f760*/  @!P1 FMUL R24, R24, 16777216 ;  /* 0x4b80000018189820 */ /* 0x000fe20000400000 */
[----:B------:R-:W-:Y:S01]  /*1f770*/  FSEL R165, R165, R102, P2 ;  /* 0x00000066a5a57208 */ /* 0x000fe20001000000 */
[----:B------:R-:W-:Y:S01]  /*1f780*/  IMAD.MOV.U32 R111, RZ, RZ, R74 ;  /* 0x000000ffff6f7224 */ /* 0x000fe200078e004a */
[----:B------:R-:W-:Y:S01]  /*1f790*/  FSEL R168, R168, R99, P2 ;  /* 0x00000063a8a87208 */ /* 0x000fe20001000000 */
[----:B------:R-:W-:Y:S01]  /*1f7a0*/  IMAD.MOV.U32 R133, RZ, RZ, R169 ;  /* 0x000000ffff857224 */ /* 0x000fe200078e00a9 */
[----:B------:R-:W-:Y:S01]  /*1f7b0*/  FSEL R184, R184, R131, P2 ;  /* 0x00000083b8b87208 */ /* 0x000fe20001000000 */
[----:B------:R-:W-:Y:S01]  /*1f7c0*/  FMUL R180, R123, 0.25 ;  /* 0x3e8000007bb47820 */ /* 0x000fe20000400000 */
[----:B------:R-:W-:Y:S01]  /*1f7d0*/  MOV R49, R115 ;  /* 0x0000007300317202 */ /* 0x000fe20000000f00 */
[----:B------:R-:W-:Y:S01]  /*1f7e0*/  IMAD.MOV.U32 R131, RZ, RZ, R94 ;  /* 0x000000ffff837224 */ /* 0x000fe200078e005e */
[----:B------:R-:W-:Y:S01]  /*1f7f0*/  FSEL R89, R89, R178, P2 ;  /* 0x000000b259597208 */ /* 0x000fe20001000000 */
[----:B------:R-:W-:Y:S01]  /*1f800*/  IMAD.MOV.U32 R99, RZ, RZ, R82 ;  /* 0x000000ffff637224 */ /* 0x000fe200078e0052 */
[----:B------:R-:W-:Y:S01]  /*1f810*/  FSEL R163, R163, R95, P2 ;  /* 0x0000005fa3a37208 */ /* 0x000fe20001000000 */
[----:B------:R-:W-:Y:S01]  /*1f820*/  IMAD.MOV.U32 R115, RZ, RZ, R119 ;  /* 0x000000ffff737224 */ /* 0x000fe200078e0077 */
[----:B------:R-:W-:Y:S01]  /*1f830*/  MOV R102, R187 ;  /* 0x000000bb00667202 */ /* 0x000fe20000000f00 */
[----:B------:R-:W-:Y:S01]  /*1f840*/  FMUL R169, R110, 0.25 ;  /* 0x3e8000006ea97820 */ /* 0x000fe20000400000 */
[----:B------:R-:W-:Y:S01]  /*1f850*/  FSEL R151, R62, R151, P2 ;  /* 0x000000973e977208 */ /* 0x000fe20001000000 */
[----:B------:R-:W-:Y:S01]  /*1f860*/  FMUL R178, R122, 0.25 ;  /* 0x3e8000007ab27820 */ /* 0x000fe20000400000 */
[----:B------:R-:W-:-:S02]  /*1f870*/  IMAD.MOV.U32 R95, RZ, RZ, R61 ;  /* 0x000000ffff5f7224 */ /* 0x000fc400078e003d */
[C---:B------:R-:W-:Y:S01]  /*1f880*/  FMUL R62, R2.reuse, R23 ;  /* 0x00000017023e7220 */ /* 0x040fe20000400000 */
[----:B------:R-:W-:Y:S02]  /*1f890*/  IMAD.MOV.U32 R94, RZ, RZ, R188 ;  /* 0x000000ffff5e7224 */ /* 0x000fe400078e00bc */
[----:B------:R-:W-:Y:S01]  /*1f8a0*/  IMAD.MOV.U32 R119, RZ, RZ, R114 ;  /* 0x000000ffff777224 */ /* 0x000fe200078e0072 */
[----:B------:R-:W-:Y:S01]  /*1f8b0*/  MOV R114, R118 ;  /* 0x0000007600727202 */ /* 0x000fe20000000f00 */
[----:B------:R-:W-:Y:S02]  /*1f8c0*/  IMAD.MOV.U32 R23, RZ, RZ, R189 ;  /* 0x000000ffff177224 */ /* 0x000fe400078e00bd */
[----:B------:R-:W-:Y:S01]  /*1f8d0*/  FMUL R189, R2, R24 ;  /* 0x0000001802bd7220 */ /* 0x000fe20000400000 */
[----:B------:R-:W-:Y:S01]  /*1f8e0*/  IMAD.MOV.U32 R118, RZ, RZ, R111 ;  /* 0x000000ffff767224 */ /* 0x000fe200078e006f */
[----:B------:R-:W-:Y:S01]  /*1f8f0*/  MOV R24, R102 ;  /* 0x0000006600187202 */ /* 0x000fe20000000f00 */
[----:B------:R-:W-:Y:S01]  /*1f900*/  IMAD.MOV.U32 R111, RZ, RZ, R99 ;  /* 0x000000ffff6f7224 */ /* 0x000fe200078e0063 */
[----:B------:R-:W-:Y:S01]  /*1f910*/  FSEL R180, R180, R123, P2 ;  /* 0x0000007bb4b47208 */ /* 0x000fe20001000000 */
[----:B------:R-:W-:Y:S01]  /*1f920*/  IMAD.MOV.U32 R102, RZ, RZ, R95 ;  /* 0x000000ffff667224 */ /* 0x000fe200078e005f */
[----:B------:R-:W-:Y:S01]  /*1f930*/  FSEL R169, R169, R110, P2 ;  /* 0x0000006ea9a97208 */ /* 0x000fe20001000000 */
[----:B------:R-:W-:Y:S01]  /*1f940*/  @!P1 FMUL R76, R76, 16777216 ;  /* 0x4b8000004c4c9820 */ /* 0x000fe20000400000 */
[----:B------:R-:W-:Y:S01]  /*1f950*/  FSEL R178, R178, R122, P2 ;  /* 0x0000007ab2b27208 */ /* 0x000fe20001000000 */
[----:B------:R-:W-:Y:S01]  /*1f960*/  IMAD.MOV.U32 R110, RZ, RZ, R121 ;  /* 0x000000ffff6e7224 */ /* 0x000fe200078e0079 */
[----:B------:R-:W-:Y:S01]  /*1f970*/  MOV R123, R94 ;  /* 0x0000005e007b7202 */ /* 0x000fe20000000f00 */
[----:B------:R-:W-:-:S02]  /*1f980*/  IMAD.MOV.U32 R122, RZ, RZ, R119 ;  /* 0x000000ffff7a7224 */ /* 0x000fc400078e0077 */
[----:B------:R-:W-:Y:S01]  /*1f990*/  @!P1 FMUL R33, R33, 16777216 ;  /* 0x4b80000021219820 */ /* 0x000fe20000400000 */
[----:B------:R-:W-:Y:S01]  /*1f9a0*/  MOV R121, R190 ;  /* 0x000000be00797202 */ /* 0x000fe20000000f00 */
[----:B------:R-:W-:Y:S02]  /*1f9b0*/  IMAD.MOV.U32 R119, RZ, RZ, R111 ;  /* 0x000000ffff777224 */ /* 0x000fe400078e006f */
[----:B------:R-:W-:Y:S01]  /*1f9c0*/  @!P1 FMUL R37, R37, 16777216 ;  /* 0x4b80000025259820 */ /* 0x000fe20000400000 */
[----:B------:R-:W-:Y:S02]  /*1f9d0*/  IMAD.MOV.U32 R111, RZ, RZ, R102 ;  /* 0x000000ffff6f7224 */ /* 0x000fe400078e0066 */
[----:B------:R-:W-:Y:S01]  /*1f9e0*/  @!P1 FMUL R26, R26, 16777216 ;  /* 0x4b8000001a1a9820 */ /* 0x000fe20000400000 */
[----:B------:R-:W-:Y:S01]  /*1f9f0*/  FMUL R102, R2, R76 ;  /* 0x0000004c02667220 */ /* 0x000fe20000400000 */
[----:B------:R-:W-:Y:S02]  /*1fa00*/  IMAD.MOV.U32 R76, RZ, RZ, R123 ;  /* 0x000000ffff4c7224 */ /* 0x000fe400078e007b */
[----:B------:R-:W-:Y:S01]  /*1fa10*/  @!P1 FMUL R58, R58, 16777216 ;  /* 0x4b8000003a3a9820 */ /* 0x000fe20000400000 */
[----:B------:R-:W-:Y:S01]  /*1fa20*/  @!P1 FMUL R149, R149, 16777216 ;  /* 0x4b80000095959820 */ /* 0x000fe20000400000 */
[----:B------:R-:W-:Y:S01]  /*1fa30*/  FMUL R70, R2, R33 ;  /* 0x0000002102467220 */ /* 0x000fe20000400000 */
[----:B------:R-:W-:-:S02]  /*1fa40*/  IMAD.MOV.U32 R33, RZ, RZ, R121 ;  /* 0x000000ffff217224 */ /* 0x000fc400078e0079 */
[C---:B------:R-:W-:Y:S01]  /*1fa50*/  FMUL R79, R2.reuse, R37 ;  /* 0x00000025024f7220 */ /* 0x040fe20000400000 */
[C---:B------:R-:W-:Y:S01]  /*1fa60*/  FMUL R121, R2.reuse, R26 ;  /* 0x0000001a02797220 */ /* 0x040fe20000400000 */
[----:B------:R-:W-:Y:S01]  /*1fa70*/  MOV R37, R129 ;  /* 0x0000008100257202 */ /* 0x000fe20000000f00 */
[----:B------:R-:W-:Y:S02]  /*1fa80*/  IMAD.MOV.U32 R26, RZ, RZ, R76 ;  /* 0x000000ffff1a7224 */ /* 0x000fe400078e004c */
[C---:B------:R-:W-:Y:S01]  /*1fa90*/  FMUL R129, R2.reuse, R58 ;  /* 0x0000003a02817220 */ /* 0x040fe20000400000 */
[----:B------:R-:W-:Y:S01]  /*1faa0*/  MOV R76, R0 ;  /* 0x00000000004c7202 */ /* 0x000fe20000000f00 */
[----:B------:R-:W-:Y:S01]  /*1fab0*/  FMUL R58, R2, R149 ;  /* 0x00000095023a7220 */ /* 0x000fe20000400000 */
[----:B------:R-:W2:Y:S04]  /*1fac0*/  LDL.LU R0, [R1+0x133c] ;  /* 0x00133c0001007983 */ /* 0x000ea80000300800 */
[----:B------:R-:W3:Y:S01]  /*1fad0*/  LDL.LU R149, [R1+0x208] ;  /* 0x0002080001957983 */ /* 0x000ee20000300800 */
[----:B------:R-:W-:-:S05]  /*1fae0*/  FMUL R120, R30, 0.25 ;  /* 0x3e8000001e787820 */ /* 0x000fca0000400000 */
[----:B------:R-:W-:Y:S01]  /*1faf0*/  FSEL R30, R120, R30, P2 ;  /* 0x0000001e781e7208 */ /* 0x000fe20001000000 */
[----:B------:R-:W-:-:S05]  /*1fb00*/  FMUL R120, R31, 0.25 ;  /* 0x3e8000001f787820 */ /* 0x000fca0000400000 */
[----:B------:R-:W-:Y:S01]  /*1fb10*/  FSEL R31, R120, R31, P2 ;  /* 0x0000001f781f7208 */ /* 0x000fe20001000000 */
[----:B------:R-:W-:-:S05]  /*1fb20*/  FMUL R120, R38, 0.25 ;  /* 0x3e80000026787820 */ /* 0x000fca0000400000 */
[----:B------:R-:W-:Y:S01]  /*1fb30*/  FSEL R38, R120, R38, P2 ;  /* 0x0000002678267208 */ /* 0x000fe20001000000 */
[----:B------:R-:W-:Y:S01]  /*1fb40*/  FMUL R120, R39, 0.25 ;  /* 0x3e80000027787820 */ /* 0x000fe20000400000 */
[----:B------:R-:W-:Y:S01]  /*1fb50*/  FMUL R61, R146, 0.25 ;  /* 0x3e800000923d7820 */ /* 0x000fe20000400000 */
[----:B------:R-:W-:-:S03]  /*1fb60*/  FMUL R164, R91, 0.25 ;  /* 0x3e8000005ba47820 */ /* 0x000fc60000400000 */
[----:B------:R-:W-:Y:S01]  /*1fb70*/  FSEL R39, R120, R39, P2 ;  /* 0x0000002778277208 */ /* 0x000fe20001000000 */
[----:B------:R-:W-:Y:S01]  /*1fb80*/  FMUL R120, R46, 0.25 ;  /* 0x3e8000002e787820 */ /* 0x000fe20000400000 */
[----:B------:R-:W-:Y:S01]  /*1fb90*/  FSEL R146, R61, R146, P2 ;  /* 0x000000923d927208 */ /* 0x000fe20001000000 */
[----:B------:R-:W-:Y:S01]  /*1fba0*/  FMUL R61, R147, 0.25 ;  /* 0x3e800000933d7820 */ /* 0x000fe20000400000 */
[----:B------:R-:W-:Y:S02]  /*1fbb0*/  FSEL R164, R164, R91, P2 ;  /* 0x0000005ba4a47208 */ /* 0x000fe40001000000 */
[----:B------:R-:W-:Y:S01]  /*1fbc0*/  FSEL R46, R120, R46, P2 ;  /* 0x0000002e782e7208 */ /* 0x000fe20001000000 */
[----:B------:R-:W-:Y:S01]  /*1fbd0*/  FMUL R120, R47, 0.25 ;  /* 0x3e8000002f787820 */ /* 0x000fe20000400000 */
[----:B------:R-:W-:Y:S01]  /*1fbe0*/  MOV R91, R63 ;  /* 0x0000003f005b7202 */ /* 0x000fe20000000f00 */
[----:B------:R-:W-:Y:S02]  /*1fbf0*/  IMAD.MOV.U32 R63, RZ, RZ, R185 ;  /* 0x000000ffff3f7224 */ /* 0x000fe400078e00b9 */
[----:B------:R-:W-:Y:S01]  /*1fc00*/  @!P1 FMUL R3, R3, 16777216 ;  /* 0x4b80000003039820 */ /* 0x000fe20000400000 */
[----:B------:R-:W-:Y:S01]  /*1fc10*/  @!P1 FMUL R22, R22, 16777216 ;  /* 0x4b80000016169820 */ /* 0x000fe20000400000 */
[----:B------:R-:W-:Y:S01]  /*1fc20*/  @!P1 FMUL R25, R25, 16777216 ;  /* 0x4b80000019199820 */ /* 0x000fe20000400000 */
[----:B------:R-:W-:Y:S01]  /*1fc30*/  @!P1 FMUL R60, R60, 16777216 ;  /* 0x4b8000003c3c9820 */ /* 0x000fe20000400000 */
[----:B------:R-:W-:Y:S01]  /*1fc40*/  FSEL R47, R120, R47, P2 ;  /* 0x0000002f782f7208 */ /* 0x000fe20001000000 */
[----:B------:R-:W-:Y:S01]  /*1fc50*/  FMUL R120, R54, 0.25 ;  /* 0x3e80000036787820 */ /* 0x000fe20000400000 */
[----:B------:R-:W-:Y:S01]  /*1fc60*/  FSEL R147, R61, R147, P2 ;  /* 0x000000933d937208 */ /* 0x000fe20001000000 */
[C---:B------:R-:W-:Y:S01]  /*1fc70*/  FMUL R61, R2.reuse, R3 ;  /* 0x00000003023d7220 */ /* 0x040fe20000400000 */
[----:B------:R-:W-:Y:S01]  /*1fc80*/  MOV R3, R63 ;  /* 0x0000003f00037202 */ /* 0x000fe20000000f00 */
[C---:B------:R-:W-:Y:S01]  /*1fc90*/  FMUL R63, R2.reuse, R22 ;  /* 0x00000016023f7220 */ /* 0x040fe20000400000 */
[C---:B------:R-:W-:Y:S01]  /*1fca0*/  FMUL R66, R2.reuse, R25 ;  /* 0x0000001902427220 */ /* 0x040fe20000400000 */
[----:B------:R-:W-:Y:S01]  /*1fcb0*/  FMUL R60, R2, R60 ;  /* 0x0000003c023c7220 */ /* 0x000fe20000400000 */
[----:B------:R-:W-:Y:S01]  /*1fcc0*/  FSEL R54, R120, R54, P2 ;  /* 0x0000003678367208 */ /* 0x000fe20001000000 */
[----:B------:R-:W-:Y:S01]  /*1fcd0*/  FMUL R120, R55, 0.25 ;  /* 0x3e80000037787820 */ /* 0x000fe20000400000 */
[----:B------:R-:W-:-:S02]  /*1fce0*/  F2FP.F16.F32.PACK_AB R8, R8, R9 ;  /* 0x000000090808723e */ /* 0x000fc400000000ff */
[----:B------:R-:W-:Y:S02]  /*1fcf0*/  F2FP.F16.F32.PACK_AB R9, R10, R11 ;  /* 0x0000000b0a09723e */ /* 0x000fe400000000ff */
[----:B------:R-:W-:Y:S02]  /*1fd00*/  F2FP.F16.F32.PACK_AB R10, R61, R63 ;  /* 0x0000003f3d0a723e */ /* 0x000fe400000000ff */
[----:B------:R-:W-:Y:S01]  /*1fd10*/  F2FP.F16.F32.PACK_AB R11, R62, R189 ;  /* 0x000000bd3e0b723e */ /* 0x000fe200000000ff */
[----:B------:R-:W-:Y:S01]  /*1fd20*/  BAR.SYNC.DEFER_BLOCKING 0x0 ;  /* 0x0000000000007b1d */ /* 0x000fe20000010000 */
[----:B------:R-:W-:Y:S01]  /*1fd30*/  F2FP.F16.F32.PACK_AB R66, R66, R60 ;  /* 0x0000003c4242723e */ /* 0x000fe200000000ff */
[----:B------:R-:W-:Y:S01]  /*1fd40*/  FMUL R109, R81, 0.25 ;  /* 0x3e800000516d7820 */ /* 0x000fe20000400000 */
[----:B------:R-:W-:Y:S01]  /*1fd50*/  FSEL R55, R120, R55, P2 ;  /* 0x0000003778377208 */ /* 0x000fe20001000000 */
[----:B------:R-:W-:Y:S02]  /*1fd60*/  IMAD.MOV.U32 R120, RZ, RZ, R156 ;  /* 0x000000ffff787224 */ /* 0x000fe400078e009c */
[----:B------:R-:W-:Y:S01]  /*1fd70*/  FMUL R156, R75, 0.25 ;  /* 0x3e8000004b9c7820 */ /* 0x000fe20000400000 */
[----:B------:R-:W-:Y:S01]  /*1fd80*/  FSEL R109, R109, R81, P2 ;  /* 0x000000516d6d7208 */ /* 0x000fe20001000000 */
[----:B------:R-:W-:-:S03]  /*1fd90*/  FMUL R81, R85, 0.25 ;  /* 0x3e80000055517820 */ /* 0x000fc60000400000 */
[----:B------:R-:W-:Y:S01]  /*1fda0*/  FSEL R156, R156, R75, P2 ;  /* 0x0000004b9c9c7208 */ /* 0x000fe20001000000 */
[----:B------:R-:W-:Y:S01]  /*1fdb0*/  IMAD.MOV.U32 R75, RZ, RZ, R172 ;  /* 0x000000ffff4b7224 */ /* 0x000fe200078e00ac */
[----:B------:R-:W-:Y:S01]  /*1fdc0*/  MOV R124, R166 ;  /* 0x000000a6007c7202 */ /* 0x000fe20000000f00 */
[----:B------:R-:W-:Y:S01]  /*1fdd0*/  FMUL R166, R98, 0.25 ;  /* 0x3e80000062a67820 */ /* 0x000fe20000400000 */
[----:B------:R-:W-:Y:S01]  /*1fde0*/  FSEL R81, R81, R85, P2 ;  /* 0x0000005551517208 */ /* 0x000fe20001000000 */
[----:B------:R-:W-:Y:S01]  /*1fdf0*/  FMUL R117, R179, 0.25 ;  /* 0x3e800000b3757820 */ /* 0x000fe20000400000 */
[----:B------:R-:W-:Y:S01]  /*1fe00*/  @!P1 FMUL R56, R56, 16777216 ;  /* 0x4b80000038389820 */ /* 0x000fe20000400000 */
[----:B------:R-:W-:Y:S01]  /*1fe10*/  FMUL R85, R182, 0.25 ;  /* 0x3e800000b6557820 */ /* 0x000fe20000400000 */
[----:B------:R-:W-:Y:S01]  /*1fe20*/  MOV R95, R75 ;  /* 0x0000004b005f7202 */ /* 0x000fe20000000f00 */
[----:B------:R-:W-:Y:S01]  /*1fe30*/  FMUL R116, R177, 0.25 ;  /* 0x3e800000b1747820 */ /* 0x000fe20000400000 */
[----:B------:R-:W-:Y:S01]  /*1fe40*/  FSEL R166, R166, R98, P2 ;  /* 0x00000062a6a67208 */ /* 0x000fe20001000000 */
[----:B------:R-:W-:Y:S01]  /*1fe50*/  @!P1 FMUL R57, R57, 16777216 ;  /* 0x4b80000039399820 */ /* 0x000fe20000400000 */
[----:B------:R-:W-:-:S02]  /*1fe60*/  IMAD.MOV.U32 R98, RZ, RZ, R186 ;  /* 0x000000ffff627224 */ /* 0x000fc400078e00ba */
[----:B------:R-:W-:Y:S01]  /*1fe70*/  FMUL R94, R2, R56 ;  /* 0x00000038025e7220 */ /* 0x000fe20000400000 */
[----:B------:R-:W-:Y:S01]  /*1fe80*/  FSEL R117, R117, R179, P2 ;  /* 0x000000b375757208 */ /* 0x000fe20001000000 */
[----:B------:R-:W-:Y:S01]  /*1fe90*/  IMAD.MOV.U32 R56, RZ, RZ, R106 ;  /* 0x000000ffff387224 */ /* 0x000fe200078e006a */
[----:B------:R-:W-:Y:S01]  /*1fea0*/  FSEL R85, R85, R182, P2 ;  /* 0x000000b655557208 */ /* 0x000fe20001000000 */
[----:B------:R-:W-:Y:S01]  /*1feb0*/  FMUL R179, R127, 0.25 ;  /* 0x3e8000007fb37820 */ /* 0x000fe20000400000 */
[----:B------:R-:W-:Y:S02]  /*1fec0*/  IMAD.MOV.U32 R106, RZ, RZ, R95 ;  /* 0x000000ffff6a7224 */ /* 0x000fe400078e005f */
[----:B------:R-:W-:Y:S01]  /*1fed0*/  @!P1 FMUL R28, R28, 16777216 ;  /* 0x4b8000001c1c9820 */ /* 0x000fe20000400000 */
[----:B------:R-:W-:Y:S01]  /*1fee0*/  FMUL R95, R2, R57 ;  /* 0x00000039025f7220 */ /* 0x000fe20000400000 */
[----:B------:R-:W-:Y:S01]  /*1fef0*/  FSEL R116, R116, R177, P2 ;  /* 0x000000b174747208 */ /* 0x000fe20001000000 */
[----:B------:R-:W-:Y:S01]  /*1ff00*/  FMUL R172, R107, 0.25 ;  /* 0x3e8000006bac7820 */ /* 0x000fe20000400000 */
[----:B------:R-:W-:Y:S01]  /*1ff10*/  @!P1 FMUL R41, R41, 16777216 ;  /* 0x4b80000029299820 */ /* 0x000fe20000400000 */
[----:B------:R-:W-:Y:S01]  /*1ff20*/  IMAD.MOV.U32 R22, RZ, RZ, R98 ;  /* 0x000000ffff167224 */ /* 0x000fe200078e0062 */
[----:B------:R-:W-:Y:S01]  /*1ff30*/  MOV R99, R103 ;  /* 0x0000006700637202 */ /* 0x000fe20000000f00 */
[----:B------:R-:W-:Y:S01]  /*1ff40*/  FMUL R177, R126, 0.25 ;  /* 0x3e8000007eb17820 */ /* 0x000fe20000400000 */
[----:B------:R-:W-:Y:S01]  /*1ff50*/  MOV R57, R115 ;  /* 0x0000007300397202 */ /* 0x000fe20000000f00 */
[----:B------:R-:W-:Y:S01]  /*1ff60*/  @!P1 FMUL R52, R52, 16777216 ;  /* 0x4b80000034349820 */ /* 0x000fe20000400000 */
[----:B------:R-:W-:Y:S01]  /*1ff70*/  @!P1 FMUL R84, R84, 16777216 ;  /* 0x4b80000054549820 */ /* 0x000fe20000400000 */
[----:B------:R-:W-:Y:S01]  /*1ff80*/  IMAD.MOV.U32 R98, RZ, RZ, R83 ;  /* 0x000000ffff627224 */ /* 0x000fe200078e0053 */
[----:B------:R-:W-:Y:S01]  /*1ff90*/  MOV R115, R118 ;  /* 0x0000007600737202 */ /* 0x000fe20000000f00 */
[----:B------:R-:W-:-:S02]  /*1ffa0*/  IMAD.MOV.U32 R103, RZ, RZ, R91 ;  /* 0x000000ffff677224 */ /* 0x000fc400078e005b */
[----:B------:R-:W-:Y:S01]  /*1ffb0*/  @!P1 FMUL R77, R77, 16777216 ;  /* 0x4b8000004d4d9820 */ /* 0x000fe20000400000 */
[----:B------:R-:W-:Y:S01]  /*1ffc0*/  FSEL R179, R179, R127, P2 ;  /* 0x0000007fb3b37208 */ /* 0x000fe20001000000 */
[----:B------:R-:W-:Y:S01]  /*1ffd0*/  @!P1 FMUL R85, R85, 16777216 ;  /* 0x4b80000055559820 */ /* 0x000fe20000400000 */
[C---:B------:R-:W-:Y:S01]  /*1ffe0*/  FMUL R67, R2.reuse, R28 ;  /* 0x0000001c02437220 */ /* 0x040fe20000400000 */
[----:B------:R-:W-:Y:S01]  /*1fff0*/  FMUL R112, R181, 0.25 ;  /* 0x3e800000b5707820 */ /* 0x000fe20000400000 */
[----:B------:R-:W-:Y:S01]  /*20000*/  FMUL R188, R139, 0.25 ;  /* 0x3e8000008bbc7820 */ /* 0x000fe20000400000 */
[----:B------:R-:W-:Y:S01]  /*20010*/  FMUL R75, R2, R41 ;  /* 0x00000029024b7220 */ /* 0x000fe20000400000 */
[----:B------:R-:W-:Y:S01]  /*20020*/  IMAD.MOV.U32 R127, RZ, RZ, R90 ;  /* 0x000000ffff7f7224 */ /* 0x000fe200078e005a */
[----:B------:R-:W-:Y:S01]  /*20030*/  MOV R28, R110 ;  /* 0x0000006e001c7202 */ /* 0x000fe20000000f00 */
[----:B------:R-:W-:Y:S01]  /*20040*/  @!P1 FMUL R65, R65, 16777216 ;  /* 0x4b80000041419820 */ /* 0x000fe20000400000 */
[----:B------:R-:W-:Y:S01]  /*20050*/  FSEL R172, R172, R107, P2 ;  /* 0x0000006bacac7208 */ /* 0x000fe20001000000 */
[----:B------:R-:W-:Y:S01]  /*20060*/  FMUL R90, R2, R52 ;  /* 0x00000034025a7220 */ /* 0x000fe20000400000 */
[----:B------:R-:W-:-:S02]  /*20070*/  IMAD.MOV.U32 R41, RZ, RZ, R103 ;  /* 0x000000ffff297224 */ /* 0x000fc400078e0067 */
[----:B------:R-:W-:Y:S01]  /*20080*/  FMUL R110, R2, R84 ;  /* 0x00000054026e7220 */ /* 0x000fe20000400000 */
[----:B------:R-:W-:Y:S01]  /*20090*/  FSEL R177, R177, R126, P2 ;  /* 0x0000007eb1b17208 */ /* 0x000fe20001000000 */
[----:B------:R-:W-:Y:S01]  /*200a0*/  @!P1 FMUL R53, R53, 16777216 ;  /* 0x4b80000035359820 */ /* 0x000fe20000400000 */
[----:B------:R-:W-:Y:S01]  /*200b0*/  @!P1 FMUL R80, R80, 16777216 ;  /* 0x4b80000050509820 */ /* 0x000fe20000400000 */
[----:B------:R-:W-:Y:S01]  /*200c0*/  @!P1 FMUL R34, R34, 16777216 ;  /* 0x4b80000022229820 */ /* 0x000fe20000400000 */
[----:B------:R-:W-:Y:S01]  /*200d0*/  @!P1 FMUL R132, R132, 16777216 ;  /* 0x4b80000084849820 */ /* 0x000fe20000400000 */
[----:B------:R-:W-:Y:S01]  /*200e0*/  IMAD.MOV.U32 R107, RZ, RZ, R71 ;  /* 0x000000ffff6b7224 */ /* 0x000fe200078e0047 */
[----:B------:R-:W-:Y:S01]  /*200f0*/  MOV R118, R98 ;  /* 0x0000006200767202 */ /* 0x000fe20000000f00 */
[----:B------:R-:W-:Y:S01]  /*20100*/  FMUL R103, R2, R77 ;  /* 0x0000004d02677220 */ /* 0x000fe20000400000 */
[----:B------:R-:W-:Y:S02]  /*20110*/  IMAD.MOV.U32 R84, RZ, RZ, R115 ;  /* 0x000000ffff547224 */ /* 0x000fe400078e0073 */
[----:B------:R-:W-:Y:S01]  /*20120*/  @!P1 FMUL R31, R31, 16777216 ;  /* 0x4b8000001f1f9820 */ /* 0x000fe20000400000 */
[----:B------:R-:W-:-:S02]  /*20130*/  IMAD.MOV.U32 R52, RZ, RZ, R111 ;  /* 0x000000ffff347224 */ /* 0x000fc400078e006f */
[----:B------:R-:W-:Y:S01]  /*20140*/  @!P1 FMUL R141, R141, 16777216 ;  /* 0x4b8000008d8d9820 */ /* 0x000fe20000400000 */
[----:B------:R-:W-:Y:S02]  /*20150*/  IMAD.MOV.U32 R126, RZ, RZ, R114 ;  /* 0x000000ffff7e7224 */ /* 0x000fe400078e0072 */
[----:B------:R-:W-:Y:S01]  /*20160*/  FMUL R111, R2, R85 ;  /* 0x00000055026f7220 */ /* 0x000fe20000400000 */
[----:B------:R-:W-:Y:S02]  /*20170*/  IMAD.MOV.U32 R77, RZ, RZ, R106 ;  /* 0x000000ffff4d7224 */ /* 0x000fe400078e006a */
[----:B------:R-:W-:Y:S01]  /*20180*/  @!P1 FMUL R81, R81, 16777216 ;  /* 0x4b80000051519820 */ /* 0x000fe20000400000 */
[----:B------:R-:W-:Y:S01]  /*20190*/  @!P1 FMUL R30, R30, 16777216 ;  /* 0x4b8000001e1e9820 */ /* 0x000fe20000400000 */
[----:B------:R-:W-:Y:S01]  /*201a0*/  IMAD.MOV.U32 R114, RZ, RZ, R99 ;  /* 0x000000ffff727224 */ /* 0x000fe200078e0063 */
[----:B------:R-:W-:Y:S01]  /*201b0*/  FSEL R112, R112, R181, P2 ;  /* 0x000000b570707208 */ /* 0x000fe20001000000 */
[----:B------:R-:W-:Y:S01]  /*201c0*/  IMAD.MOV.U32 R85, RZ, RZ, R124 ;  /* 0x000000ffff557224 */ /* 0x000fe200078e007c */
[----:B------:R-:W-:Y:S01]  /*201d0*/  FSEL R188, R188, R139, P2 ;  /* 0x0000008bbcbc7208 */ /* 0x000fe20001000000 */
[----:B------:R-:W-:Y:S01]  /*201e0*/  @!P1 FMUL R64, R64, 16777216 ;  /* 0x4b80000040409820 */ /* 0x000fe20000400000 */
[----:B------:R-:W-:Y:S01]  /*201f0*/  @!P1 FMUL R89, R89, 16777216 ;  /* 0x4b80000059599820 */ /* 0x000fe20000400000 */
[----:B------:R-:W-:Y:S01]  /*20200*/  FMUL R99, R2, R65 ;  /* 0x0000004102637220 */ /* 0x000fe20000400000 */
[----:B------:R-:W-:Y:S01]  /*20210*/  MOV R25, R125 ;  /* 0x0000007d00197202 */ /* 0x000fe20000000f00 */
[----:B------:R-:W-:Y:S01]  /*20220*/  FMUL R181, R134, 0.25 ;  /* 0x3e80000086b57820 */ /* 0x000fe20000400000 */
[C---:B------:R-:W-:Y:S01]  /*20230*/  FMUL R91, R2.reuse, R53 ;  /* 0x00000035025b7220 */ /* 0x040fe20000400000 */
[----:B------:R-:W-:Y:S01]  /*20240*/  FMUL R106, R2, R80 ;  /* 0x00000050026a7220 */ /* 0x000fe20000400000 */
[----:B------:R-:W-:-:S02]  /*20250*/  IMAD.MOV.U32 R65, RZ, RZ, R119 ;  /* 0x000000ffff417224 */ /* 0x000fc400078e0077 */
[C---:B------:R-:W-:Y:S01]  /*20260*/  FMUL R125, R2.reuse, R34 ;  /* 0x00000022027d7220 */ /* 0x040fe20000400000 */
[----:B------:R-:W-:Y:S01]  /*20270*/  FMUL R139, R2, R132 ;  /* 0x00000084028b7220 */ /* 0x000fe20000400000 */
[----:B------:R-:W-:Y:S01]  /*20280*/  @!P1 FMUL R45, R45, 16777216 ;  /* 0x4b8000002d2d9820 */ /* 0x000fe20000400000 */
[----:B------:R-:W-:Y:S01]  /*20290*/  @!P1 FMUL R88, R88, 16777216 ;  /* 0x4b80000058589820 */ /* 0x000fe20000400000 */
[----:B------:R-:W-:Y:S01]  /*202a0*/  @!P1 FMUL R160, R160, 16777216 ;  /* 0x4b800000a0a09820 */ /* 0x000fe20000400000 */
[----:B------:R-:W-:Y:S01]  /*202b0*/  MOV R80, R107 ;  /* 0x0000006b00507202 */ /* 0x000fe20000000f00 */
[----:B------:R-:W-:Y:S02]  /*202c0*/  IMAD.MOV.U32 R53, RZ, RZ, R118 ;  /* 0x000000ffff357224 */ /* 0x000fe400078e0076 */
[C---:B------:R-:W-:Y:S01]  /*202d0*/  FMUL R119, R2.reuse, R31 ;  /* 0x0000001f02777220 */ /* 0x040fe20000400000 */
[----:B------:R-:W-:Y:S01]  /*202e0*/  FMUL R132, R2, R141 ;  /* 0x0000008d02847220 */ /* 0x000fe20000400000 */
[----:B------:R-:W-:Y:S01]  /*202f0*/  MOV R34, R84 ;  /* 0x0000005400227202 */ /* 0x000fe20000000f00 */
[----:B------:R-:W-:Y:S01]  /*20300*/  @!P1 FMUL R38, R38, 16777216 ;  /* 0x4b80000026269820 */ /* 0x000fe20000400000 */
[C---:B------:R-:W-:Y:S01]  /*20310*/  FMUL R107, R2.reuse, R81 ;  /* 0x00000051026b7220 */ /* 0x040fe20000400000 */
[C---:B------:R-:W-:Y:S01]  /*20320*/  FMUL R118, R2.reuse, R30 ;  /* 0x0000001e02767220 */ /* 0x040fe20000400000 */
[----:B------:R-:W-:Y:S01]  /*20330*/  IMAD.MOV.U32 R141, RZ, RZ, R85 ;  /* 0x000000ffff8d7224 */ /* 0x000fe200078e0055 */
[----:B------:R-:W-:Y:S01]  /*20340*/  MOV R31, R77 ;  /* 0x0000004d001f7202 */ /* 0x000fe20000000f00 */
[----:B------:R-:W-:Y:S01]  /*20350*/  @!P1 FMUL R27, R27, 16777216 ;  /* 0x4b8000001b1b9820 */ /* 0x000fe20000400000 */
[----:B------:R-:W-:Y:S01]  /*20360*/  FMUL R98, R2, R64 ;  /* 0x0000004002627220 */ /* 0x000fe20000400000 */
[----:B------:R-:W-:-:S02]  /*20370*/  IMAD.MOV.U32 R81, RZ, RZ, R122 ;  /* 0x000000ffff517224 */ /* 0x000fc400078e007a */
[C---:B------:R-:W-:Y:S01]  /*20380*/  FMUL R115, R2.reuse, R89 ;  /* 0x0000005902737220 */ /* 0x040fe20000400000 */
[----:B------:R-:W-:Y:S01]  /*20390*/  IMAD.MOV.U32 R30, RZ, RZ, R57 ;  /* 0x000000ffff1e7224 */ /* 0x000fe200078e0039 */
[----:B------:R-:W-:Y:S01]  /*203a0*/  MOV R64, R114 ;  /* 0x0000007200407202 */ /* 0x000fe20000000f00 */
[----:B------:R-:W-:Y:S01]  /*203b0*/  IMAD.MOV.U32 R85, RZ, RZ, R48 ;  /* 0x000000ffff557224 */ /* 0x000fe200078e0030 */
[----:B------:R-:W-:Y:S01]  /*203c0*/  MOV R89, R56 ;  /* 0x0000003800597202 */ /* 0x000fe20000000f00 */
[C---:B------:R-:W-:Y:S01]  /*203d0*/  FMUL R74, R2.reuse, R45 ;  /* 0x0000002d024a7220 */ /* 0x040fe20000400000 */
[----:B------:R-:W-:Y:S01]  /*203e0*/  MOV R48, R24 ;  /* 0x0000001800307202 */ /* 0x000fe20000000f00 */
[C---:B------:R-:W-:Y:S01]  /*203f0*/  FMUL R114, R2.reuse, R88 ;  /* 0x0000005802727220 */ /* 0x040fe20000400000 */
[----:B------:R-:W-:Y:S01]  /*20400*/  FSEL R181, R181, R134, P2 ;  /* 0x00000086b5b57208 */ /* 0x000fe20001000000 */
[C---:B------:R-:W-:Y:S01]  /*20410*/  FMUL R24, R2.reuse, R160 ;  /* 0x000000a002187220 */ /* 0x040fe20000400000 */
[----:B------:R-:W-:Y:S01]  /*20420*/  MOV R134, R183 ;  /* 0x000000b700867202 */ /* 0x000fe20000000f00 */
[----:B------:R-:W-:Y:S01]  /*20430*/  FMUL R122, R2, R38 ;  /* 0x00000026027a7220 */ /* 0x000fe20000400000 */
[----:B------:R-:W-:Y:S01]  /*20440*/  MOV R45, R120 ;  /* 0x00000078002d7202 */ /* 0x000fe20000000f00 */
[----:B------:R-:W-:-:S02]  /*20450*/  IMAD.MOV.U32 R88, RZ, RZ, R49 ;  /* 0x000000ffff587224 */ /* 0x000fc400078e0031 */
[----:B------:R-:W-:Y:S01]  /*20460*/  FMUL R120, R2, R27 ;  /* 0x0000001b02787220 */ /* 0x000fe20000400000 */
[----:B------:R-:W-:Y:S02]  /*20470*/  IMAD.MOV.U32 R160, RZ, RZ, R34 ;  /* 0x000000ffffa07224 */ /* 0x000fe400078e0022 */
[----:B------:R-:W-:Y:S01]  /*20480*/  IMAD.MOV.U32 R38, RZ, RZ, R81 ;  /* 0x000000ffff267224 */ /* 0x000fe200078e0051 */
[----:B------:R-:W-:Y:S01]  /*20490*/  MOV R81, R3 ;  /* 0x0000000300517202 */ /* 0x000fe20000000f00 */
[----:B------:R-:W-:Y:S01]  /*204a0*/  IMAD.MOV.U32 R34, RZ, RZ, R31 ;  /* 0x000000ffff227224 */ /* 0x000fe200078e001f */
[----:B------:R-:W-:Y:S01]  /*204b0*/  MOV R31, R30 ;  /* 0x0000001e001f7202 */ /* 0x000fe20000000f00 */
[----:B------:R-:W-:Y:S02]  /*204c0*/  IMAD.MOV.U32 R27, RZ, RZ, R80 ;  /* 0x000000ffff1b7224 */ /* 0x000fe400078e0050 */
[----:B------:R-:W-:Y:S02]  /*204d0*/  IMAD.MOV.U32 R84, RZ, RZ, R23 ;  /* 0x000000ffff547224 */ /* 0x000fe400078e0017 */
[----:B------:R-:W-:-:S02]  /*204e0*/  IMAD.MOV.U32 R80, RZ, RZ, R131 ;  /* 0x000000ffff507224 */ /* 0x000fc400078e0083 */
[----:B------:R-:W-:Y:S02]  /*204f0*/  IMAD.MOV.U32 R30, RZ, RZ, R89 ;  /* 0x000000ffff1e7224 */ /* 0x000fe400078e0059 */
[----:B------:R-:W-:Y:S01]  /*20500*/  IMAD.MOV.U32 R89, RZ, RZ, R88 ;  /* 0x000000ffff597224 */ /* 0x000fe200078e0058 */
[----:B------:R-:W-:Y:S01]  /*20510*/  MOV R88, R85 ;  /* 0x0000005500587202 */ /* 0x000fe20000000f00 */
[----:B------:R-:W-:Y:S02]  /*20520*/  IMAD.MOV.U32 R77, RZ, RZ, R134 ;  /* 0x000000ffff4d7224 */ /* 0x000fe400078e0086 */
[----:B------:R-:W-:Y:S01]  /*20530*/  @!P1 FMUL R40, R40, 16777216 ;  /* 0x4b80000028289820 */ /* 0x000fe20000400000 */
[----:B------:R-:W-:Y:S02]  /*20540*/  IMAD.MOV.U32 R85, RZ, RZ, R84 ;  /* 0x000000ffff557224 */ /* 0x000fe400078e0054 */
[----:B------:R-:W-:Y:S01]  /*20550*/  @!P1 FMUL R44, R44, 16777216 ;  /* 0x4b8000002c2c9820 */ /* 0x000fe20000400000 */
[----:B------:R-:W-:Y:S01]  /*20560*/  IMAD.MOV.U32 R84, RZ, RZ, R81 ;  /* 0x000000ffff547224 */ /* 0x000fe200078e0051 */
[----:B------:R-:W-:Y:S01]  /*20570*/  MOV R81, R80 ;  /* 0x0000005000517202 */ /* 0x000fe20000000f00 */
[----:B------:R-:W-:-:S02]  /*20580*/  IMAD.MOV.U32 R80, RZ, RZ, R77 ;  /* 0x000000ffff507224 */ /* 0x000fc400078e004d */
[----:B------:R-:W-:Y:S01]  /*20590*/  @!P1 FMUL R36, R36, 16777216 ;  /* 0x4b80000024249820 */ /* 0x000fe20000400000 */
[----:B------:R-:W-:Y:S02]  /*205a0*/  IMAD.MOV.U32 R77, RZ, RZ, R76 ;  /* 0x000000ffff4d7224 */ /* 0x000fe400078e004c */
[C---:B------:R-:W-:Y:S01]  /*205b0*/  FMUL R82, R2.reuse, R40 ;  /* 0x0000002802527220 */ /* 0x040fe20000400000 */
[----:B------:R-:W-:Y:S01]  /*205c0*/  FMUL R83, R2, R44 ;  /* 0x0000002c02537220 */ /* 0x000fe20000400000 */
[----:B------:R-:W-:Y:S01]  /*205d0*/  MOV R76, R65 ;  /* 0x00000041004c7202 */ /* 0x000fe20000000f00 */
[----:B------:R-:W-:Y:S02]  /*205e0*/  IMAD.MOV.U32 R44, RZ, RZ, R137 ;  /* 0x000000ffff2c7224 */ /* 0x000fe400078e0089 */
[----:B------:R-:W-:Y:S02]  /*205f0*/  IMAD.MOV.U32 R40, RZ, RZ, R136 ;  /* 0x000000ffff287224 */ /* 0x000fe400078e0088 */
[----:B------:R-:W-:-:S02]  /*20600*/  IMAD.MOV.U32 R65, RZ, RZ, R64 ;  /* 0x000000ffff417224 */ /* 0x000fc400078e0040 */
[----:B------:R-:W-:Y:S01]  /*20610*/  FMUL R78, R2, R36 ;  /* 0x00000024024e7220 */ /* 0x000fe20000400000 */
[----:B------:R-:W-:Y:S01]  /*20620*/  IMAD.MOV.U32 R64, RZ, RZ, R53 ;  /* 0x000000ffff407224 */ /* 0x000fe200078e0035 */
[----:B------:R-:W-:Y:S01]  /*20630*/  MOV R53, R52 ;  /* 0x0000003400357202 */ /* 0x000fe20000000f00 */
[----:B------:R-:W-:Y:S01]  /*20640*/  @!P1 FMUL R43, R43, 16777216 ;  /* 0x4b8000002b2b9820 */ /* 0x000fe20000400000 */
[----:B------:R-:W-:Y:S02]  /*20650*/  IMAD.MOV.U32 R36, RZ, RZ, R133 ;  /* 0x000000ffff247224 */ /* 0x000fe400078e0085 */
[----:B------:R-:W-:Y:S02]  /*20660*/  IMAD.MOV.U32 R52, RZ, RZ, R45 ;  /* 0x000000ffff347224 */ /* 0x000fe400078e002d */
[----:B------:R-:W-:Y:S01]  /*20670*/  IMAD.MOV.U32 R45, RZ, RZ, R44 ;  /* 0x000000ffff2d7224 */ /* 0x000fe200078e002c */
[----:B------:R-:W-:Y:S01]  /*20680*/  MOV R44, R40 ;  /* 0x00000028002c7202 */ /* 0x000fe20000000f00 */
[----:B------:R-:W-:Y:S01]  /*20690*/  @!P1 FMUL R42, R42, 16777216 ;  /* 0x4b8000002a2a9820 */ /* 0x000fe20000400000 */
[----:B------:R-:W-:-:S02]  /*206a0*/  IMAD.MOV.U32 R40, RZ, RZ, R37 ;  /* 0x000000ffff287224 */ /* 0x000fc400078e0025 */
[----:B------:R-:W-:Y:S01]  /*206b0*/  FMUL R136, R2, R43 ;  /* 0x0000002b02887220 */ /* 0x000fe20000400000 */
[----:B------:R-:W-:Y:S01]  /*206c0*/  IMAD.MOV.U32 R37, RZ, RZ, R36 ;  /* 0x000000ffff257224 */ /* 0x000fe200078e0024 */
[----:B------:R-:W-:Y:S01]  /*206d0*/  MOV R36, R33 ;  /* 0x0000002100247202 */ /* 0x000fe20000000f00 */
[----:B------:R-:W-:Y:S02]  /*206e0*/  IMAD.MOV.U32 R43, RZ, RZ, R89 ;  /* 0x000000ffff2b7224 */ /* 0x000fe400078e0059 */
[----:B------:R-:W-:Y:S01]  /*206f0*/  @!P1 FMUL R148, R148, 16777216 ;  /* 0x4b80000094949820 */ /* 0x000fe20000400000 */
[----:B------:R-:W-:Y:S01]  /*20700*/  IMAD.MOV.U32 R33, RZ, RZ, R25 ;  /* 0x000000ffff217224 */ /* 0x000fe200078e0019 */
[----:B------:R-:W-:Y:S01]  /*20710*/  MOV R89, R81 ;  /* 0x0000005100597202 */ /* 0x000fe20000000f00 */
[----:B------:R-:W-:Y:S01]  /*20720*/  @!P1 FMUL R29, R29, 16777216 ;  /* 0x4b8000001d1d9820 */ /* 0x000fe20000400000 */
[----:B------:R-:W-:Y:S01]  /*20730*/  FMUL R137, R2, R42 ;  /* 0x0000002a02897220 */ /* 0x000fe20000400000 */
[----:B------:R-:W-:-:S02]  /*20740*/  IMAD.MOV.U32 R81, RZ, RZ, R65 ;  /* 0x000000ffff517224 */ /* 0x000fc400078e0041 */
[----:B------:R-:W-:Y:S01]  /*20750*/  @!P1 FMUL R159, R159, 16777216 ;  /* 0x4b8000009f9f9820 */ /* 0x000fe20000400000 */
[----:B------:R-:W-:Y:S01]  /*20760*/  @!P1 FMUL R180, R180, 16777216 ;  /* 0x4b800000b4b49820 */ /* 0x000fe20000400000 */
[----:B------:R-:W-:Y:S01]  /*20770*/  MOV R42, R88 ;  /* 0x00000058002a7202 */ /* 0x000fe20000000f00 */
[----:B------:R-:W-:Y:S02]  /*20780*/  IMAD.MOV.U32 R65, RZ, RZ, R45 ;  /* 0x000000ffff417224 */ /* 0x000fe400078e002d */
[----:B------:R-:W-:Y:S01]  /*20790*/  @!P1 FMUL R164, R164, 16777216 ;  /* 0x4b800000a4a49820 */ /* 0x000fe20000400000 */
[----:B------:R-:W-:Y:S02]  /*207a0*/  IMAD.MOV.U32 R88, RZ, RZ, R80 ;  /* 0x000000ffff587224 */ /* 0x000fe400078e0050 */
[----:B------:R-:W-:Y:S01]  /*207b0*/  @!P1 FMUL R181, R181, 16777216 ;  /* 0x4b800000b5b59820 */ /* 0x000fe20000400000 */
[----:B------:R-:W-:Y:S01]  /*207c0*/  IMAD.MOV.U32 R45, RZ, RZ, R37 ;  /* 0x000000ffff2d7224 */ /* 0x000fe200078e0025 */
[----:B---3--:R-:W0:Y:S01]  /*207d0*/  LDS.128 R60, [R149] ;  /* 0x00000000953c7984 */ /* 0x008e220000000c00 */
[----:B------:R-:W-:Y:S06]  /*207e0*/  BAR.SYNC.DEFER_BLOCKING 0x0 ;  /* 0x0000000000007b1d */ /* 0x000fec0000010000 */
[----:B--2---:R-:W-:Y:S02]  /*207f0*/  STSM.16.M88.4 [R0], R8 ;  /* 0x0000000800007844 */ /* 0x004fe40000000200 */
[----:B------:R-:W-:Y:S01]  /*20800*/  BAR.SYNC.DEFER_BLOCKING 0x0 ;  /* 0x0000000000007b1d */ /* 0x000fe20000010000 */
[----:B------:R-:W-:Y:S01]  /*20810*/  FMUL R134, R2, R148 ;  /* 0x0000009402867220 */ /* 0x000fe20000400000 */
[----:B------:R-:W-:-:S02]  /*20820*/  IMAD.MOV.U32 R80, RZ, RZ, R64 ;  /* 0x000000ffff507224 */ /* 0x000fc400078e0040 */
[C---:B------:R-:W-:Y:S01]  /*20830*/  FMUL R190, R2.reuse, R29 ;  /* 0x0000001d02be7220 */ /* 0x040fe20000400000 */
[----:B------:R-:W-:Y:S01]  /*20840*/  MOV R64, R33 ;  /* 0x0000002100407202 */ /* 0x000fe20000000f00 */
[----:B------:R-:W-:Y:S02]  /*20850*/  IMAD.MOV.U32 R148, RZ, RZ, R44 ;  /* 0x000000ffff947224 */ /* 0x000fe400078e002c */
[C---:B------:R-:W-:Y:S01]  /*20860*/  FMUL R23, R2.reuse, R159 ;  /* 0x0000009f02177220 */ /* 0x040fe20000400000 */
[C---:B------:R-:W-:Y:S01]  /*20870*/  FMUL R44, R2.reuse, R180 ;  /* 0x000000b4022c7220 */ /* 0x040fe20000400000 */
[----:B------:R-:W1:Y:S01]  /*20880*/  LDS.128 R8, [R149] ;  /* 0x0000000095087984 */ /* 0x000e620000000c00 */
[----:B------:R-:W-:Y:S01]  /*20890*/  MOV R159, R28 ;  /* 0x0000001c009f7202 */ /* 0x000fe20000000f00 */
[----:B------:R-:W-:Y:S02]  /*208a0*/  IMAD.MOV.U32 R180, RZ, RZ, R45 ;  /* 0x000000ffffb47224 */ /* 0x000fe400078e002d */
[C---:B------:R-:W-:Y:S01]  /*208b0*/  FMUL R28, R2.reuse, R164 ;  /* 0x000000a4021c7220 */ /* 0x040fe20000400000 */
[----:B------:R-:W-:Y:S01]  /*208c0*/  FMUL R45, R2, R181 ;  /* 0x000000b5022d7220 */ /* 0x000fe20000400000 */
[----:B------:R-:W-:-:S02]  /*208d0*/  MOV R164, R65 ;  /* 0x0000004100a47202 */ /* 0x000fc40000000f00 */
[----:B------:R-:W-:Y:S02]  /*208e0*/  MOV R181, R64 ;  /* 0x0000004000b57202 */ /* 0x000fe40000000f00 */
[----:B------:R-:W-:Y:S02]  /*208f0*/  F2FP.F16.F32.PACK_AB R64, R16, R19 ;  /* 0x000000131040723e */ /* 0x000fe400000000ff */
[----:B------:R-:W-:Y:S02]  /*20900*/  F2FP.F16.F32.PACK_AB R65, R20, R21 ;  /* 0x000000151441723e */ /* 0x000fe400000000ff */
[----:B------:R-:W-:Y:S01]  /*20910*/  F2FP.F16.F32.PACK_AB R67, R67, R190 ;  /* 0x000000be4343723e */ /* 0x000fe200000000ff */
[----:B------:R-:W-:Y:S06]  /*20920*/  BAR.SYNC.DEFER_BLOCKING 0x0 ;  /* 0x0000000000007b1d */ /* 0x000fec0000010000 */
[----:B------:R-:W-:Y:S02]  /*20930*/  STSM.16.M88.4 [R0], R64 ;  /* 0x0000004000007844 */ /* 0x000fe40000000200 */
[----:B------:R-:W-:Y:S01]  /*20940*/  BAR.SYNC.DEFER_BLOCKING 0x0 ;  /* 0x0000000000007b1d */ /* 0x000fe20000010000 */
[----:B------:R-:W-:Y:S01]  /*20950*/  @!P1 FMUL R154, R154, 16777216 ;  /* 0x4b8000009a9a9820 */ /* 0x000fe20000400000 */
[----:B------:R-:W-:Y:S01]  /*20960*/  @!P1 FMUL R32, R32, 16777216 ;  /* 0x4b80000020209820 */ /* 0x000fe20000400000 */
[----:B------:R-:W-:Y:S01]  /*20970*/  @!P1 FMUL R155, R155, 16777216 ;  /* 0x4b8000009b9b9820 */ /* 0x000fe20000400000 */
[----:B------:R-:W-:Y:S01]  /*20980*/  @!P1 FMUL R152, R152, 16777216 ;  /* 0x4b80000098989820 */ /* 0x000fe20000400000 */
[C---:B------:R-:W-:Y:S01]  /*20990*/  FMUL R154, R2.reuse, R154 ;  /* 0x0000009a029a7220 */ /* 0x040fe20000400000 */
[C---:B------:R-:W-:Y:S01]  /*209a0*/  FMUL R71, R2.reuse, R32 ;  /* 0x0000002002477220 */ /* 0x040fe20000400000 */
[C---:B------:R-:W-:Y:S01]  /*209b0*/  FMUL R155, R2.reuse, R155 ;  /* 0x0000009b029b7220 */ /* 0x040fe20000400000 */
[----:B------:R-:W2:Y:S01]  /*209c0*/  LDS.128 R64, [R149] ;  /* 0x0000000095407984 */ /* 0x000ea20000000c00 */
[----:B------:R-:W-:Y:S01]  /*209d0*/  FMUL R56, R2, R152 ;  /* 0x0000009802387220 */ /* 0x000fe20000400000 */
[----:B------:R-:W-:-:S02]  /*209e0*/  F2FP.F16.F32.PACK_AB R152, R199, R195 ;  /* 0x000000c3c798723e */ /* 0x000fc400000000ff */
[----:B------:R-:W-:Y:S02]  /*209f0*/  F2FP.F16.F32.PACK_AB R153, R196, R153 ;  /* 0x00000099c499723e */ /* 0x000fe400000000ff */
[----:B------:R-:W-:Y:S02]  /*20a00*/  F2FP.F16.F32.PACK_AB R154, R154, R71 ;  /* 0x000000479a9a723e */ /* 0x000fe400000000ff */
[----:B------:R-:W-:Y:S01]  /*20a10*/  F2FP.F16.F32.PACK_AB R155, R155, R70 ;  /* 0x000000469b9b723e */ /* 0x000fe200000000ff */
[----:B------:R-:W-:Y:S01]  /*20a20*/  BAR.SYNC.DEFER_BLOCKING 0x0 ;  /* 0x0000000000007b1d */ /* 0x000fe20000010000 */
[----:B------:R-:W-:Y:S01]  /*20a30*/  @!P1 FMUL R69, R69, 16777216 ;  /* 0x4b80000045459820 */ /* 0x000fe20000400000 */
[----:B------:R-:W-:-:S03]  /*20a40*/  @!P1 FMUL R68, R68, 16777216 ;  /* 0x4b80000044449820 */ /* 0x000fc60000400000 */
[C---:B------:R-:W-:Y:S01]  /*20a50*/  FMUL R69, R2.reuse, R69 ;  /* 0x0000004502457220 */ /* 0x040fe20000400000 */
[----:B------:R-:W-:Y:S01]  /*20a60*/  STSM.16.M88.4 [R0], R152 ;  /* 0x0000009800007844 */ /* 0x000fe20000000200 */
[----:B------:R-:W-:-:S03]  /*20a70*/  FMUL R68, R2, R68 ;  /* 0x0000004402447220 */ /* 0x000fc60000400000 */
[----:B------:R-:W-:Y:S02]  /*20a80*/  F2FP.F16.F32.PACK_AB R78, R78, R69 ;  /* 0x000000454e4e723e */ /* 0x000fe400000000ff */
[----:B------:R-:W-:Y:S01]  /*20a90*/  F2FP.F16.F32.PACK_AB R79, R79, R68 ;  /* 0x000000444f4f723e */ /* 0x000fe200000000ff */
[----:B------:R-:W-:Y:S01]  /*20aa0*/  BAR.SYNC.DEFER_BLOCKING 0x0 ;  /* 0x0000000000007b1d */ /* 0x000fe20000010000 */
[----:B------:R-:W-:Y:S01]  /*20ab0*/  @!P1 FMUL R35, R35, 16777216 ;  /* 0x4b80000023239820 */ /* 0x000fe20000400000 */
[----:B------:R-:W-:Y:S01]  /*20ac0*/  @!P1 FMUL R47, R47, 16777216 ;  /* 0x4b8000002f2f9820 */ /* 0x000fe20000400000 */
[----:B------:R-:W-:Y:S01]  /*20ad0*/  @!P1 FMUL R46, R46, 16777216 ;  /* 0x4b8000002e2e9820 */ /* 0x000fe20000400000 */
[----:B------:R-:W-:Y:S01]  /*20ae0*/  MOV R32, R127 ;  /* 0x0000007f00207202 */ /* 0x000fe20000000f00 */
[----:B------:R-:W-:Y:S01]  /*20af0*/  FMUL R124, R2, R35 ;  /* 0x00000023027c7220 */ /* 0x000fe20000400000 */
[----:B------:R-:W-:Y:S01]  /*20b00*/  @!P1 FMUL R156, R156, 16777216 ;  /* 0x4b8000009c9c9820 */ /* 0x000fe20000400000 */
[----:B------:R-:W-:-:S02]  /*20b10*/  IMAD.MOV.U32 R29, RZ, RZ, R126 ;  /* 0x000000ffff1d7224 */ /* 0x000fc400078e007e */
[----:B------:R-:W-:Y:S01]  /*20b20*/  FMUL R127, R2, R47 ;  /* 0x0000002f027f7220 */ /* 0x000fe20000400000 */
[----:B------:R-:W-:Y:S02]  /*20b30*/  IMAD.MOV.U32 R35, RZ, RZ, R38 ;  /* 0x000000ffff237224 */ /* 0x000fe400078e0026 */
[----:B------:R-:W-:Y:S01]  /*20b40*/  @!P1 FMUL R158, R158, 16777216 ;  /* 0x4b8000009e9e9820 */ /* 0x000fe20000400000 */
[----:B------:R-:W-:Y:S01]  /*20b50*/  FMUL R126, R2, R46 ;  /* 0x0000002e027e7220 */ /* 0x000fe20000400000 */
[----:B------:R-:W-:Y:S01]  /*20b60*/  IMAD.MOV.U32 R38, RZ, RZ, R26 ;  /* 0x000000ffff267224 */ /* 0x000fe200078e001a */
[----:B------:R-:W3:Y:S01]  /*20b70*/  LDS.128 R68, [R149] ;  /* 0x0000000095447984 */ /* 0x000ee20000000c00 */
[----:B------:R-:W-:Y:S02]  /*20b80*/  IMAD.MOV.U32 R47, RZ, RZ, R85 ;  /* 0x000000ffff2f7224 */ /* 0x000fe400078e0055 */
[----:B------:R-:W-:Y:S01]  /*20b90*/  @!P1 FMUL R165, R165, 16777216 ;  /* 0x4b800000a5a59820 */ /* 0x000fe20000400000 */
[----:B------:R-:W-:-:S02]  /*20ba0*/  IMAD.MOV.U32 R46, RZ, RZ, R84 ;  /* 0x000000ffff2e7224 */ /* 0x000fc400078e0054 */
[----:B------:R-:W-:Y:S01]  /*20bb0*/  @!P1 FMUL R166, R166, 16777216 ;  /* 0x4b800000a6a69820 */ /* 0x000fe20000400000 */
[----:B------:R-:W-:Y:S01]  /*20bc0*/  IMAD.MOV.U32 R85, RZ, RZ, R77 ;  /* 0x000000ffff557224 */ /* 0x000fe200078e004d */
[----:B------:R-:W-:Y:S01]  /*20bd0*/  MOV R84, R76 ;  /* 0x0000004c00547202 */ /* 0x000fe20000000f00 */
[----:B------:R-:W-:Y:S01]  /*20be0*/  IMAD.MOV.U32 R49, RZ, RZ, R22 ;  /* 0x000000ffff317224 */ /* 0x000fe200078e0016 */
[----:B------:R-:W-:Y:S01]  /*20bf0*/  MOV R77, R53 ;  /* 0x00000035004d7202 */ /* 0x000fe20000000f00 */
[C---:B------:R-:W-:Y:S01]  /*20c00*/  FMUL R57, R2.reuse, R156 ;  /* 0x0000009c02397220 */ /* 0x040fe20000400000 */
[----:B------:R-:W-:Y:S02]  /*20c10*/  IMAD.MOV.U32 R76, RZ, RZ, R52 ;  /* 0x000000ffff4c7224 */ /* 0x000fe400078e0034 */
[----:B------:R-:W-:Y:S01]  /*20c20*/  FMUL R22, R2, R158 ;  /* 0x0000009e02167220 */ /* 0x000fe20000400000 */
[----:B------:R-:W-:Y:S02]  /*20c30*/  IMAD.MOV.U32 R156, RZ, RZ, R38 ;  /* 0x000000ffff9c7224 */ /* 0x000fe400078e0026 */
[----:B------:R-:W-:-:S02]  /*20c40*/  IMAD.MOV.U32 R38, RZ, RZ, R30 ;  /* 0x000000ffff267224 */ /* 0x000fc400078e001e */
[C---:B------:R-:W-:Y:S01]  /*20c50*/  FMUL R30, R2.reuse, R166 ;  /* 0x000000a6021e7220 */ /* 0x040fe20000400000 */
[----:B------:R-:W-:Y:S02]  /*20c60*/  IMAD.MOV.U32 R158, RZ, RZ, R29 ;  /* 0x000000ffff9e7224 */ /* 0x000fe400078e001d */
[----:B------:R-:W-:Y:S01]  /*20c70*/  FMUL R29, R2, R165 ;  /* 0x000000a5021d7220 */ /* 0x000fe20000400000 */
[----:B------:R-:W-:Y:S01]  /*20c80*/  IMAD.MOV.U32 R166, RZ, RZ, R77 ;  /* 0x000000ffffa67224 */ /* 0x000fe200078e004d */
[----:B------:R-:W-:Y:S01]  /*20c90*/  F2FP.F16.F32.PACK_AB R77, R198, R194 ;  /* 0x000000c2c64d723e */ /* 0x000fe200000000ff */
[----:B------:R-:W-:Y:S01]  /*20ca0*/  IMAD.MOV.U32 R165, RZ, RZ, R76 ;  /* 0x000000ffffa57224 */ /* 0x000fe200078e004c */
[----:B------:R-:W-:Y:S01]  /*20cb0*/  F2FP.F16.F32.PACK_AB R76, R200, R197 ;  /* 0x000000c5c84c723e */ /* 0x000fe200000000ff */
[----:B------:R-:W-:Y:S01]  /*20cc0*/  BAR.SYNC.DEFER_BLOCKING 0x0 ;  /* 0x0000000000007b1d */ /* 0x000fe20000010000 */
[----:B------:R-:W-:Y:S01]  /*20cd0*/  @!P1 FMUL R73, R73, 16777216 ;  /* 0x4b80000049499820 */ /* 0x000fe20000400000 */
[----:B------:R-:W-:-:S03]  /*20ce0*/  @!P1 FMUL R72, R72, 16777216 ;  /* 0x4b80000048489820 */ /* 0x000fc60000400000 */
[C---:B------:R-:W-:Y:S01]  /*20cf0*/  FMUL R73, R2.reuse, R73 ;  /* 0x0000004902497220 */ /* 0x040fe20000400000 */
[----:B------:R-:W-:Y:S02]  /*20d00*/  STSM.16.M88.4 [R0], R76 ;  /* 0x0000004c00007844 */ /* 0x000fe40000000200 */
[----:B------:R-:W-:Y:S01]  /*20d10*/  BAR.SYNC.DEFER_BLOCKING 0x0 ;  /* 0x0000000000007b1d */ /* 0x000fe20000010000 */
[----:B------:R-:W-:Y:S01]  /*20d20*/  FMUL R72, R2, R72 ;  /* 0x0000004802487220 */ /* 0x000fe20000400000 */
[----:B------:R-:W-:Y:S02]  /*20d30*/  F2FP.F16.F32.PACK_AB R82, R82, R75 ;  /* 0x0000004b5252723e */ /* 0x000fe400000000ff */
[----:B------:R-:W-:Y:S02]  /*20d40*/  F2FP.F16.F32.PACK_AB R83, R83, R74 ;  /* 0x0000004a5353723e */ /* 0x000fe400000000ff */
[----:B------:R-:W-:Y:S02]  /*20d50*/  F2FP.F16.F32.PACK_AB R86, R86, R73 ;  /* 0x000000495656723e */ /* 0x000fe400000000ff */
[----:B------:R-:W-:Y:S01]  /*20d60*/  F2FP.F16.F32.PACK_AB R87, R87, R72 ;  /* 0x000000485757723e */ /* 0x000fe200000000ff */
[----:B------:R-:W-:Y:S01]  /*20d70*/  @!P1 FMUL R157, R157, 16777216 ;  /* 0x4b8000009d9d9820 */ /* 0x000fe20000400000 */
[----:B------:R-:W-:Y:S01]  /*20d80*/  @!P1 FMUL R167, R167, 16777216 ;  /* 0x4b800000a7a79820 */ /* 0x000fe20000400000 */
[----:B------:R-:W-:-:S02]  /*20d90*/  @!P1 FMUL R168, R168, 16777216 ;  /* 0x4b800000a8a89820 */ /* 0x000fc40000400000 */
[C---:B------:R-:W-:Y:S01]  /*20da0*/  FMUL R3, R2.reuse, R157 ;  /* 0x0000009d02037220 */ /* 0x040fe20000400000 */
[----:B------:R-:W4:Y:S01]  /*20db0*/  LDS.128 R72, [R149] ;  /* 0x0000000095487984 */ /* 0x000f220000000c00 */
[----:B------:R-:W-:Y:S01]  /*20dc0*/  IMAD.MOV.U32 R157, RZ, RZ, R34 ;  /* 0x000000ffff9d7224 */ /* 0x000fe200078e0022 */
[----:B------:R-:W-:Y:S01]  /*20dd0*/  MOV R34, R31 ;  /* 0x0000001f00227202 */ /* 0x000fe20000000f00 */
[----:B------:R-:W-:Y:S01]  /*20de0*/  FMUL R31, R2, R167 ;  /* 0x000000a7021f7220 */ /* 0x000fe20000400000 */
[----:B------:R-:W-:Y:S01]  /*20df0*/  @!P1 FMUL R169, R169, 16777216 ;  /* 0x4b800000a9a99820 */ /* 0x000fe20000400000 */
[----:B------:R-:W-:Y:S01]  /*20e00*/  @!P1 FMUL R170, R170, 16777216 ;  /* 0x4b800000aaaa9820 */ /* 0x000fe20000400000 */
[----:B------:R-:W-:Y:S02]  /*20e10*/  IMAD.MOV.U32 R167, RZ, RZ, R41 ;  /* 0x000000ffffa77224 */ /* 0x000fe400078e0029 */
[----:B------:R-:W-:Y:S02]  /*20e20*/  IMAD.MOV.U32 R41, RZ, RZ, R32 ;  /* 0x000000ffff297224 */ /* 0x000fe400078e0020 */
[C---:B------:R-:W-:Y:S01]  /*20e30*/  FMUL R32, R2.reuse, R168 ;  /* 0x000000a802207220 */ /* 0x040fe20000400000 */
[----:B------:R-:W-:Y:S01]  /*20e40*/  MOV R168, R34 ;  /* 0x0000002200a87202 */ /* 0x000fe20000000f00 */
[C---:B------:R-:W-:Y:S01]  /*20e50*/  FMUL R33, R2.reuse, R169 ;  /* 0x000000a902217220 */ /* 0x040fe20000400000 */
[----:B------:R-:W-:Y:S01]  /*20e60*/  FMUL R34, R2, R170 ;  /* 0x000000aa02227220 */ /* 0x000fe20000400000 */
[----:B------:R-:W-:Y:S01]  /*20e70*/  IMAD.MOV.U32 R170, RZ, RZ, R81 ;  /* 0x000000ffffaa7224 */ /* 0x000fe200078e0051 */
[----:B------:R-:W-:-:S02]  /*20e80*/  MOV R169, R80 ;  /* 0x0000005000a97202 */ /* 0x000fc40000000f00 */
        /* <DEDUP_REMOVED lines=10> */
[----:B------:R-:W-:Y:S01]  /*20f30*/  MOV R39, R27 ;  /* 0x0000001b00277202 */ /* 0x000fe20000000f00 */
[----:B------:R-:W-:Y:S01]  /*20f40*/  FMUL R27, R2, R163 ;  /* 0x000000a3021b7220 */ /* 0x000fe20000400000 */
[----:B------:R-:W4:Y:S01]  /*20f50*/  LDS.128 R76, [R149] ;  /* 0x00000000954c7984 */ /* 0x000f220000000c00 */
[----:B------:R-:W-:-:S02]  /*20f60*/  IMAD.MOV.U32 R163, RZ, RZ, R35 ;  /* 0x000000ffffa37224 */ /* 0x000fc400078e0023 */
[C---:B------:R-:W-:Y:S01]  /*20f70*/  FMUL R35, R2.reuse, R171 ;  /* 0x000000ab02237220 */ /* 0x040fe20000400000 */
[----:B------:R-:W-:Y:S02]  /*20f80*/  IMAD.MOV.U32 R53, RZ, RZ, R36 ;  /* 0x000000ffff357224 */ /* 0x000fe400078e0024 */
[----:B------:R-:W-:Y:S01]  /*20f90*/  FMUL R36, R2, R172 ;  /* 0x000000ac02247220 */ /* 0x000fe20000400000 */
[----:B------:R-:W-:Y:S01]  /*20fa0*/  MOV R172, R85 ;  /* 0x0000005500ac7202 */ /* 0x000fe20000000f00 */
[----:B------:R-:W-:Y:S01]  /*20fb0*/  IMAD.MOV.U32 R171, RZ, RZ, R84 ;  /* 0x000000ffffab7224 */ /* 0x000fe200078e0054 */
        /* <DEDUP_REMOVED lines=11> */
[----:B------:R-:W4:Y:S01]  /*21070*/  LDS.128 R80, [R149] ;  /* 0x0000000095507984 */ /* 0x000f220000000c00 */
[C---:B------:R-:W-:Y:S01]  /*21080*/  FMUL R131, R2.reuse, R144 ;  /* 0x0000009002837220 */ /* 0x040fe20000400000 */
[----:B------:R-:W-:Y:S01]  /*21090*/  FMUL R37, R2, R173 ;  /* 0x000000ad02257220 */ /* 0x000fe20000400000 */
[----:B------:R-:W-:Y:S01]  /*210a0*/  IMAD.MOV.U32 R173, RZ, RZ, R89 ;  /* 0x000000ffffad7224 */ /* 0x000fe200078e0059 */
[----:B------:R-:W-:Y:S01]  /*210b0*/  F2FP.F16.F32.PACK_AB R89, R214, R210 ;  /* 0x000000d2d659723e */ /* 0x000fe200000000ff */
[----:B------:R-:W-:Y:S01]  /*210c0*/  IMAD.MOV.U32 R144, RZ, RZ, R88 ;  /* 0x000000ffff907224 */ /* 0x000fe200078e0058 */
[----:B------:R-:W-:-:S02]  /*210d0*/  F2FP.F16.F32.PACK_AB R88, R217, R213 ;  /* 0x000000d5d958723e */ /* 0x000fc400000000ff */
[----:B------:R-:W-:Y:S02]  /*210e0*/  F2FP.F16.F32.PACK_AB R90, R90, R93 ;  /* 0x0000005d5a5a723e */ /* 0x000fe400000000ff */
[----:B------:R-:W-:Y:S01]  /*210f0*/  F2FP.F16.F32.PACK_AB R91, R91, R92 ;  /* 0x0000005c5b5b723e */ /* 0x000fe200000000ff */
[----:B------:R-:W-:Y:S06]  /*21100*/  BAR.SYNC.DEFER_BLOCKING 0x0 ;  /* 0x0000000000007b1d */ /* 0x000fec0000010000 */
[----:B------:R-:W-:Y:S02]  /*21110*/  STSM.16.M88.4 [R0], R88 ;  /* 0x0000005800007844 */ /* 0x000fe40000000200 */
[----:B------:R-:W-:Y:S01]  /*21120*/  BAR.SYNC.DEFER_BLOCKING 0x0 ;  /* 0x0000000000007b1d */ /* 0x000fe20000010000 */
[----:B------:R-:W-:Y:S01]  /*21130*/  @!P1 FMUL R97, R97, 16777216 ;  /* 0x4b80000061619820 */ /* 0x000fe20000400000 */
[----:B------:R-:W-:-:S03]  /*21140*/  @!P1 FMUL R96, R96, 16777216 ;  /* 0x4b80000060609820 */ /* 0x000fc60000400000 */
[C---:B------:R-:W-:Y:S01]  /*21150*/  FMUL R97, R2.reuse, R97 ;  /* 0x0000006102617220 */ /* 0x040fe20000400000 */
[----:B------:R-:W-:Y:S01]  /*21160*/  FMUL R96, R2, R96 ;  /* 0x0000006002607220 */ /* 0x000fe20000400000 */
[----:B------:R-:W4:Y:S01]  /*21170*/  LDS.128 R84, [R149] ;  /* 0x0000000095547984 */ /* 0x000f220000000c00 */
[----:B------:R-:W-:Y:S02]  /*21180*/  F2FP.F16.F32.PACK_AB R92, R218, R215 ;  /* 0x000000d7da5c723e */ /* 0x000fe400000000ff */
[----:B------:R-:W-:Y:S02]  /*21190*/  F2FP.F16.F32.PACK_AB R93, R216, R212 ;  /* 0x000000d4d85d723e */ /* 0x000fe400000000ff */
        /* <DEDUP_REMOVED lines=26> */
[----:B------:R-:W-:Y:S01]  /*21340*/  BAR.SYNC.DEFER_BLOCKING 0x0 ;  /* 0x0000000000007b1d */ /* 0x000fe20000010000 */
[----:B------:R-:W-:-:S05]  /*21350*/  FMUL R182, R130, 0.25 ;  /* 0x3e80000082b67820 */ /* 0x000fca0000400000 */
[----:B------:R-:W-:Y:S02]  /*21360*/  STSM.16.M88.4 [R0], R100 ;  /* 0x0000006400007844 */ /* 0x000fe40000000200 */
[----:B------:R-:W-:Y:S01]  /*21370*/  BAR.SYNC.DEFER_BLOCKING 0x0 ;  /* 0x0000000000007b1d */ /* 0x000fe20000010000 */
[----:B------:R-:W-:Y:S01]  /*21380*/  FSEL R182, R182, R130, P2 ;  /* 0x00000082b6b67208 */ /* 0x000fe20001000000 */
[----:B------:R-:W-:Y:S01]  /*21390*/  @!P1 FMUL R162, R162, 16777216 ;  /* 0x4b800000a2a29820 */ /* 0x000fe20000400000 */
[----:B------:R-:W-:Y:S01]  /*213a0*/  @!P1 FMUL R179, R179, 16777216 ;  /* 0x4b800000b3b39820 */ /* 0x000fe20000400000 */
[----:B------:R-:W-:Y:S01]  /*213b0*/  FMUL R185, R142, 0.25 ;  /* 0x3e8000008eb97820 */ /* 0x000fe20000400000 */
[----:B------:R-:W-:Y:S01]  /*213c0*/  @!P1 FMUL R54, R54, 16777216 ;  /* 0x4b80000036369820 */ /* 0x000fe20000400000 */
[----:B------:R-:W-:Y:S01]  /*213d0*/  @!P1 FMUL R182, R182, 16777216 ;  /* 0x4b800000b6b69820 */ /* 0x000fe20000400000 */
[----:B------:R-:W-:Y:S01]  /*213e0*/  FMUL R26, R2, R162 ;  /* 0x000000a2021a7220 */ /* 0x000fe20000400000 */
[----:B------:R-:W-:Y:S01]  /*213f0*/  @!P1 FMUL R140, R140, 16777216 ;  /* 0x4b8000008c8c9820 */ /* 0x000fe20000400000 */
[----:B------:R-:W-:Y:S01]  /*21400*/  MOV R162, R43 ;  /* 0x0000002b00a27202 */ /* 0x000fe20000000f00 */
[----:B------:R-:W-:Y:S01]  /*21410*/  FMUL R43, R2, R179 ;  /* 0x000000b3022b7220 */ /* 0x000fe20000400000 */
[----:B------:R-:W-:Y:S01]  /*21420*/  @!P1 FMUL R161, R161, 16777216 ;  /* 0x4b800000a1a19820 */ /* 0x000fe20000400000 */
[----:B------:R-:W-:Y:S01]  /*21430*/  @!P1 FMUL R176, R176, 16777216 ;  /* 0x4b800000b0b09820 */ /* 0x000fe20000400000 */
[----:B------:R-:W-:Y:S01]  /*21440*/  MOV R179, R46 ;  /* 0x0000002e00b37202 */ /* 0x000fe20000000f00 */
[----:B------:R-:W-:Y:S01]  /*21450*/  FMUL R46, R2, R182 ;  /* 0x000000b6022e7220 */ /* 0x000fe20000400000 */
[----:B------:R-:W-:Y:S01]  /*21460*/  FSEL R185, R185, R142, P2 ;  /* 0x0000008eb9b97208 */ /* 0x000fe20001000000 */
[----:B------:R-:W-:Y:S01]  /*21470*/  @!P1 FMUL R177, R177, 16777216 ;  /* 0x4b800000b1b19820 */ /* 0x000fe20000400000 */
[----:B------:R-:W-:Y:S01]  /*21480*/  @!P1 FMUL R178, R178, 16777216 ;  /* 0x4b800000b2b29820 */ /* 0x000fe20000400000 */
[----:B------:R-:W4:Y:S01]  /*21490*/  LDS.128 R96, [R149] ;  /* 0x0000000095607984 */ /* 0x000f220000000c00 */
[C---:B------:R-:W-:Y:S01]  /*214a0*/  FMUL R142, R2.reuse, R54 ;  /* 0x00000036028e7220 */ /* 0x040fe20000400000 */
[C---:B------:R-:W-:Y:S01]  /*214b0*/  FMUL R130, R2.reuse, R140 ;  /* 0x0000008c02827220 */ /* 0x040fe20000400000 */
[----:B------:R-:W-:Y:S01]  /*214c0*/  IMAD.MOV.U32 R182, RZ, RZ, R48 ;  /* 0x000000ffffb67224 */ /* 0x000fe200078e0030 */
[----:B------:R-:W-:Y:S01]  /*214d0*/  MOV R52, R40 ;  /* 0x0000002800347202 */ /* 0x000fe20000000f00 */
[----:B------:R-:W-:Y:S01]  /*214e0*/  IMAD.MOV.U32 R54, RZ, RZ, R38 ;  /* 0x000000ffff367224 */ /* 0x000fe200078e0026 */
[----:B------:R-:W-:Y:S01]  /*214f0*/  MOV R140, R49 ;  /* 0x00000031008c7202 */ /* 0x000fe20000000f00 */
[C---:B------:R-:W-:Y:S01]  /*21500*/  FMUL R25, R2.reuse, R161 ;  /* 0x000000a102197220 */ /* 0x040fe20000400000 */
[----:B------:R-:W-:Y:S01]  /*21510*/  FMUL R40, R2, R176 ;  /* 0x000000b002287220 */ /* 0x000fe20000400000 */
[----:B------:R-:W-:-:S02]  /*21520*/  IMAD.MOV.U32 R176, RZ, RZ, R41 ;  /* 0x000000ffffb07224 */ /* 0x000fc400078e0029 */
[----:B------:R-:W-:Y:S01]  /*21530*/  @!P1 FMUL R109, R109, 16777216 ;  /* 0x4b8000006d6d9820 */ /* 0x000fe20000400000 */
[----:B------:R-:W-:Y:S02]  /*21540*/  IMAD.MOV.U32 R161, RZ, RZ, R42 ;  /* 0x000000ffffa17224 */ /* 0x000fe400078e002a */
[----:B------:R-:W-:Y:S01]  /*21550*/  @!P1 FMUL R108, R108, 16777216 ;  /* 0x4b8000006c6c9820 */ /* 0x000fe20000400000 */
[C---:B------:R-:W-:Y:S01]  /*21560*/  FMUL R41, R2.reuse, R177 ;  /* 0x000000b102297220 */ /* 0x040fe20000400000 */
[----:B------:R-:W-:Y:S01]  /*21570*/  FMUL R42, R2, R178 ;  /* 0x000000b2022a7220 */ /* 0x000fe20000400000 */
[----:B------:R-:W-:Y:S01]  /*21580*/  IMAD.MOV.U32 R177, RZ, RZ, R54 ;  /* 0x000000ffffb17224 */ /* 0x000fe200078e0036 */
[----:B------:R-:W-:Y:S01]  /*21590*/  F2FP.F16.F32.PACK_AB R140, R182, R140 ;  /* 0x0000008cb68c723e */ /* 0x000fe200000000ff */
[----:B------:R-:W-:Y:S02]  /*215a0*/  IMAD.MOV.U32 R178, RZ, RZ, R47 ;  /* 0x000000ffffb27224 */ /* 0x000fe400078e002f */
[----:B------:R-:W-:Y:S01]  /*215b0*/  IMAD.MOV.U32 R182, RZ, RZ, R181 ;  /* 0x000000ffffb67224 */ /* 0x000fe200078e00b5 */
[----:B------:R-:W-:Y:S01]  /*215c0*/  MOV R181, R180 ;  /* 0x000000b400b57202 */ /* 0x000fe20000000f00 */
[C---:B------:R-:W-:Y:S01]  /*215d0*/  FMUL R109, R2.reuse, R109 ;  /* 0x0000006d026d7220 */ /* 0x040fe20000400000 */
[----:B------:R-:W-:Y:S01]  /*215e0*/  FMUL R108, R2, R108 ;  /* 0x0000006c026c7220 */ /* 0x000fe20000400000 */
[----:B------:R-:W-:-:S02]  /*215f0*/  IMAD.MOV.U32 R180, RZ, RZ, R179 ;  /* 0x000000ffffb47224 */ /* 0x000fc400078e00b3 */
[----:B------:R-:W-:Y:S01]  /*21600*/  IMAD.MOV.U32 R179, RZ, RZ, R178 ;  /* 0x000000ffffb37224 */ /* 0x000fe200078e00b2 */
[----:B------:R-:W-:Y:S01]  /*21610*/  MOV R178, R177 ;  /* 0x000000b100b27202 */ /* 0x000fe20000000f00 */
[----:B------:R-:W-:Y:S01]  /*21620*/  IMAD.MOV.U32 R177, RZ, RZ, R176 ;  /* 0x000000ffffb17224 */ /* 0x000fe200078e00b0 */
[----:B------:R-:W-:Y:S01]  /*21630*/  F2FP.F16.F32.PACK_AB R104, R233, R229 ;  /* 0x000000e5e968723e */ /* 0x000fe200000000ff */
[----:B------:R-:W-:Y:S01]  /*21640*/  IMAD.MOV.U32 R176, RZ, RZ, R141 ;  /* 0x000000ffffb07224 */ /* 0x000fe200078e008d */
[----:B------:R-:W-:Y:S01]  /*21650*/  F2FP.F16.F32.PACK_AB R105, R230, R227 ;  /* 0x000000e3e669723e */ /* 0x000fe200000000ff */
[----:B------:R-:W2:Y:S01]  /*21660*/  LDL.LU R141, [R1+0x8] ;  /* 0x00000800018d7983 */ /* 0x000ea20000300800 */
[----:B------:R-:W-:Y:S02]  /*21670*/  F2FP.F16.F32.PACK_AB R106, R106, R109 ;  /* 0x0000006d6a6a723e */ /* 0x000fe400000000ff */
[----:B------:R-:W-:Y:S01]  /*21680*/  F2FP.F16.F32.PACK_AB R107, R107, R108 ;  /* 0x0000006c6b6b723e */ /* 0x000fe200000000ff */
[----:B------:R-:W-:Y:S06]  /*21690*/  BAR.SYNC.DEFER_BLOCKING 0x0 ;  /* 0x0000000000007b1d */ /* 0x000fec0000010000 */
[----:B------:R-:W-:Y:S02]  /*216a0*/  STSM.16.M88.4 [R0], R104 ;  /* 0x0000006800007844 */ /* 0x000fe40000000200 */
[----:B------:R-:W-:Y:S01]  /*216b0*/  BAR.SYNC.DEFER_BLOCKING 0x0 ;  /* 0x0000000000007b1d */ /* 0x000fe20000010000 */
[----:B------:R-:W-:-:S05]  /*216c0*/  FMUL R183, R135, 0.25 ;  /* 0x3e80000087b77820 */ /* 0x000fca0000400000 */
[----:B------:R-:W-:Y:S01]  /*216d0*/  FSEL R183, R183, R135, P2 ;  /* 0x00000087b7b77208 */ /* 0x000fe20001000000 */
[----:B------:R-:W-:Y:S01]  /*216e0*/  @!P1 FMUL R184, R184, 16777216 ;  /* 0x4b800000b8b89820 */ /* 0x000fe20000400000 */
[----:B------:R-:W-:Y:S01]  /*216f0*/  @!P1 FMUL R113, R113, 16777216 ;  /* 0x4b80000071719820 */ /* 0x000fe20000400000 */
[----:B------:R-:W-:Y:S02]  /*21700*/  @!P1 FMUL R112, R112, 16777216 ;  /* 0x4b80000070709820 */ /* 0x000fe40000400000 */
[----:B------:R-:W-:Y:S01]  /*21710*/  @!P1 FMUL R183, R183, 16777216 ;  /* 0x4b800000b7b79820 */ /* 0x000fe20000400000 */
[----:B------:R-:W4:Y:S03]  /*21720*/  LDS.128 R100, [R149] ;  /* 0x0000000095647984 */ /* 0x000f260000000c00 */
[C---:B------:R-:W-:Y:S01]  /*21730*/  FMUL R47, R2.reuse, R183 ;  /* 0x000000b7022f7220 */ /* 0x040fe20000400000 */
[C---:B------:R-:W-:Y:S01]  /*21740*/  FMUL R48, R2.reuse, R184 ;  /* 0x000000b802307220 */ /* 0x040fe20000400000 */
[C---:B------:R-:W-:Y:S01]  /*21750*/  FMUL R113, R2.reuse, R113 ;  /* 0x0000007102717220 */ /* 0x040fe20000400000 */
[----:B------:R-:W-:Y:S01]  /*21760*/  FMUL R112, R2, R112 ;  /* 0x0000007002707220 */ /* 0x000fe20000400000 */
[----:B------:R-:W-:Y:S01]  /*21770*/  MOV R183, R182 ;  /* 0x000000b600b77202 */ /* 0x000fe20000000f00 */
[----:B------:R-:W-:Y:S01]  /*21780*/  IMAD.MOV.U32 R184, RZ, RZ, R181 ;  /* 0x000000ffffb87224 */ /* 0x000fe200078e00b5 */
[----:B------:R-:W-:Y:S01]  /*21790*/  MOV R181, R179 ;  /* 0x000000b300b57202 */ /* 0x000fe20000000f00 */
[----:B------:R-:W-:-:S02]  /*217a0*/  IMAD.MOV.U32 R182, RZ, RZ, R180 ;  /* 0x000000ffffb67224 */ /* 0x000fc400078e00b4 */
[----:B------:R-:W-:Y:S01]  /*217b0*/  IMAD.MOV.U32 R180, RZ, RZ, R178 ;  /* 0x000000ffffb47224 */ /* 0x000fe200078e00b2 */
[----:B------:R-:W-:Y:S01]  /*217c0*/  MOV R178, R176 ;  /* 0x000000b000b27202 */ /* 0x000fe20000000f00 */
[----:B------:R-:W-:Y:S02]  /*217d0*/  IMAD.MOV.U32 R179, RZ, RZ, R177 ;  /* 0x000000ffffb37224 */ /* 0x000fe400078e00b1 */
[----:B------:R-:W-:Y:S01]  /*217e0*/  IMAD.MOV.U32 R177, RZ, RZ, R211 ;  /* 0x000000ffffb17224 */ /* 0x000fe200078e00d3 */
[----:B------:R-:W-:Y:S01]  /*217f0*/  F2FP.F16.F32.PACK_AB R108, R234, R231 ;  /* 0x000000e7ea6c723e */ /* 0x000fe200000000ff */
[----:B------:R-:W3:Y:S01]  /*21800*/  LDL.LU R211, [R1+0x1338] ;  /* 0x0013380001d37983 */ /* 0x000ee20000300800 */
[----:B------:R-:W-:Y:S01]  /*21810*/  IMAD.MOV.U32 R176, RZ, RZ, R209 ;  /* 0x000000ffffb07224 */ /* 0x000fe200078e00d1 */
[----:B------:R-:W-:Y:S02]  /*21820*/  F2FP.F16.F32.PACK_AB R109, R232, R228 ;  /* 0x000000e4e86d723e */ /* 0x000fe400000000ff */
[----:B------:R-:W-:Y:S01]  /*21830*/  F2FP.F16.F32.PACK_AB R110, R110, R113 ;  /* 0x000000716e6e723e */ /* 0x000fe200000000ff */
[----:B------:R-:W3:Y:S01]  /*21840*/  LDL.LU R209, [R1+0x1334] ;  /* 0x0013340001d17983 */ /* 0x000ee20000300800 */
        /* <DEDUP_REMOVED lines=16> */
[----:B------:R-:W-:-:S02]  /*21950*/  F2FP.F16.F32.PACK_AB R116, R239, R236 ;  /* 0x000000ecef74723e */ /* 0x000fc400000000ff */
[----:B------:R-:W-:-:S03]  /*21960*/  F2FP.F16.F32.PACK_AB R117, R237, R191 ;  /* 0x000000bfed75723e */ /* 0x000fc600000000ff */
[----:B------:R-:W4:Y:S01]  /*21970*/  LDS.128 R108, [R149] ;  /* 0x00000000956c7984 */ /* 0x000f220000000c00 */
        /* <DEDUP_REMOVED lines=21> */
[----:B------:R-:W-:Y:S01]  /*21ad0*/  FMUL R187, R143, 0.25 ;  /* 0x3e8000008fbb7820 */ /* 0x000fe20000400000 */
[----:B------:R-:W-:Y:S01]  /*21ae0*/  @!P1 FMUL R50, R50, 16777216 ;  /* 0x4b80000032329820 */ /* 0x000fe20000400000 */
[----:B------:R-:W-:Y:S01]  /*21af0*/  @!P1 FMUL R55, R55, 16777216 ;  /* 0x4b80000037379820 */ /* 0x000fe20000400000 */
[----:B------:R-:W-:-:S02]  /*21b00*/  @!P1 FMUL R51, R51, 16777216 ;  /* 0x4b80000033339820 */ /* 0x000fc40000400000 */
[----:B------:R-:W-:Y:S01]  /*21b10*/  FSEL R187, R187, R143, P2 ;  /* 0x0000008fbbbb7208 */ /* 0x000fe20001000000 */
[C---:B------:R-:W-:Y:S01]  /*21b20*/  FMUL R135, R2.reuse, R50 ;  /* 0x0000003202877220 */ /* 0x040fe20000400000 */
[C---:B------:R-:W-:Y:S01]  /*21b30*/  FMUL R143, R2.reuse, R55 ;  /* 0x00000037028f7220 */ /* 0x040fe20000400000 */
[----:B------:R-:W-:Y:S01]  /*21b40*/  FMUL R133, R2, R51 ;  /* 0x0000003302857220 */ /* 0x000fe20000400000 */
[----:B------:R-:W4:Y:S01]  /*21b50*/  LDS.128 R120, [R149] ;  /* 0x0000000095787984 */ /* 0x000f220000000c00 */
[----:B--2---:R-:W-:Y:S02]  /*21b60*/  F2FP.F16.F32.PACK_AB R141, R141, R252 ;  /* 0x000000fc8d8d723e */ /* 0x004fe400000000ff */
[----:B------:R-:W-:Y:S02]  /*21b70*/  F2FP.F16.F32.PACK_AB R142, R142, R135 ;  /* 0x000000878e8e723e */ /* 0x000fe400000000ff */
[----:B------:R-:W-:Y:S01]  /*21b80*/  F2FP.F16.F32.PACK_AB R143, R143, R133 ;  /* 0x000000858f8f723e */ /* 0x000fe200000000ff */
[----:B------:R-:W-:Y:S06]  /*21b90*/  BAR.SYNC.DEFER_BLOCKING 0x0 ;  /* 0x0000000000007b1d */ /* 0x000fec0000010000 */
[----:B------:R2:W-:Y:S02]  /*21ba0*/  STSM.16.M88.4 [R0], R140 ;  /* 0x0000008c00007844 */ /* 0x0005e40000000200 */
[----:B------:R-:W-:Y:S01]  /*21bb0*/  BAR.SYNC.DEFER_BLOCKING 0x0 ;  /* 0x0000000000007b1d */ /* 0x000fe20000010000 */
[----:B------:R-:W-:Y:S01]  /*21bc0*/  FMUL R186, R138, 0.25 ;  /* 0x3e8000008aba7820 */ /* 0x000fe20000400000 */
[----:B------:R-:W-:Y:S01]  /*21bd0*/  @!P1 FMUL R128, R128, 16777216 ;  /* 0x4b80000080809820 */ /* 0x000fe20000400000 */
[----:B------:R-:W-:-:S03]  /*21be0*/  @!P1 FMUL R59, R59, 16777216 ;  /* 0x4b8000003b3b9820 */ /* 0x000fc60000400000 */
[----:B------:R-:W-:Y:S01]  /*21bf0*/  FSEL R186, R186, R138, P2 ;  /* 0x0000008ababa7208 */ /* 0x000fe20001000000 */
[C---:B------:R-:W-:Y:S01]  /*21c00*/  FMUL R138, R2.reuse, R128 ;  /* 0x00000080028a7220 */ /* 0x040fe20000400000 */
[----:B------:R-:W-:Y:S01]  /*21c10*/  FMUL R128, R2, R59 ;  /* 0x0000003b02807220 */ /* 0x000fe20000400000 */
[----:B------:R-:W-:Y:S02]  /*21c20*/  F2FP.F16.F32.PACK_AB R136, R184, R183 ;  /* 0x000000b7b888723e */ /* 0x000fe400000000ff */
[----:B---3--:R-:W-:Y:S01]  /*21c30*/  F2FP.F16.F32.PACK_AB R137, R209, R211 ;  /* 0x000000d3d189723e */ /* 0x008fe200000000ff */
[----:B------:R-:W-:Y:S01]  /*21c40*/  @!P1 FMUL R145, R145, 16777216 ;  /* 0x4b80000091919820 */ /* 0x000fe20000400000 */
[----:B------:R-:W-:Y:S01]  /*21c50*/  F2FP.F16.F32.PACK_AB R134, R134, R58 ;  /* 0x0000003a8686723e */ /* 0x000fe200000000ff */
[----:B------:R-:W-:Y:S01]  /*21c60*/  @!P1 FMUL R175, R175, 16777216 ;  /* 0x4b800000afaf9820 */ /* 0x000fe20000400000 */
[----:B------:R-:W-:Y:S01]  /*21c70*/  F2FP.F16.F32.PACK_AB R135, R56, R57 ;  /* 0x000000393887723e */ /* 0x000fe200000000ff */
[----:B------:R-:W-:Y:S01]  /*21c80*/  @!P1 FMUL R174, R174, 16777216 ;  /* 0x4b800000aeae9820 */ /* 0x000fe20000400000 */
[----:B------:R-:W-:Y:S01]  /*21c90*/  F2FP.F16.F32.PACK_AB R130, R130, R132 ;  /* 0x000000848282723e */ /* 0x000fe200000000ff */
[----:B------:R-:W-:Y:S01]  /*21ca0*/  @!P1 FMUL R146, R146, 16777216 ;  /* 0x4b80000092929820 */ /* 0x000fe20000400000 */
[----:B------:R-:W-:Y:S01]  /*21cb0*/  F2FP.F16.F32.PACK_AB R133, R6, R7 ;  /* 0x000000070685723e */ /* 0x000fe200000000ff */
[----:B--2---:R-:W2:Y:S01]  /*21cc0*/  LDC.64 R140, c[0x0][0x270] ;  /* 0x00009c00ff8c7b82 */ /* 0x004ea20000000a00 */
[----:B------:R-:W3:Y:S01]  /*21cd0*/  LDS.128 R124, [R149] ;  /* 0x00000000957c7984 */ /* 0x000ee20000000c00 */
[----:B------:R-:W-:-:S02]  /*21ce0*/  F2FP.F16.F32.PACK_AB R138, R138, R129 ;  /* 0x000000818a8a723e */ /* 0x000fc400000000ff */
[----:B------:R-:W-:-:S04]  /*21cf0*/  F2FP.F16.F32.PACK_AB R139, R139, R128 ;  /* 0x000000808b8b723e */ /* 0x000fc800000000ff */
[----:B------:R-:W-:Y:S01]  /*21d00*/  BAR.SYNC.DEFER_BLOCKING 0x0 ;  /* 0x0000000000007b1d */ /* 0x000fe20000010000 */
[----:B------:R-:W-:Y:S01]  /*21d10*/  FMUL R59, R2, R145 ;  /* 0x00000091023b7220 */ /* 0x000fe20000400000 */
[----:B------:R-:W-:Y:S01]  /*21d20*/  IMAD.MOV.U32 R184, RZ, RZ, R181 ;  /* 0x000000ffffb87224 */ /* 0x000fe200078e00b5 */
[----:B------:R-:W-:Y:S02]  /*21d30*/  MOV R183, R182 ;  /* 0x000000b600b77202 */ /* 0x000fe40000000f00 */
[----:B------:R-:W-:Y:S02]  /*21d40*/  F2FP.F16.F32.PACK_AB R23, R23, R24 ;  /* 0x000000181717723e */ /* 0x000fe400000000ff */
[----:B------:R-:W-:Y:S01]  /*21d50*/  F2FP.F16.F32.PACK_AB R22, R3, R22 ;  /* 0x000000160316723e */ /* 0x000fe200000000ff */
[----:B------:R-:W3:Y:S04]  /*21d60*/  LDL.LU R209, [R1+0x1330] ;  /* 0x0013300001d17983 */ /* 0x000ee80000300800 */
[----:B------:R0:W-:Y:S01]  /*21d70*/  STSM.16.M88.4 [R0], R136 ;  /* 0x0000008800007844 */ /* 0x0001e20000000200 */
[----:B------:R-:W-:Y:S01]  /*21d80*/  F2FP.F16.F32.PACK_AB R131, R131, R59 ;  /* 0x0000003b8383723e */ /* 0x000fe200000000ff */
[----:B------:R-:W-:Y:S01]  /*21d90*/  BAR.SYNC.DEFER_BLOCKING 0x0 ;  /* 0x0000000000007b1d */ /* 0x000fe20000010000 */
[----:B------:R-:W-:-:S02]  /*21da0*/  F2FP.F16.F32.PACK_AB R128, R184, R183 ;  /* 0x000000b7b880723e */ /* 0x000fc400000000ff */
[----:B------:R-:W-:Y:S01]  /*21db0*/  F2FP.F16.F32.PACK_AB R129, R14, R15 ;  /* 0x0000000f0e81723e */ /* 0x000fe200000000ff */
[----:B------:R-:W-:Y:S01]  /*21dc0*/  IMAD.MOV.U32 R182, RZ, RZ, R180 ;  /* 0x000000ffffb67224 */ /* 0x000fe200078e00b4 */
[----:B------:R-:W-:Y:S02]  /*21dd0*/  MOV R181, R179 ;  /* 0x000000b300b57202 */ /* 0x000fe40000000f00 */
[----:B------:R-:W-:Y:S01]  /*21de0*/  MOV R145, R39 ;  /* 0x0000002700917202 */ /* 0x000fe20000000f00 */
[----:B------:R-:W-:Y:S01]  /*21df0*/  FMUL R38, R2, R174 ;  /* 0x000000ae02267220 */ /* 0x000fe20000400000 */
[----:B------:R-:W3:Y:S04]  /*21e00*/  LDL.LU R211, [R1+0x132c] ;  /* 0x00132c0001d37983 */ /* 0x000ee80000300800 */
[----:B------:R-:W3:Y:S01]  /*21e10*/  LDS.128 R56, [R149] ;  /* 0x0000000095387984 */ /* 0x000ee20000000c00 */
[----:B------:R-:W-:Y:S06]  /*21e20*/  BAR.SYNC.DEFER_BLOCKING 0x0 ;  /* 0x0000000000007b1d */ /* 0x000fec0000010000 */
[----:B------:R-:W-:Y:S02]  /*21e30*/  STSM.16.M88.4 [R0], R128 ;  /* 0x0000008000007844 */ /* 0x000fe40000000200 */
[----:B------:R-:W-:Y:S01]  /*21e40*/  BAR.SYNC.DEFER_BLOCKING 0x0 ;  /* 0x0000000000007b1d */ /* 0x000fe20000010000 */
[----:B------:R-:W-:Y:S01]  /*21e50*/  IMAD.MOV.U32 R183, RZ, RZ, R182 ;  /* 0x000000ffffb77224 */ /* 0x000fe200078e00b6 */
[----:B------:R-:W-:-:S04]  /*21e60*/  MOV R184, R181 ;  /* 0x000000b500b87202 */ /* 0x000fc80000000f00 */
[----:B------:R-:W3:Y:S01]  /*21e70*/  LDS.128 R128, [R149] ;  /* 0x0000000095807984 */ /* 0x000ee20000000c00 */
[----:B------:R-:W-:Y:S01]  /*21e80*/  F2FP.F16.F32.PACK_AB R132, R184, R183 ;  /* 0x000000b7b884723e */ /* 0x000fe200000000ff */
[----:B------:R-:W-:Y:S06]  /*21e90*/  BAR.SYNC.DEFER_BLOCKING 0x0 ;  /* 0x0000000000007b1d */ /* 0x000fec0000010000 */
[----:B------:R1:W-:Y:S01]  /*21ea0*/  STSM.16.M88.4 [R0], R132 ;  /* 0x0000008400007844 */ /* 0x0003e20000000200 */
[----:B0-----:R-:W-:Y:S02]  /*21eb0*/  F2FP.F16.F32.PACK_AB R138, R25, R26 ;  /* 0x0000001a198a723e */ /* 0x001fe400000000ff */
[----:B------:R-:W-:Y:S01]  /*21ec0*/  F2FP.F16.F32.PACK_AB R139, R27, R28 ;  /* 0x0000001c1b8b723e */ /* 0x000fe200000000ff */
[----:B------:R-:W-:Y:S01]  /*21ed0*/  BAR.SYNC.DEFER_BLOCKING 0x0 ;  /* 0x0000000000007b1d */ /* 0x000fe20000010000 */
[----:B------:R-:W-:Y:S01]  /*21ee0*/  FMUL R39, R2, R175 ;  /* 0x000000af02277220 */ /* 0x000fe20000400000 */
[----:B------:R-:W-:-:S02]  /*21ef0*/  IMAD.MOV.U32 R175, RZ, RZ, R53 ;  /* 0x000000ffffaf7224 */ /* 0x000fc400078e0035 */
[----:B------:R-:W-:Y:S01]  /*21f00*/  IMAD.MOV.U32 R180, RZ, RZ, R178 ;  /* 0x000000ffffb47224 */ /* 0x000fe200078e00b2 */
[----:B------:R-:W-:Y:S01]  /*21f10*/  MOV R178, R176 ;  /* 0x000000b000b27202 */ /* 0x000fe20000000f00 */
[----:B------:R-:W-:Y:S02]  /*21f20*/  IMAD.MOV.U32 R179, RZ, RZ, R177 ;  /* 0x000000ffffb37224 */ /* 0x000fe400078e00b1 */
[----:B------:R-:W-:Y:S02]  /*21f30*/  IMAD.MOV.U32 R177, RZ, RZ, R175 ;  /* 0x000000ffffb17224 */ /* 0x000fe400078e00af */
[----:B------:R-:W-:Y:S01]  /*21f40*/  IMAD.MOV.U32 R181, RZ, RZ, R180 ;  /* 0x000000ffffb57224 */ /* 0x000fe200078e00b4 */
[----:B------:R-:W-:Y:S01]  /*21f50*/  MOV R180, R178 ;  /* 0x000000b200b47202 */ /* 0x000fe20000000f00 */
[----:B------:R-:W-:Y:S01]  /*21f60*/  IMAD.MOV.U32 R182, RZ, RZ, R179 ;  /* 0x000000ffffb67224 */ /* 0x000fe200078e00b3 */
[----:B------:R-:W0:Y:S01]  /*21f70*/  LDS.128 R24, [R149] ;  /* 0x0000000095187984 */ /* 0x000e220000000c00 */
[----:B------:R-:W-:-:S03]  /*21f80*/  IMAD.MOV.U32 R179, RZ, RZ, R177 ;  /* 0x000000ffffb37224 */ /* 0x000fc600078e00b1 */
[----:B------:R-:W-:Y:S01]  /*21f90*/  MOV R183, R182 ;  /* 0x000000b600b77202 */ /* 0x000fe20000000f00 */
[----:B------:R-:W-:Y:S02]  /*21fa0*/  IMAD.MOV.U32 R184, RZ, RZ, R180 ;  /* 0x000000ffffb87224 */ /* 0x000fe400078e00b4 */
[----:B------:R-:W-:-:S03]  /*21fb0*/  IMAD.MOV.U32 R182, RZ, RZ, R179 ;  /* 0x000000ffffb67224 */ /* 0x000fc600078e00b3 */
[----:B------:R-:W-:Y:S02]  /*21fc0*/  F2FP.F16.F32.PACK_AB R20, R184, R183 ;  /* 0x000000b7b814723e */ /* 0x000fe400000000ff */
[----:B------:R-:W-:Y:S01]  /*21fd0*/  F2FP.F16.F32.PACK_AB R21, R182, R181 ;  /* 0x000000b5b615723e */ /* 0x000fe200000000ff */
[----:B------:R-:W-:Y:S06]  /*21fe0*/  BAR.SYNC.DEFER_BLOCKING 0x0 ;  /* 0x0000000000007b1d */ /* 0x000fec0000010000 */
[----:B------:R-:W-:Y:S02]  /*21ff0*/  STSM.16.M88.4 [R0], R20 ;  /* 0x0000001400007844 */ /* 0x000fe40000000200 */
[----:B------:R-:W-:Y:S01]  /*22000*/  BAR.SYNC.DEFER_BLOCKING 0x0 ;  /* 0x0000000000007b1d */ /* 0x000fe20000010000 */
[----:B------:R-:W-:Y:S01]  /*22010*/  IMAD.MOV.U32 R174, RZ, RZ, R52 ;  /* 0x000000ffffae7224 */ /* 0x000fe200078e0034 */
[----:B------:R-:W-:-:S03]  /*22020*/  MOV R175, R12 ;  /* 0x0000000c00af7202 */ /* 0x000fc60000000f00 */
[----:B------:R-:W-:Y:S02]  /*22030*/  IMAD.MOV.U32 R176, RZ, RZ, R174 ;  /* 0x000000ffffb07224 */ /* 0x000fe400078e00ae */
[----:B------:R-:W-:Y:S01]  /*22040*/  IMAD.MOV.U32 R174, RZ, RZ, R13 ;  /* 0x000000ffffae7224 */ /* 0x000fe200078e000d */
[----:B------:R-:W-:Y:S01]  /*22050*/  MOV R178, R175 ;  /* 0x000000af00b27202 */ /* 0x000fe20000000f00 */
[----:B------:R-:W-:Y:S01]  /*22060*/  IMAD.MOV.U32 R177, RZ, RZ, R176 ;  /* 0x000000ffffb17224 */ /* 0x000fe200078e00b0 */
[----:B-1----:R-:W-:Y:S01]  /*22070*/  F2FP.F16.F32.PACK_AB R134, R29, R30 ;  /* 0x0000001e1d86723e */ /* 0x002fe200000000ff */
[----:B------:R-:W-:Y:S01]  /*22080*/  IMAD.MOV.U32 R176, RZ, RZ, R174 ;  /* 0x000000ffffb07224 */ /* 0x000fe200078e00ae */
[----:B------:R-:W-:Y:S01]  /*22090*/  F2FP.F16.F32.PACK_AB R135, R31, R32 ;  /* 0x000000201f87723e */ /* 0x000fe200000000ff */
[----:B------:R-:W-:Y:S01]  /*220a0*/  IMAD.MOV.U32 R175, RZ, RZ, R173 ;  /* 0x000000ffffaf7224 */ /* 0x000fe200078e00ad */
[----:B------:R-:W1:Y:S01]  /*220b0*/  LDS.128 R20, [R149] ;  /* 0x0000000095147984 */ /* 0x000e620000000c00 */
[----:B------:R-:W-:Y:S01]  /*220c0*/  MOV R179, R178 ;  /* 0x000000b200b37202 */ /* 0x000fe20000000f00 */
[----:B------:R-:W-:-:S02]  /*220d0*/  IMAD.MOV.U32 R180, RZ, RZ, R176 ;  /* 0x000000ffffb47224 */ /* 0x000fc400078e00b0 */
[----:B------:R-:W-:Y:S01]  /*220e0*/  IMAD.MOV.U32 R178, RZ, RZ, R175 ;  /* 0x000000ffffb27224 */ /* 0x000fe200078e00af */
[----:B------:R-:W4:Y:S02]  /*220f0*/  LDL.LU R12, [R1+0x1328] ;  /* 0x00132800010c7983 */ /* 0x000f240000300800 */
[----:B------:R-:W-:Y:S02]  /*22100*/  F2FP.F16.F32.PACK_AB R136, R180, R179 ;  /* 0x000000b3b488723e */ /* 0x000fe400000000ff */
[----:B------:R-:W-:Y:S01]  /*22110*/  F2FP.F16.F32.PACK_AB R137, R178, R177 ;  /* 0x000000b1b289723e */ /* 0x000fe200000000ff */
[----:B------:R-:W-:Y:S01]  /*22120*/  BAR.SYNC.DEFER_BLOCKING 0x0 ;  /* 0x0000000000007b1d */ /* 0x000fe20000010000 */
[----:B------:R-:W-:Y:S02]  /*22130*/  F2FP.F16.F32.PACK_AB R30, R33, R34 ;  /* 0x00000022211e723e */ /* 0x000fe400000000ff */
[----:B------:R-:W-:Y:S01]  /*22140*/  F2FP.F16.F32.PACK_AB R31, R35, R36 ;  /* 0x00000024231f723e */ /* 0x000fe200000000ff */
[----:B------:R-:W-:Y:S01]  /*22150*/  IMAD.MOV.U32 R174, RZ, RZ, R171 ;  /* 0x000000ffffae7224 */ /* 0x000fe200078e00ab */
[----:B------:R-:W-:Y:S01]  /*22160*/  MOV R173, R172 ;  /* 0x000000ac00ad7202 */ /* 0x000fe20000000f00 */
[----:B------:R-:W3:Y:S04]  /*22170*/  LDL.LU R13, [R1+0x1324] ;  /* 0x00132400010d7983 */ /* 0x000ee80000300800 */
[----:B------:R2:W-:Y:S01]  /*22180*/  STSM.16.M88.4 [R0], R136 ;  /* 0x0000008800007844 */ /* 0x0005e20000000200 */
[----:B------:R-:W-:Y:S01]  /*22190*/  BAR.SYNC.DEFER_BLOCKING 0x0 ;  /* 0x0000000000007b1d */ /* 0x000fe20000010000 */
[----:B------:R-:W-:Y:S01]  /*221a0*/  MOV R171, R169 ;  /* 0x000000a900ab7202 */ /* 0x000fe20000000f00 */
[----:B------:R-:W-:Y:S01]  /*221b0*/  IMAD.MOV.U32 R172, RZ, RZ, R170 ;  /* 0x000000ffffac7224 */ /* 0x000fe200078e00aa */
[----:B------:R-:W-:-:S03]  /*221c0*/  MOV R175, R174 ;  /* 0x000000ae00af7202 */ /* 0x000fc60000000f00 */
[----:B------:R-:W-:Y:S02]  /*221d0*/  IMAD.MOV.U32 R176, RZ, RZ, R172 ;  /* 0x000000ffffb07224 */ /* 0x000fe400078e00ac */
[----:B------:R-:W-:Y:S01]  /*221e0*/  IMAD.MOV.U32 R174, RZ, RZ, R171 ;  /* 0x000000ffffae7224 */ /* 0x000fe200078e00ab */
[----:B------:R-:W3:Y:S04]  /*221f0*/  LDL.LU R14, [R1+0x1320] ;  /* 0x00132000010e7983 */ /* 0x000ee80000300800 */
[----:B------:R-:W1:Y:S01]  /*22200*/  LDS.128 R32, [R149] ;  /* 0x0000000095207984 */ /* 0x000e620000000c00 */
[----:B------:R-:W-:Y:S02]  /*22210*/  F2FP.F16.F32.PACK_AB R132, R176, R175 ;  /* 0x000000afb084723e */ /* 0x000fe400000000ff */
[----:B------:R-:W-:Y:S01]  /*22220*/  F2FP.F16.F32.PACK_AB R133, R174, R173 ;  /* 0x000000adae85723e */ /* 0x000fe200000000ff */
[----:B------:R-:W-:Y:S01]  /*22230*/  BAR.SYNC.DEFER_BLOCKING 0x0 ;  /* 0x0000000000007b1d */ /* 0x000fe20000010000 */
[----:B------:R-:W-:-:S02]  /*22240*/  IMAD.MOV.U32 R170, RZ, RZ, R165 ;  /* 0x000000ffffaa7224 */ /* 0x000fc400078e00a5 */
[----:B------:R-:W-:-:S03]  /*22250*/  IMAD.MOV.U32 R169, RZ, RZ, R166 ;  /* 0x000000ffffa97224 */ /* 0x000fc600078e00a6 */
[----:B------:R-:W3:Y:S04]  /*22260*/  LDL.LU R15, [R1+0x131c] ;  /* 0x00131c00010f7983 */ /* 0x000ee80000300800 */
[----:B------:R-:W-:Y:S01]  /*22270*/  STSM.16.M88.4 [R0], R132 ;  /* 0x0000008400007844 */ /* 0x000fe20000000200 */
[----:B------:R-:W-:Y:S01]  /*22280*/  BAR.SYNC.DEFER_BLOCKING 0x0 ;  /* 0x0000000000007b1d */ /* 0x000fe20000010000 */
[----:B------:R-:W-:Y:S01]  /*22290*/  IMAD.MOV.U32 R165, RZ, RZ, R4 ;  /* 0x000000ffffa57224 */ /* 0x000fe200078e0004 */
[----:B------:R-:W-:Y:S01]  /*222a0*/  MOV R166, R164 ;  /* 0x000000a400a67202 */ /* 0x000fe20000000f00 */
[----:B------:R-:W-:-:S03]  /*222b0*/  IMAD.MOV.U32 R164, RZ, RZ, R5 ;  /* 0x000000ffffa47224 */ /* 0x000fc600078e0005 */
[----:B------:R-:W4:Y:S04]  /*222c0*/  LDL.LU R4, [R1+0x1318] ;  /* 0x0013180001047983 */ /* 0x000f280000300800 */
[----:B------:R-:W3:Y:S04]  /*222d0*/  LDL.LU R5, [R1+0x1314] ;  /* 0x0013140001057983 */ /* 0x000ee80000300800 */
[----:B------:R-:W3:Y:S04]  /*222e0*/  LDL.LU R6, [R1+0x1310] ;  /* 0x0013100001067983 */ /* 0x000ee80000300800 */
[----:B------:R-:W3:Y:S04]  /*222f0*/  LDL.LU R7, [R1+0x130c] ;  /* 0x00130c0001077983 */ /* 0x000ee80000300800 */
[----:B------:R-:W1:Y:S01]  /*22300*/  LDS.128 R132, [R149] ;  /* 0x0000000095847984 */ /* 0x000e620000000c00 */
[----:B------:R-:W-:Y:S01]  /*22310*/  MOV R171, R170 ;  /* 0x000000aa00ab7202 */ /* 0x000fe20000000f00 */
[----:B------:R-:W-:-:S02]  /*22320*/  IMAD.MOV.U32 R172, RZ, RZ, R166 ;  /* 0x000000ffffac7224 */ /* 0x000fc400078e00a6 */
[----:B------:R-:W-:-:S03]  /*22330*/  IMAD.MOV.U32 R170, RZ, RZ, R161 ;  /* 0x000000ffffaa7224 */ /* 0x000fc600078e00a1 */
[----:B------:R-:W-:Y:S02]  /*22340*/  F2FP.F16.F32.PACK_AB R28, R172, R171 ;  /* 0x000000abac1c723e */ /* 0x000fe400000000ff */
[----:B------:R-:W-:Y:S01]  /*22350*/  F2FP.F16.F32.PACK_AB R29, R170, R169 ;  /* 0x000000a9aa1d723e */ /* 0x000fe200000000ff */
[----:B------:R-:W-:Y:S06]  /*22360*/  BAR.SYNC.DEFER_BLOCKING 0x0 ;  /* 0x0000000000007b1d */ /* 0x000fec0000010000 */
[----:B------:R-:W-:Y:S02]  /*22370*/  STSM.16.M88.4 [R0], R28 ;  /* 0x0000001c00007844 */ /* 0x000fe40000000200 */
[----:B------:R-:W-:Y:S01]  /*22380*/  BAR.SYNC.DEFER_BLOCKING 0x0 ;  /* 0x0000000000007b1d */ /* 0x000fe20000010000 */
[----:B--2---:R-:W-:-:S02]  /*22390*/  F2FP.F16.F32.PACK_AB R136, R168, R167 ;  /* 0x000000a7a888723e */ /* 0x004fc400000000ff */
[----:B------:R-:W-:-:S03]  /*223a0*/  F2FP.F16.F32.PACK_AB R137, R159, R158 ;  /* 0x0000009e9f89723e */ /* 0x000fc600000000ff */
[----:B------:R-:W2:Y:S01]  /*223b0*/  LDS.128 R28, [R149] ;  /* 0x00000000951c7984 */ /* 0x000ea20000000c00 */
[----:B------:R-:W-:Y:S02]  /*223c0*/  F2FP.F16.F32.PACK_AB R138, R37, R38 ;  /* 0x00000026258a723e */ /* 0x000fe400000000ff */
[----:B------:R-:W-:Y:S01]  /*223d0*/  F2FP.F16.F32.PACK_AB R139, R39, R40 ;  /* 0x00000028278b723e */ /* 0x000fe200000000ff */
[----:B------:R-:W-:Y:S06]  /*223e0*/  BAR.SYNC.DEFER_BLOCKING 0x0 ;  /* 0x0000000000007b1d */ /* 0x000fec0000010000 */
[----:B------:R0:W-:Y:S01]  /*223f0*/  STSM.16.M88.4 [R0], R136 ;  /* 0x0000008800007844 */ /* 0x0001e20000000200 */
[----:B------:R-:W-:-:S02]  /*22400*/  F2FP.F16.F32.PACK_AB R38, R41, R42 ;  /* 0x0000002a2926723e */ /* 0x000fc400000000ff */
[----:B------:R-:W-:Y:S01]  /*22410*/  F2FP.F16.F32.PACK_AB R39, R43, R44 ;  /* 0x0000002c2b27723e */ /* 0x000fe200000000ff */
[----:B------:R-:W-:Y:S01]  /*22420*/  BAR.SYNC.DEFER_BLOCKING 0x0 ;  /* 0x0000000000007b1d */ /* 0x000fe20000010000 */
[----:B------:R-:W-:Y:S01]  /*22430*/  IMAD.MOV.U32 R166, RZ, RZ, R164 ;  /* 0x000000ffffa67224 */ /* 0x000fe200078e00a4 */
[----:B------:R-:W-:-:S04]  /*22440*/  MOV R164, R162 ;  /* 0x000000a200a47202 */ /* 0x000fc80000000f00 */
[----:B------:R-:W2:Y:S01]  /*22450*/  LDS.128 R40, [R149] ;  /* 0x0000000095287984 */ /* 0x000ea20000000c00 */
[----:B------:R-:W-:Y:S02]  /*22460*/  F2FP.F16.F32.PACK_AB R36, R166, R165 ;  /* 0x000000a5a624723e */ /* 0x000fe400000000ff */
[----:B------:R-:W-:Y:S01]  /*22470*/  F2FP.F16.F32.PACK_AB R37, R164, R148 ;  /* 0x00000094a425723e */ /* 0x000fe200000000ff */
[----:B------:R-:W-:Y:S06]  /*22480*/  BAR.SYNC.DEFER_BLOCKING 0x0 ;  /* 0x0000000000007b1d */ /* 0x000fec0000010000 */
[----:B------:R-:W1:Y:S01]  /*22490*/  S2R R148, SR_TID.X ;  /* 0x0000000000947919 */ /* 0x000e620000002100 */
[----:B------:R-:W-:Y:S01]  /*224a0*/  STSM.16.M88.4 [R0], R36 ;  /* 0x0000002400007844 */ /* 0x000fe20000000200 */
[----:B------:R-:W-:Y:S01]  /*224b0*/  BAR.SYNC.DEFER_BLOCKING 0x0 ;  /* 0x0000000000007b1d */ /* 0x000fe20000010000 */
[----:B------:R-:W-:-:S05]  /*224c0*/  FMUL R54, R2, R146 ;  /* 0x0000009202367220 */ /* 0x000fca0000400000 */
[----:B------:R-:W2:Y:S01]  /*224d0*/  S2R R146, SR_CTAID.X ;  /* 0x0000000000927919 */ /* 0x000ea20000002500 */
[----:B-1----:R-:W-:Y:S02]  /*224e0*/  LOP3.LUT R164, R148, 0x3f, RZ, 0xc0, !PT ;  /* 0x0000003f94a47812 */ /* 0x002fe400078ec0ff */
[----:B------:R-:W1:Y:S01]  /*224f0*/  S2R R148, SR_CTAID.Y ;  /* 0x0000000000947919 */ /* 0x000e620000002600 */
[----:B------:R-:W3:Y:S01]  /*22500*/  LDS.128 R36, [R149] ;  /* 0x0000000095247984 */ /* 0x000ee20000000c00 */
[----:B------:R-:W-:Y:S01]  /*22510*/  IMAD.MOV.U32 R161, RZ, RZ, R18 ;  /* 0x000000ffffa17224 */ /* 0x000fe200078e0012 */
[----:B------:R-:W-:Y:S02]  /*22520*/  MOV R162, R17 ;  /* 0x0000001100a27202 */ /* 0x000fe40000000f00 */
[----:B0-----:R-:W-:Y:S01]  /*22530*/  F2FP.F16.F32.PACK_AB R136, R163, R160 ;  /* 0x000000a0a388723e */ /* 0x001fe200000000ff */
[----:B------:R-:W-:Y:S01]  /*22540*/  IMAD.MOV.U32 R158, RZ, RZ, R145 ;  /* 0x000000ffff9e7224 */ /* 0x000fe200078e0091 */
[----:B------:R-:W-:-:S02]  /*22550*/  F2FP.F16.F32.PACK_AB R137, R162, R161 ;  /* 0x000000a1a289723e */ /* 0x000fc400000000ff */
[----:B------:R-:W-:Y:S02]  /*22560*/  F2FP.F16.F32.PACK_AB R138, R45, R46 ;  /* 0x0000002e2d8a723e */ /* 0x000fe400000000ff */
[----:B------:R-:W-:Y:S01]  /*22570*/  F2FP.F16.F32.PACK_AB R139, R47, R48 ;  /* 0x000000302f8b723e */ /* 0x000fe200000000ff */
[----:B------:R-:W-:Y:S01]  /*22580*/  BAR.SYNC.DEFER_BLOCKING 0x0 ;  /* 0x0000000000007b1d */ /* 0x000fe20000010000 */
[----:B------:R-:W-:-:S07]  /*22590*/  IMAD.MOV.U32 R159, RZ, RZ, R144 ;  /* 0x000000ffff9f7224 */ /* 0x000fce00078e0090 */
[----:B------:R-:W0:Y:S01]  /*225a0*/  LDC.64 R144, c[0x0][0x228] ;  /* 0x00008a00ff907b82 */ /* 0x000e220000000a00 */
[----:B--2---:R-:W-:Y:S01]  /*225b0*/  LEA R146, R146, R164, 0x6 ;  /* 0x000000a492927211 */ /* 0x004fe200078e30ff */
[----:B------:R-:W-:Y:S01]  /*225c0*/  @!P1 FMUL R185, R185, 16777216 ;  /* 0x4b800000b9b99820 */ /* 0x000fe20000400000 */
[----:B------:R-:W-:Y:S01]  /*225d0*/  @!P1 FMUL R186, R186, 16777216 ;  /* 0x4b800000baba9820 */ /* 0x000fe20000400000 */
[----:B------:R-:W-:Y:S01]  /*225e0*/  @!P1 FMUL R187, R187, 16777216 ;  /* 0x4b800000bbbb9820 */ /* 0x000fe20000400000 */
[----:B-1----:R-:W-:Y:S02]  /*225f0*/  IMAD R16, R148, R140, RZ ;  /* 0x0000008c94107224 */ /* 0x002fe400078e02ff */
[----:B------:R-:W-:Y:S01]  /*22600*/  @!P1 FMUL R188, R188, 16777216 ;  /* 0x4b800000bcbc9820 */ /* 0x000fe20000400000 */
[----:B------:R-:W-:Y:S01]  /*22610*/  @!P1 FMUL R150, R150, 16777216 ;  /* 0x4b80000096969820 */ /* 0x000fe20000400000 */
[----:B------:R-:W-:Y:S01]  /*22620*/  @!P1 FMUL R151, R151, 16777216 ;  /* 0x4b80000097979820 */ /* 0x000fe20000400000 */
[----:B------:R-:W-:Y:S01]  /*22630*/  @!P1 FMUL R147, R147, 16777216 ;  /* 0x4b80000093939820 */ /* 0x000fe20000400000 */
[----:B------:R-:W-:Y:S01]  /*22640*/  F2FP.F16.F32.PACK_AB R248, R251, R248 ;  /* 0x000000f8fbf8723e */ /* 0x000fe200000000ff */
[----:B------:R-:W2:Y:S04]  /*22650*/  LDL.LU R18, [R1+0x1308] ;  /* 0x0013080001127983 */ /* 0x000ea80000300800 */
[----:B------:R1:W-:Y:S01]  /*22660*/  STSM.16.M88.4 [R0], R136 ;  /* 0x0000008800007844 */ /* 0x0003e20000000200 */
[----:B------:R-:W-:-:S02]  /*22670*/  IMAD R19, R146, R141, RZ ;  /* 0x0000008d92137224 */ /* 0x000fc400078e02ff */
[----:B------:R-:W-:Y:S01]  /*22680*/  IMAD.SHL.U32 R3, R16, 0x2, RZ ;  /* 0x0000000210037824 */ /* 0x000fe200078e00ff */
[----:B------:R-:W1:Y:S01]  /*22690*/  S2R R160, SR_TID.X ;  /* 0x0000000000a07919 */ /* 0x000e620000002100 */
[----:B------:R-:W-:Y:S02]  /*226a0*/  IMAD.SHL.U32 R44, R19, 0x2, RZ ;  /* 0x00000002132c7824 */ /* 0x000fe400078e00ff */
[C---:B------:R-:W-:Y:S01]  /*226b0*/  FMUL R49, R2.reuse, R185 ;  /* 0x000000b902317220 */ /* 0x040fe20000400000 */
[C---:B------:R-:W-:Y:S01]  /*226c0*/  FMUL R50, R2.reuse, R186 ;  /* 0x000000ba02327220 */ /* 0x040fe20000400000 */
[C---:B------:R-:W-:Y:S01]  /*226d0*/  FMUL R51, R2.reuse, R187 ;  /* 0x000000bb02337220 */ /* 0x040fe20000400000 */
[----:B------:R-:W-:Y:S01]  /*226e0*/  FMUL R52, R2, R188 ;  /* 0x000000bc02347220 */ /* 0x000fe20000400000 */
[----:B0-----:R-:W-:Y:S01]  /*226f0*/  IADD3 R3, P1, P2, R44, R144, R3 ;  /* 0x000000902c037210 */ /* 0x001fe20007a3e003 */
[----:B------:R-:W-:Y:S01]  /*22700*/  BAR.SYNC.DEFER_BLOCKING 0x0 ;  /* 0x0000000000007b1d */ /* 0x000fe20000010000 */
[C---:B------:R-:W-:Y:S01]  /*22710*/  FMUL R53, R2.reuse, R150 ;  /* 0x0000009602357220 */ /* 0x040fe20000400000 */
[C---:B------:R-:W-:Y:S01]  /*22720*/  FMUL R55, R2.reuse, R151 ;  /* 0x0000009702377220 */ /* 0x040fe20000400000 */
[----:B------:R-:W-:-:S05]  /*22730*/  FMUL R2, R2, R147 ;  /* 0x0000009302027220 */ /* 0x000fca0000400000 */
[----:B------:R-:W0:Y:S01]  /*22740*/  LDC R147, c[0x0][0x278] ;  /* 0x00009e00ff937b82 */ /* 0x000e220000000800 */
[----:B------:R-:W-:Y:S01]  /*22750*/  F2FP.F16.F32.PACK_AB R140, R159, R158 ;  /* 0x0000009e9f8c723e */ /* 0x000fe200000000ff */
[----:B------:R-:W2:Y:S04]  /*22760*/  LDL.LU R17, [R1+0x1304] ;  /* 0x0013040001117983 */ /* 0x000ea80000300800 */
[----:B------:R-:W2:Y:S01]  /*22770*/  LDS.128 R44, [R149] ;  /* 0x00000000952c7984 */ /* 0x000ea20000000c00 */
[----:B------:R-:W-:Y:S02]  /*22780*/  F2FP.F16.F32.PACK_AB R141, R157, R156 ;  /* 0x0000009c9d8d723e */ /* 0x000fe400000000ff */
[----:B------:R-:W-:Y:S02]  /*22790*/  F2FP.F16.F32.PACK_AB R142, R49, R50 ;  /* 0x00000032318e723e */ /* 0x000fe400000000ff */
[----:B------:R-:W-:Y:S01]  /*227a0*/  F2FP.F16.F32.PACK_AB R143, R51, R52 ;  /* 0x00000034338f723e */ /* 0x000fe200000000ff */
[----:B------:R-:W-:Y:S01]  /*227b0*/  BAR.SYNC.DEFER_BLOCKING 0x0 ;  /* 0x0000000000007b1d */ /* 0x000fe20000010000 */
[----:B-1----:R-:W-:-:S04]  /*227c0*/  SHF.R.U32.HI R48, RZ, 0x6, R160 ;  /* 0x00000006ff307819 */ /* 0x002fc800000116a0 */
[----:B------:R-:W-:Y:S01]  /*227d0*/  SGXT.U32 R48, R48, 0x1 ;  /* 0x000000013030781a */ /* 0x000fe20000000000 */
[----:B------:R-:W-:-:S04]  /*227e0*/  IMAD.HI R16, R16, 0x2, RZ ;  /* 0x0000000210107827 */ /* 0x000fc800078e02ff */
[----:B------:R-:W-:Y:S01]  /*227f0*/  IMAD.HI R19, R19, 0x2, RZ ;  /* 0x0000000213137827 */ /* 0x000fe200078e02ff */
[----:B------:R1:W-:Y:S03]  /*22800*/  STSM.16.M88.4 [R0], R140 ;  /* 0x0000008c00007844 */ /* 0x0003e60000000200 */
[----:B0-----:R-:W-:Y:S01]  /*22810*/  IMAD R48, R48, R147, RZ ;  /* 0x0000009330307224 */ /* 0x001fe200078e02ff */
[----:B------:R-:W-:-:S04]  /*22820*/  IADD3.X R16, R19, R145, R16, P1, P2 ;  /* 0x0000009113107210 */ /* 0x000fc80000fe4410 */
[C---:B------:R-:W-:Y:S02]  /*22830*/  LEA R52, P1, R48.reuse, R3, 0x1 ;  /* 0x0000000330347211 */ /* 0x040fe400078208ff */
[----:B------:R-:W-:Y:S02]  /*22840*/  F2FP.F16.F32.PACK_AB R250, R53, R54 ;  /* 0x0000003635fa723e */ /* 0x000fe400000000ff */
[----:B------:R-:W-:Y:S02]  /*22850*/  LEA R19, R147, R48, 0x1 ;  /* 0x0000003093137211 */ /* 0x000fe400078e08ff */
[----:B------:R-:W-:Y:S01]  /*22860*/  LEA.HI.X.SX32 R53, R48, R16, 0x1, P1 ;  /* 0x0000001030357211 */ /* 0x000fe200008f0eff */
[----:B------:R-:W-:Y:S01]  /*22870*/  BAR.SYNC.DEFER_BLOCKING 0x0 ;  /* 0x0000000000007b1d */ /* 0x000fe20000010000 */
[----:B------:R-:W-:Y:S02]  /*22880*/  F2FP.F16.F32.PACK_AB R249, R243, R240 ;  /* 0x000000f0f3f9723e */ /* 0x000fe400000000ff */
[----:B------:R-:W-:-:S03]  /*22890*/  F2FP.F16.F32.PACK_AB R251, R55, R2 ;  /* 0x0000000237fb723e */ /* 0x000fc600000000ff */
[----:B------:R-:W0:Y:S02]  /*228a0*/  LDS.128 R48, [R149] ;  /* 0x0000000095307984 */ /* 0x000e240000000c00 */
[----:B------:R-:W-:Y:S01]  /*228b0*/  BAR.SYNC.DEFER_BLOCKING 0x0 ;  /* 0x0000000000007b1d */ /* 0x000fe20000010000 */
[----:B------:R-:W-:Y:S01]  /*228c0*/  IMAD R137, R147, 0x2, R19 ;  /* 0x0000000293897824 */ /* 0x000fe200078e0213 */
[----:B------:R-:W-:-:S03]  /*228d0*/  LEA R54, P2, R19, R3, 0x1 ;  /* 0x0000000313367211 */ /* 0x000fc600078408ff */
[----:B------:R-:W-:Y:S01]  /*228e0*/  IMAD R2, R147, 0x2, R137 ;  /* 0x0000000293027824 */ /* 0x000fe200078e0289 */
[----:B------:R-:W-:Y:S01]  /*228f0*/  LEA.HI.X.SX32 R55, R19, R16, 0x1, P2 ;  /* 0x0000001013377211 */ /* 0x000fe200010f0eff */
[----:B------:R1:W-:Y:S01]  /*22900*/  STSM.16.M88.4 [R0], R248 ;  /* 0x000000f800007844 */ /* 0x0003e20000000200 */
[----:B------:R-:W-:Y:S02]  /*22910*/  BAR.SYNC.DEFER_BLOCKING 0x0 ;  /* 0x0000000000007b1d */ /* 0x000fe40000010000 */
[CC--:B------:R-:W-:Y:S02]  /*22920*/  LEA R138, P1, R2.reuse, R3.reuse, 0x1 ;  /* 0x00000003028a7211 */ /* 0x0c0fe400078208ff */
[----:B------:R-:W-:Y:S02]  /*22930*/  LEA R19, R147, R2, 0x1 ;  /* 0x0000000293137211 */ /* 0x000fe400078e08ff */
[----:B------:R-:W-:Y:S02]  /*22940*/  LEA.HI.X.SX32 R139, R2, R16, 0x1, P1 ;  /* 0x00000010028b7211 */ /* 0x000fe400008f0eff */
[----:B-1----:R-:W-:-:S02]  /*22950*/  LEA R140, P1, R19, R3, 0x1 ;  /* 0x00000003138c7211 */ /* 0x002fc400078208ff */
[----:B------:R-:W-:Y:S01]  /*22960*/  LEA R136, P4, R137, R3, 0x1 ;  /* 0x0000000389887211 */ /* 0x000fe200078808ff */
[----:B------:R-:W-:Y:S01]  /*22970*/  IMAD R0, R147, 0x2, R19 ;  /* 0x0000000293007824 */ /* 0x000fe200078e0213 */
[-C--:B------:R-:W-:Y:S02]  /*22980*/  LEA.HI.X.SX32 R141, R19, R16.reuse, 0x1, P1 ;  /* 0x00000010138d7211 */ /* 0x080fe400008f0eff */
[----:B------:R-:W-:Y:S01]  /*22990*/  LEA.HI.X.SX32 R137, R137, R16, 0x1, P4 ;  /* 0x0000001089897211 */ /* 0x000fe200020f0eff */
[----:B------:R-:W-:Y:S01]  /*229a0*/  IMAD R2, R147, 0x2, R0 ;  /* 0x0000000293027824 */ /* 0x000fe200078e0200 */
[----:B----4-:R1:W-:Y:S04]  /*229b0*/  STG.E.U16 desc[UR4][R52.64], R4 ;  /* 0x0000000434007986 */ /* 0x0103e8000c101504 */
[----:B---3--:R3:W-:Y:S01]  /*229c0*/  STG.E.U16 desc[UR4][R54.64], R5 ;  /* 0x0000000536007986 */ /* 0x0087e2000c101504 */
[----:B-1----:R-:W-:-:S02]  /*229d0*/  PRMT R53, R4, 0x7632, R53 ;  /* 0x0000763204357816 */ /* 0x002fc40000000035 */
[CC--:B------:R-:W-:Y:S02]  /*229e0*/  LEA R4, P1, R0.reuse, R3.reuse, 0x1 ;  /* 0x0000000300047211 */ /* 0x0c0fe400078208ff */
[----:B---3--:R-:W-:Y:S02]  /*229f0*/  PRMT R55, R5, 0x7632, R55 ;  /* 0x0000763205377816 */ /* 0x008fe40000000037 */
[----:B------:R-:W-:Y:S01]  /*22a00*/  LEA.HI.X.SX32 R5, R0, R16, 0x1, P1 ;  /* 0x0000001000057211 */ /* 0x000fe200008f0eff */
[----:B------:R-:W-:Y:S01]  /*22a10*/  STG.E.U16 desc[UR4][R136.64], R6 ;  /* 0x0000000688007986 */ /* 0x000fe2000c101504 */
[CC--:B------:R-:W-:Y:S02]  /*22a20*/  LEA R52, P1, R2.reuse, R3.reuse, 0x1 ;  /* 0x0000000302347211 */ /* 0x0c0fe400078208ff */
[C---:B------:R-:W-:Y:S01]  /*22a30*/  LEA R0, R147.reuse, R2, 0x1 ;  /* 0x0000000293007211 */ /* 0x040fe200078e08ff */
[----:B------:R-:W-:Y:S04]  /*22a40*/  STG.E.U16 desc[UR4][R138.64], R7 ;  /* 0x000000078a007986 */ /* 0x000fe8000c101504 */
[----:B------:R1:W-:Y:S04]  /*22a50*/  STG.E.U16 desc[UR4][R140.64], R53 ;  /* 0x000000358c007986 */ /* 0x0003e8000c101504 */
[----:B------:R3:W-:Y:S01]  /*22a60*/  STG.E.U16 desc[UR4][R4.64], R55 ;  /* 0x0000003704007986 */ /* 0x0007e2000c101504 */
[-C--:B-1----:R-:W-:Y:S01]  /*22a70*/  LEA.HI.X.SX32 R53, R2, R16.reuse, 0x1, P1 ;  /* 0x0000001002357211 */ /* 0x082fe200008f0eff */
[C---:B------:R-:W-:Y:S01]  /*22a80*/  IMAD R2, R147.reuse, 0x2, R0 ;  /* 0x0000000293027824 */ /* 0x040fe200078e0200 */
[C---:B------:R-:W-:Y:S01]  /*22a90*/  LEA R54, P1, R0.reuse, R3, 0x1 ;  /* 0x0000000300367211 */ /* 0x040fe200078208ff */
[----:B------:R-:W1:Y:S03]  /*22aa0*/  LDC R141, c[0x0][0x278] ;  /* 0x00009e00ff8d7b82 */ /* 0x000e660000000800 */
[----:B---3--:R-:W-:Y:S01]  /*22ab0*/  LEA.HI.X.SX32 R55, R0, R16, 0x1, P1 ;  /* 0x0000001000377211 */ /* 0x008fe200008f0eff */
[----:B------:R-:W-:Y:S01]  /*22ac0*/  IMAD R0, R147, 0x2, R2 ;  /* 0x0000000293007824 */ /* 0x000fe200078e0202 */
[----:B------:R-:W-:-:S02]  /*22ad0*/  PRMT R137, R6, 0x7632, R137 ;  /* 0x0000763206897816 */ /* 0x000fc40000000089 */
[CC--:B------:R-:W-:Y:S02]  /*22ae0*/  LEA R6, P1, R2.reuse, R3.reuse, 0x1 ;  /* 0x0000000302067211 */ /* 0x0c0fe400078208ff */
[----:B------:R-:W-:Y:S02]  /*22af0*/  LEA R19, R147, R0, 0x1 ;  /* 0x0000000093137211 */ /* 0x000fe400078e08ff */
[----:B------:R-:W-:Y:S02]  /*22b00*/  PRMT R142, R7, 0x7632, R142 ;  /* 0x00007632078e7816 */ /* 0x000fe4000000008e */
[-C--:B------:R-:W-:Y:S02]  /*22b10*/  LEA.HI.X.SX32 R7, R2, R16.reuse, 0x1, P1 ;  /* 0x0000001002077211 */ /* 0x080fe400008f0eff */
[CC--:B------:R-:W-:Y:S01]  /*22b20*/  LEA R138, P1, R19.reuse, R3.reuse, 0x1 ;  /* 0x00000003138a7211 */ /* 0x0c0fe200078208ff */
[----:B------:R3:W-:Y:S03]  /*22b30*/  STG.E.U16 desc[UR4][R52.64], R137 ;  /* 0x0000008934007986 */ /* 0x0007e6000c101504 */
[----:B------:R-:W-:Y:S01]  /*22b40*/  LEA.HI.X.SX32 R139, R19, R16, 0x1, P1 ;  /* 0x00000010138b7211 */ /* 0x000fe200008f0eff */
[----:B------:R-:W-:Y:S01]  /*22b50*/  IMAD R19, R147, 0x2, R19 ;  /* 0x0000000293137824 */ /* 0x000fe200078e0213 */
[-C--:B------:R-:W-:Y:S01]  /*22b60*/  LEA R136, P2, R0, R3.reuse, 0x1 ;  /* 0x0000000300887211 */ /* 0x080fe200078408ff */
[----:B------:R4:W-:Y:S01]  /*22b70*/  STG.E.U16 desc[UR4][R54.64], R142 ;  /* 0x0000008e36007986 */ /* 0x0009e2000c101504 */
[----:B---3--:R-:W3:Y:S02]  /*22b80*/  LDC R53, c[0x0][0x278] ;  /* 0x00009e00ff357b82 */ /* 0x008ee40000000800 */
[----:B------:R-:W-:-:S02]  /*22b90*/  LEA R4, P1, R19, R3, 0x1 ;  /* 0x0000000313047211 */ /* 0x000fc400078208ff */
[----:B------:R-:W-:Y:S01]  /*22ba0*/  LEA.HI.X.SX32 R137, R0, R16, 0x1, P2 ;  /* 0x0000001000897211 */ /* 0x000fe200010f0eff */
[----:B------:R-:W-:-:S03]  /*22bb0*/  IMAD R0, R147, 0x2, R19 ;  /* 0x0000000293007824 */ /* 0x000fc600078e0213 */
[----:B----4-:R-:W4:Y:S01]  /*22bc0*/  LDC R55, c[0x0][0x278] ;  /* 0x00009e00ff377b82 */ /* 0x010f220000000800 */
[----:B------:R-:W-:Y:S01]  /*22bd0*/  LEA.HI.X.SX32 R5, R19, R16, 0x1, P1 ;  /* 0x0000001013057211 */ /* 0x000fe200008f0eff */
[----:B------:R0:W-:Y:S01]  /*22be0*/  STG.E.U16 desc[UR4][R6.64], R12 ;  /* 0x0000000c06007986 */ /* 0x0001e2000c101504 */
[----:B------:R-:W-:-:S05]  /*22bf0*/  LEA R2, R147, R0, 0x1 ;  /* 0x0000000093027211 */ /* 0x000fca00078e08ff */
[----:B------:R-:W4:Y:S01]  /*22c00*/  LDC R19, c[0x0][0x278] ;  /* 0x00009e00ff137b82 */ /* 0x000f220000000800 */
[----:B------:R-:W-:Y:S02]  /*22c10*/  PRMT R140, R12, 0x7632, R140 ;  /* 0x000076320c8c7816 */ /* 0x000fe4000000008c */
[CC--:B0-----:R-:W-:Y:S01]  /*22c20*/  LEA R6, P1, R0.reuse, R3.reuse, 0x1 ;  /* 0x0000000300067211 */ /* 0x0c1fe200078208ff */
[----:B------:R0:W-:Y:S03]  /*22c30*/  STG.E.U16 desc[UR4][R136.64], R13 ;  /* 0x0000000d88007986 */ /* 0x0001e6000c101504 */
[-C--:B------:R-:W-:Y:S01]  /*22c40*/  LEA.HI.X.SX32 R7, R0, R16.reuse, 0x1, P1 ;  /* 0x0000001000077211 */ /* 0x080fe200008f0eff */
[----:B-1----:R-:W-:Y:S01]  /*22c50*/  IMAD R0, R141, 0x2, R2 ;  /* 0x000000028d007824 */ /* 0x002fe200078e0202 */
[CC--:B------:R-:W-:Y:S02]  /*22c60*/  LEA R12, P1, R2.reuse, R3.reuse, 0x1 ;  /* 0x00000003020c7211 */ /* 0x0c0fe400078208ff */
[----:B------:R-:W-:Y:S01]  /*22c70*/  PRMT R142, R13, 0x7632, R142 ;  /* 0x000076320d8e7816 */ /* 0x000fe2000000008e */
[----:B------:R1:W-:Y:S01]  /*22c80*/  STG.E.U16 desc[UR4][R138.64], R14 ;  /* 0x0000000e8a007986 */ /* 0x0003e2000c101504 */
[----:B0-----:R-:W0:Y:S01]  /*22c90*/  LDC R137, c[0x0][0x278] ;  /* 0x00009e00ff897b82 */ /* 0x001e220000000800 */
[-C--:B------:R-:W-:Y:S01]  /*22ca0*/  LEA.HI.X.SX32 R13, R2, R16.reuse, 0x1, P1 ;  /* 0x00000010020d7211 */ /* 0x080fe200008f0eff */
[----:B---3--:R-:W-:Y:S01]  /*22cb0*/  IMAD R2, R53, 0x2, R0 ;  /* 0x0000000235027824 */ /* 0x008fe200078e0200 */
[C---:B------:R-:W-:Y:S01]  /*22cc0*/  LEA R52, P1, R0.reuse, R3, 0x1 ;  /* 0x0000000300347211 */ /* 0x040fe200078208ff */
[----:B------:R3:W-:Y:S04]  /*22cd0*/  STG.E.U16 desc[UR4][R4.64], R15 ;  /* 0x0000000f04007986 */ /* 0x0007e8000c101504 */
[----:B-1----:R-:W1:Y:S01]  /*22ce0*/  LDC R139, c[0x0][0x278] ;  /* 0x00009e00ff8b7b82 */ /* 0x002e620000000800 */
[----:B------:R-:W-:-:S02]  /*22cf0*/  LEA.HI.X.SX32 R53, R0, R16, 0x1, P1 ;  /* 0x0000001000357211 */ /* 0x000fc400008f0eff */
[----:B------:R-:W-:Y:S02]  /*22d00*/  PRMT R136, R15, 0x7632, R136 ;  /* 0x000076320f887816 */ /* 0x000fe40000000088 */
[CC--:B------:R-:W-:Y:S02]  /*22d10*/  LEA R54, P1, R2.reuse, R3.reuse, 0x1 ;  /* 0x0000000302367211 */ /* 0x0c0fe400078208ff */
[----:B----4-:R-:W-:Y:S01]  /*22d20*/  LEA R0, R55, R2, 0x1 ;  /* 0x0000000237007211 */ /* 0x010fe200078e08ff */
[----:B---3--:R-:W3:Y:S01]  /*22d30*/  LDC R15, c[0x0][0x278] ;  /* 0x00009e00ff0f7b82 */ /* 0x008ee20000000800 */
[-C--:B------:R-:W-:Y:S02]  /*22d40*/  LEA.HI.X.SX32 R55, R2, R16.reuse, 0x1, P1 ;  /* 0x0000001002377211 */ /* 0x080fe400008f0eff */
[----:B------:R-:W-:Y:S01]  /*22d50*/  PRMT R143, R14, 0x7632, R143 ;  /* 0x000076320e8f7816 */ /* 0x000fe2000000008f */
[----:B------:R-:W-:Y:S01]  /*22d60*/  IMAD R2, R19, 0x2, R0 ;  /* 0x0000000213027824 */ /* 0x000fe200078e0200 */
[----:B------:R4:W-:Y:S03]  /*22d70*/  STG.E.U16 desc[UR4][R6.64], R140 ;  /* 0x0000008c06007986 */ /* 0x0009e6000c101504 */
[----:B------:R-:W2:Y:S01]  /*22d80*/  LDC R19, c[0x0][0x278] ;  /* 0x00009e00ff137b82 */ /* 0x000ea20000000800 */
[----:B------:R-:W-:Y:S04]  /*22d90*/  STG.E.U16 desc[UR4][R12.64], R142 ;  /* 0x0000008e0c007986 */ /* 0x000fe8000c101504 */
[----:B------:R4:W-:Y:S01]  /*22da0*/  STG.E.U16 desc[UR4][R52.64], R143 ;  /* 0x0000008f34007986 */ /* 0x0009e2000c101504 */
[-C--:B------:R-:W-:Y:S01]  /*22db0*/  LEA R4, P1, R0, R3.reuse, 0x1 ;  /* 0x0000000300047211 */ /* 0x080fe200078208ff */
[----:B0-----:R-:W-:Y:S01]  /*22dc0*/  IMAD R14, R137, 0x2, R2 ;  /* 0x00000002890e7824 */ /* 0x001fe200078e0202 */
[----:B----4-:R-:W-:Y:S01]  /*22dd0*/  LEA R6, P2, R2, R3, 0x1 ;  /* 0x0000000302067211 */ /* 0x010fe200078408ff */
[----:B------:R-:W0:Y:S08]  /*22de0*/  LDC R137, c[0x0][0x278] ;  /* 0x00009e00ff897b82 */ /* 0x000e300000000800 */
[----:B------:R-:W4:Y:S01]  /*22df0*/  LDC R53, c[0x0][0x278] ;  /* 0x00009e00ff357b82 */ /* 0x000f220000000800 */
[-C--:B------:R-:W-:Y:S01]  /*22e00*/  LEA.HI.X.SX32 R5, R0, R16.reuse, 0x1, P1 ;  /* 0x0000001000057211 */ /* 0x080fe200008f0eff */
[----:B------:R1:W-:Y:S01]  /*22e10*/  STG.E.U16 desc[UR4][R54.64], R136 ;  /* 0x0000008836007986 */ /* 0x0003e2000c101504 */
[----:B------:R-:W-:-:S02]  /*22e20*/  LEA.HI.X.SX32 R7, R2, R16, 0x1, P2 ;  /* 0x0000001002077211 */ /* 0x000fc400010f0eff */
[CC--:B------:R-:W-:Y:S02]  /*22e30*/  LEA R12, P1, R14.reuse, R3.reuse, 0x1 ;  /* 0x000000030e0c7211 */ /* 0x0c0fe400078208ff */
[----:B-1----:R-:W-:Y:S01]  /*22e40*/  LEA R0, R139, R14, 0x1 ;  /* 0x0000000e8b007211 */ /* 0x002fe200078e08ff */
[----:B------:R1:W-:Y:S01]  /*22e50*/  STG.E.U16 desc[UR4][R4.64], R60 ;  /* 0x0000003c04007986 */ /* 0x0003e2000c101504 */
[----:B------:R-:W-:Y:S01]  /*22e60*/  LEA.HI.X.SX32 R13, R14, R16, 0x1, P1 ;  /* 0x000000100e0d7211 */ /* 0x000fe200008f0eff */
[----:B------:R-:W0:Y:S02]  /*22e70*/  LDC R55, c[0x0][0x278] ;  /* 0x00009e00ff377b82 */ /* 0x000e240000000800 */
[----:B------:R1:W-:Y:S01]  /*22e80*/  STG.E.U16 desc[UR4][R6.64], R61 ;  /* 0x0000003d06007986 */ /* 0x0003e2000c101504 */
[----:B------:R-:W-:Y:S01]  /*22e90*/  PRMT R136, R61, 0x7632, R136 ;  /* 0x000076323d887816 */ /* 0x000fe20000000088 */
[----:B---3--:R-:W-:Y:S01]  /*22ea0*/  IMAD R2, R15, 0x2, R0 ;  /* 0x000000020f027824 */ /* 0x008fe200078e0200 */
[----:B------:R-:W-:-:S04]  /*22eb0*/  LEA R14, P1, R0, R3, 0x1 ;  /* 0x00000003000e7211 */ /* 0x000fc800078208ff */
[----:B------:R-:W-:Y:S01]  /*22ec0*/  LEA.HI.X.SX32 R15, R0, R16, 0x1, P1 ;  /* 0x00000010000f7211 */ /* 0x000fe200008f0eff */
[----:B--2---:R-:W-:Y:S01]  /*22ed0*/  IMAD R0, R19, 0x2, R2 ;  /* 0x0000000213007824 */ /* 0x004fe200078e0202 */
[----:B------:R-:W2:Y:S01]  /*22ee0*/  LDC R54, c[0x0][0x278] ;  /* 0x00009e00ff367b82 */ /* 0x000ea20000000800 */
[----:B-1----:R-:W-:-:S07]  /*22ef0*/  LEA R4, P1, R2, R3, 0x1 ;  /* 0x0000000302047211 */ /* 0x002fce00078208ff */
[----:B------:R-:W1:Y:S01]  /*22f00*/  LDC R61, c[0x0][0x278] ;  /* 0x00009e00ff3d7b82 */ /* 0x000e620000000800 */
[----:B------:R-:W-:Y:S02]  /*22f10*/  LEA.HI.X.SX32 R5, R2, R16, 0x1, P1 ;  /* 0x0000001002057211 */ /* 0x000fe400008f0eff */
[----:B------:R-:W-:-:S05]  /*22f20*/  LEA R6, P1, R0, R3, 0x1 ;  /* 0x0000000300067211 */ /* 0x000fca00078208ff */
[----:B------:R-:W3:Y:S01]  /*22f30*/  LDC R19, c[0x0][0x278] ;  /* 0x00009e00ff137b82 */ /* 0x000ee20000000800 */
[----:B----4-:R-:W-:Y:S01]  /*22f40*/  LEA R2, R53, R0, 0x1 ;  /* 0x0000000035027211 */ /* 0x010fe200078e08ff */
[----:B------:R4:W-:Y:S01]  /*22f50*/  STG.E.U16 desc[UR4][R12.64], R62 ;  /* 0x0000003e0c007986 */ /* 0x0009e2000c101504 */
[----:B------:R-:W-:-:S03]  /*22f60*/  LEA.HI.X.SX32 R7, R0, R16, 0x1, P1 ;  /* 0x0000001000077211 */ /* 0x000fc600008f0eff */
[----:B0-----:R-:W-:Y:S01]  /*22f70*/  IMAD R0, R137, 0x2, R2 ;  /* 0x0000000289007824 */ /* 0x001fe200078e0202 */
[----:B------:R-:W-:Y:S01]  /*22f80*/  STG.E.U16 desc[UR4][R14.64], R63 ;  /* 0x0000003f0e007986 */ /* 0x000fe2000c101504 */
[----:B----4-:R-:W-:Y:S02]  /*22f90*/  PRMT R13, R60, 0x7632, R13 ;  /* 0x000076323c0d7816 */ /* 0x010fe4000000000d */
[CC--:B------:R-:W-:Y:S01]  /*22fa0*/  LEA R12, P1, R2.reuse, R3.reuse, 0x1 ;  /* 0x00000003020c7211 */ /* 0x0c0fe200078208ff */
[----:B------:R-:W0:Y:S02]  /*22fb0*/  LDC R60, c[0x0][0x278] ;  /* 0x00009e00ff3c7b82 */ /* 0x000e240000000800 */
[----:B------:R4:W-:Y:S02]  /*22fc0*/  STG.E.U16 desc[UR4][R4.64], R13 ;  /* 0x0000000d04007986 */ /* 0x0009e4000c101504 */
[----:B----4-:R-:W-:Y:S01]  /*22fd0*/  LEA.HI.X.SX32 R13, R2, R16, 0x1, P1 ;  /* 0x00000010020d7211 */ /* 0x010fe200008f0eff */
[----:B------:R-:W-:Y:S01]  /*22fe0*/  IMAD R2, R55, 0x2, R0 ;  /* 0x0000000237027824 */ /* 0x000fe200078e0200 */
[----:B------:R-:W-:-:S02]  /*22ff0*/  LEA R52, P1, R0, R3, 0x1 ;  /* 0x0000000300347211 */ /* 0x000fc400078208ff */
[----:B------:R-:W4:Y:S02]  /*23000*/  LDC R55, c[0x0][0x278] ;  /* 0x00009e00ff377b82 */ /* 0x000f240000000800 */
[----:B------:R-:W-:Y:S02]  /*23010*/  LEA.HI.X.SX32 R53, R0, R16, 0x1, P1 ;  /* 0x0000001000357211 */ /* 0x000fe400008f0eff */
[----:B-1----:R-:W-:Y:S02]  /*23020*/  LEA R0, R61, R2, 0x1 ;  /* 0x000000023d007211 */ /* 0x002fe400078e08ff */
[C---:B------:R-:W-:Y:S01]  /*23030*/  LEA R4, P1, R2.reuse, R3, 0x1 ;  /* 0x0000000302047211 */ /* 0x040fe200078208ff */
[----:B------:R1:W-:Y:S01]  /*23040*/  STG.E.U16 desc[UR4][R6.64], R136 ;  /* 0x0000008806007986 */ /* 0x0003e2000c101504 */
[----:B------:R-:W4:Y:S01]  /*23050*/  LDC R61, c[0x0][0x278] ;  /* 0x00009e00ff3d7b82 */ /* 0x000f220000000800 */
[----:B---3--:R-:W-:Y:S01]  /*23060*/  IMAD R19, R19, 0x2, R0 ;  /* 0x0000000213137824 */ /* 0x008fe200078e0200 */
[----:B------:R-:W-:-:S02]  /*23070*/  LEA.HI.X.SX32 R5, R2, R16, 0x1, P1 ;  /* 0x0000001002057211 */ /* 0x000fc400008f0eff */
[----:B------:R-:W-:Y:S02]  /*23080*/  PRMT R138, R62, 0x7632, R138 ;  /* 0x000076323e8a7816 */ /* 0x000fe4000000008a */
[----:B------:R-:W-:Y:S02]  /*23090*/  PRMT R62, R63, 0x7632, R62 ;  /* 0x000076323f3e7816 */ /* 0x000fe4000000003e */
[----:B------:R-:W3:Y:S01]  /*230a0*/  LDC R63, c[0x0][0x278] ;  /* 0x00009e00ff3f7b82 */ /* 0x000ee20000000800 */
[----:B-1----:R-:W-:-:S04]  /*230b0*/  LEA R6, P1, R19, R3, 0x1 ;  /* 0x0000000313067211 */ /* 0x002fc800078208ff */
[----:B------:R-:W-:Y:S01]  /*230c0*/  LEA.HI.X.SX32 R7, R19, R16, 0x1, P1 ;  /* 0x0000001013077211 */ /* 0x000fe200008f0eff */
[----:B--2---:R-:W-:Y:S01]  /*230d0*/  IMAD R19, R54, 0x2, R19 ;  /* 0x0000000236137824 */ /* 0x004fe200078e0213 */
[----:B------:R1:W-:Y:S01]  /*230e0*/  STG.E.U16 desc[UR4][R12.64], R138 ;  /* 0x0000008a0c007986 */ /* 0x0003e2000c101504 */
[----:B------:R-:W-:-:S03]  /*230f0*/  LEA R14, P2, R0, R3, 0x1 ;  /* 0x00000003000e7211 */ /* 0x000fc600078408ff */
[----:B------:R2:W-:Y:S01]  /*23100*/  STG.E.U16 desc[UR4][R52.64], R62 ;  /* 0x0000003e34007986 */ /* 0x0005e2000c101504 */
[-C--:B------:R-:W-:Y:S02]  /*23110*/  LEA.HI.X.SX32 R15, R0, R16.reuse, 0x1, P2 ;  /* 0x00000010000f7211 */ /* 0x080fe400010f0eff */
[----:B0-----:R-:W-:Y:S02]  /*23120*/  LEA R0, R60, R19, 0x1 ;  /* 0x000000133c007211 */ /* 0x001fe400078e08ff */
[C---:B-1----:R-:W-:Y:S01]  /*23130*/  LEA R12, P1, R19.reuse, R3, 0x1 ;  /* 0x00000003130c7211 */ /* 0x042fe200078208ff */
[----:B--2---:R-:W0:Y:S03]  /*23140*/  LDC R53, c[0x0][0x278] ;  /* 0x00009e00ff357b82 */ /* 0x004e260000000800 */
[----:B------:R-:W-:Y:S01]  /*23150*/  LEA.HI.X.SX32 R13, R19, R16, 0x1, P1 ;  /* 0x00000010130d7211 */ /* 0x000fe200008f0eff */
[----:B------:R1:W-:Y:S01]  /*23160*/  STG.E.U16 desc[UR4][R4.64], R8 ;  /* 0x0000000804007986 */ /* 0x0003e2000c101504 */
[----:B----4-:R-:W-:-:S03]  /*23170*/  IMAD R2, R55, 0x2, R0 ;  /* 0x0000000237027824 */ /* 0x010fc600078e0200 */
[----:B------:R-:W2:Y:S01]  /*23180*/  LDC R19, c[0x0][0x278] ;  /* 0x00009e00ff137b82 */ /* 0x000ea20000000800 */
[----:B------:R4:W-:Y:S01]  /*23190*/  STG.E.U16 desc[UR4][R14.64], R9 ;  /* 0x000000090e007986 */ /* 0x0009e2000c101504 */
[----:B-1----:R-:W-:-:S06]  /*231a0*/  LEA R4, P1, R0, R3, 0x1 ;  /* 0x0000000300047211 */ /* 0x002fcc00078208ff */
[----:B------:R-:W1:Y:S01]  /*231b0*/  LDC R55, c[0x0][0x278] ;  /* 0x00009e00ff377b82 */ /* 0x000e620000000800 */
[----:B------:R3:W-:Y:S01]  /*231c0*/  STG.E.U16 desc[UR4][R6.64], R10 ;  /* 0x0000000a06007986 */ /* 0x0007e2000c101504 */
[----:B------:R-:W-:Y:S01]  /*231d0*/  LEA.HI.X.SX32 R5, R0, R16, 0x1, P1 ;  /* 0x0000001000057211 */ /* 0x000fe200008f0eff */
[----:B------:R-:W-:Y:S01]  /*231e0*/  IMAD R0, R61, 0x2, R2 ;  /* 0x000000023d007824 */ /* 0x000fe200078e0202 */
[----:B----4-:R-:W-:-:S04]  /*231f0*/  PRMT R15, R8, 0x7632, R15 ;  /* 0x00007632080f7816 */ /* 0x010fc8000000000f */
[----:B------:R-:W4:Y:S01]  /*23200*/  LDC R61, c[0x0][0x278] ;  /* 0x00009e00ff3d7b82 */ /* 0x000f220000000800 */
[----:B---3--:R-:W-:-:S04]  /*23210*/  LEA R6, P1, R2, R3, 0x1 ;  /* 0x0000000302067211 */ /* 0x008fc800078208ff */
[----:B------:R-:W-:Y:S02]  /*23220*/  LEA.HI.X.SX32 R7, R2, R16, 0x1, P1 ;  /* 0x0000001002077211 */ /* 0x000fe400008f0eff */
[CC--:B------:R-:W-:Y:S02]  /*23230*/  LEA R8, P1, R0.reuse, R3.reuse, 0x1 ;  /* 0x0000000300087211 */ /* 0x0c0fe400078208ff */
[----:B------:R-:W-:Y:S02]  /*23240*/  LEA R2, R63, R0, 0x1 ;  /* 0x000000003f027211 */ /* 0x000fe400078e08ff */
[----:B------:R-:W-:Y:S01]  /*23250*/  PRMT R52, R9, 0x7632, R52 ;  /* 0x0000763209347816 */ /* 0x000fe20000000034 */
[----:B------:R3:W-:Y:S01]  /*23260*/  STG.E.U16 desc[UR4][R12.64], R11 ;  /* 0x0000000b0c007986 */ /* 0x0007e2000c101504 */
[-C--:B------:R-:W-:Y:S01]  /*23270*/  LEA.HI.X.SX32 R9, R0, R16.reuse, 0x1, P1 ;  /* 0x0000001000097211 */ /* 0x080fe200008f0eff */
[----:B0-----:R-:W-:Y:S01]  /*23280*/  IMAD R0, R53, 0x2, R2 ;  /* 0x0000000235007824 */ /* 0x001fe200078e0202 */
[C---:B------:R-:W-:Y:S01]  /*23290*/  LEA R14, P1, R2.reuse, R3, 0x1 ;  /* 0x00000003020e7211 */ /* 0x040fe200078208ff */
[----:B------:R0:W-:Y:S01]  /*232a0*/  STG.E.U16 desc[UR4][R4.64], R15 ;  /* 0x0000000f04007986 */ /* 0x0001e2000c101504 */
[----:B------:R-:W4:Y:S08]  /*232b0*/  LDC R53, c[0x0][0x278] ;  /* 0x00009e00ff357b82 */ /* 0x000f300000000800 */
[----:B---3--:R-:W3:Y:S01]  /*232c0*/  LDC R13, c[0x0][0x278] ;  /* 0x00009e00ff0d7b82 */ /* 0x008ee20000000800 */
[----:B0-----:R-:W-:Y:S01]  /*232d0*/  LEA.HI.X.SX32 R15, R2, R16, 0x1, P1 ;  /* 0x00000010020f7211 */ /* 0x001fe200008f0eff */
[----:B--2---:R-:W-:-:S06]  /*232e0*/  IMAD R2, R19, 0x2, R0 ;  /* 0x0000000213027824 */ /* 0x004fcc00078e0200 */
[----:B------:R-:W0:Y:S01]  /*232f0*/  LDC R19, c[0x0][0x278] ;  /* 0x00009e00ff137b82 */ /* 0x000e220000000800 */
[CC--:B------:R-:W-:Y:S02]  /*23300*/  LEA R4, P1, R0.reuse, R3.reuse, 0x1 ;  /* 0x0000000300047211 */ /* 0x0c0fe400078208ff */
[----:B-1----:R-:W-:Y:S01]  /*23310*/  LEA R12, R55, R2, 0x1 ;  /* 0x00000002370c7211 */ /* 0x002fe200078e08ff */
[----:B------:R1:W-:Y:S01]  /*23320*/  STG.E.U16 desc[UR4][R6.64], R52 ;  /* 0x0000003406007986 */ /* 0x0003e2000c101504 */
[-C--:B------:R-:W-:Y:S02]  /*23330*/  LEA.HI.X.SX32 R5, R0, R16.reuse, 0x1, P1 ;  /* 0x0000001000057211 */ /* 0x080fe400008f0eff */
[----:B------:R-:W-:Y:S01]  /*23340*/  PRMT R54, R10, 0x7632, R54 ;  /* 0x000076320a367816 */ /* 0x000fe20000000036 */
[----:B------:R-:W2:Y:S01]  /*23350*/  LDC R55, c[0x0][0x278] ;  /* 0x00009e00ff377b82 */ /* 0x000ea20000000800 */
[----:B------:R-:W-:Y:S02]  /*23360*/  PRMT R60, R11, 0x7632, R60 ;  /* 0x000076320b3c7816 */ /* 0x000fe4000000003c */
[CC--:B-1----:R-:W-:Y:S01]  /*23370*/  LEA R6, P1, R12.reuse, R3.reuse, 0x1 ;  /* 0x000000030c067211 */ /* 0x0c2fe200078208ff */
[----:B------:R1:W-:Y:S03]  /*23380*/  STG.E.U16 desc[UR4][R8.64], R54 ;  /* 0x0000003608007986 */ /* 0x0003e6000c101504 */
[----:B------:R-:W-:Y:S01]  /*23390*/  LEA.HI.X.SX32 R7, R12, R16, 0x1, P1 ;  /* 0x000000100c077211 */ /* 0x000fe200008f0eff */
[----:B----4-:R-:W-:Y:S01]  /*233a0*/  IMAD R12, R61, 0x2, R12 ;  /* 0x000000023d0c7824 */ /* 0x010fe200078e020c */
[----:B------:R4:W-:Y:S01]  /*233b0*/  STG.E.U16 desc[UR4][R14.64], R60 ;  /* 0x0000003c0e007986 */ /* 0x0009e2000c101504 */
[-C--:B------:R-:W-:Y:S01]  /*233c0*/  LEA R10, P2, R2, R3.reuse, 0x1 ;  /* 0x00000003020a7211 */ /* 0x080fe200078408ff */
[----:B------:R-:W2:Y:S01]  /*233d0*/  LDC R61, c[0x0][0x278] ;  /* 0x00009e00ff3d7b82 */ /* 0x000ea20000000800 */
[----:B---3--:R-:W-:Y:S01]  /*233e0*/  IMAD R0, R13, 0x2, R12 ;  /* 0x000000020d007824 */ /* 0x008fe200078e020c */
[----:B-1----:R-:W-:-:S06]  /*233f0*/  LEA R8, P1, R12, R3, 0x1 ;  /* 0x000000030c087211 */ /* 0x002fcc00078208ff */
[----:B----4-:R-:W1:Y:S01]  /*23400*/  LDC R15, c[0x0][0x278] ;  /* 0x00009e00ff0f7b82 */ /* 0x010e620000000800 */
[-C--:B------:R-:W-:Y:S01]  /*23410*/  LEA.HI.X.SX32 R11, R2, R16.reuse, 0x1, P2 ;  /* 0x00000010020b7211 */ /* 0x080fe200010f0eff */
[----:B------:R3:W-:Y:S01]  /*23420*/  STG.E.U16 desc[UR4][R4.64], R64 ;  /* 0x0000004004007986 */ /* 0x0007e2000c101504 */
[----:B------:R-:W-:Y:S02]  /*23430*/  LEA.HI.X.SX32 R9, R12, R16, 0x1, P1 ;  /* 0x000000100c097211 */ /* 0x000fe400008f0eff */
[----:B0-----:R-:W-:Y:S01]  /*23440*/  LEA R2, R19, R0, 0x1 ;  /* 0x0000000013027211 */ /* 0x001fe200078e08ff */
[----:B------:R0:W-:Y:S02]  /*23450*/  STG.E.U16 desc[UR4][R10.64], R65 ;  /* 0x000000410a007986 */ /* 0x0001e4000c101504 */
[----:B------:R-:W4:Y:S02]  /*23460*/  LDC R19, c[0x0][0x278] ;  /* 0x00009e00ff137b82 */ /* 0x000f240000000800 */
[----:B------:R0:W-:Y:S01]  /*23470*/  STG.E.U16 desc[UR4][R6.64], R66 ;  /* 0x0000004206007986 */ /* 0x0001e2000c101504 */
[----:B---3--:R-:W-:-:S04]  /*23480*/  LEA R4, P1, R0, R3, 0x1 ;  /* 0x0000000300047211 */ /* 0x008fc800078208ff */
[-C--:B------:R-:W-:Y:S01]  /*23490*/  LEA.HI.X.SX32 R5, R0, R16.reuse, 0x1, P1 ;  /* 0x0000001000057211 */ /* 0x080fe200008f0eff */
[----:B------:R-:W-:Y:S01]  /*234a0*/  IMAD R0, R53, 0x2, R2 ;  /* 0x0000000235007824 */ /* 0x000fe200078e0202 */
[----:B0-----:R-:W-:Y:S01]  /*234b0*/  PRMT R11, R64, 0x7632, R11 ;  /* 0x00007632400b7816 */ /* 0x001fe2000000000b */
[----:B------:R-:W0:Y:S01]  /*234c0*/  LDC R53, c[0x0][0x278] ;  /* 0x00009e00ff357b82 */ /* 0x000e220000000800 */
[CC--:B------:R-:W-:Y:S01]  /*234d0*/  LEA R6, P1, R2.reuse, R3.reuse, 0x1 ;  /* 0x0000000302067211 */ /* 0x0c0fe200078208ff */
[----:B------:R-:W-:Y:S03]  /*234e0*/  STG.E.U16 desc[UR4][R8.64], R67 ;  /* 0x0000004308007986 */ /* 0x000fe6000c101504 */
[----:B------:R-:W-:Y:S01]  /*234f0*/  LEA.HI.X.SX32 R7, R2, R16, 0x1, P1 ;  /* 0x0000001002077211 */ /* 0x000fe200008f0eff */
[----:B--2---:R-:W-:Y:S01]  /*23500*/  IMAD R2, R55, 0x2, R0 ;  /* 0x0000000237027824 */ /* 0x004fe200078e0200 */
[----:B------:R-:W-:Y:S01]  /*23510*/  LEA R10, P1, R0, R3, 0x1 ;  /* 0x00000003000a7211 */ /* 0x000fe200078208ff */
[----:B------:R2:W-:Y:S01]  /*23520*/  STG.E.U16 desc[UR4][R4.64], R11 ;  /* 0x0000000b04007986 */ /* 0x0005e2000c101504 */
[----:B------:R-:W-:Y:S01]  /*23530*/  PRMT R52, R65, 0x7632, R52 ;  /* 0x0000763241347816 */ /* 0x000fe20000000034 */
[----:B------:R-:W3:Y:S01]  /*23540*/  LDC R55, c[0x0][0x278] ;  /* 0x00009e00ff377b82 */ /* 0x000ee20000000800 */
[----:B------:R-:W-:-:S03]  /*23550*/  PRMT R13, R66, 0x7632, R13 ;  /* 0x00007632420d7816 */ /* 0x000fc6000000000d */
[----:B------:R-:W-:Y:S01]  /*23560*/  STG.E.U16 desc[UR4][R6.64], R52 ;  /* 0x0000003406007986 */ /* 0x000fe2000c101504 */
[----:B--2---:R-:W-:Y:S02]  /*23570*/  LEA.HI.X.SX32 R11, R0, R16, 0x1, P1 ;  /* 0x00000010000b7211 */ /* 0x004fe400008f0eff */
[CC--:B------:R-:W-:Y:S02]  /*23580*/  LEA R12, P1, R2.reuse, R3.reuse, 0x1 ;  /* 0x00000003020c7211 */ /* 0x0c0fe400078208ff */
[----:B-1----:R-:W-:Y:S01]  /*23590*/  LEA R0, R15, R2, 0x1 ;  /* 0x000000020f007211 */ /* 0x002fe200078e08ff */
[----:B------:R1:W-:Y:S01]  /*235a0*/  STG.E.U16 desc[UR4][R10.64], R13 ;  /* 0x0000000d0a007986 */ /* 0x0003e2000c101504 */
[----:B------:R-:W2:Y:S01]  /*235b0*/  LDC R15, c[0x0][0x278] ;  /* 0x00009e00ff0f7b82 */ /* 0x000ea20000000800 */
[----:B-1----:R-:W-:Y:S02]  /*235c0*/  LEA.HI.X.SX32 R13, R2, R16, 0x1, P1 ;  /* 0x00000010020d7211 */ /* 0x002fe400008f0eff */
[----:B------:R-:W-:Y:S01]  /*235d0*/  IMAD R2, R61, 0x2, R0 ;  /* 0x000000023d027824 */ /* 0x000fe200078e0200 */
[----:B------:R-:W-:-:S03]  /*235e0*/  LEA R4, P1, R0, R3, 0x1 ;  /* 0x0000000300047211 */ /* 0x000fc600078208ff */
[----:B----4-:R-:W-:Y:S01]  /*235f0*/  IMAD R14, R19, 0x2, R2 ;  /* 0x00000002130e7824 */ /* 0x010fe200078e0202 */
[-C--:B------:R-:W-:Y:S01]  /*23600*/  LEA.HI.X.SX32 R5, R0, R16.reuse, 0x1, P1 ;  /* 0x0000001000057211 */ /* 0x080fe200008f0eff */
[----:B------:R-:W1:Y:S03]  /*23610*/  LDC R19, c[0x0][0x278] ;  /* 0x00009e00ff137b82 */ /* 0x000e660000000800 */
[C---:B------:R-:W-:Y:S02]  /*23620*/  LEA R6, P1, R14.reuse, R3, 0x1 ;  /* 0x000000030e067211 */ /* 0x040fe400078208ff */
[----:B------:R-:W-:Y:S02]  /*23630*/  PRMT R54, R67, 0x7632, R54 ;  /* 0x0000763243367816 */ /* 0x000fe40000000036 */
[----:B------:R-:W-:Y:S02]  /*23640*/  LEA.HI.X.SX32 R7, R14, R16, 0x1, P1 ;  /* 0x000000100e077211 */ /* 0x000fe400008f0eff */
[----:B0-----:R-:W-:-:S02]  /*23650*/  LEA R14, R53, R14, 0x1 ;  /* 0x0000000e350e7211 */ /* 0x001fc400078e08ff */
[----:B------:R-:W0:Y:S01]  /*23660*/  LDC R53, c[0x0][0x278] ;  /* 0x00009e00ff357b82 */ /* 0x000e220000000800 */
[----:B------:R4:W-:Y:S01]  /*23670*/  STG.E.U16 desc[UR4][R12.64], R54 ;  /* 0x000000360c007986 */ /* 0x0009e2000c101504 */
[-C--:B------:R-:W-:Y:S01]  /*23680*/  LEA R8, P2, R2, R3.reuse, 0x1 ;  /* 0x0000000302087211 */ /* 0x080fe200078408ff */
[----:B--2---:R-:W-:Y:S01]  /*23690*/  IMAD R0, R15, 0x2, R14 ;  /* 0x000000020f007824 */ /* 0x004fe200078e020e */
[-C--:B------:R-:W-:Y:S01]  /*236a0*/  LEA R10, P1, R14, R3.reuse, 0x1 ;  /* 0x000000030e0a7211 */ /* 0x080fe200078208ff */
[----:B------:R2:W-:Y:S01]  /*236b0*/  STG.E.U16 desc[UR4][R4.64], R68 ;  /* 0x0000004404007986 */ /* 0x0005e2000c101504 */
[-C--:B------:R-:W-:Y:S02]  /*236c0*/  LEA.HI.X.SX32 R9, R2, R16.reuse, 0x1, P2 ;  /* 0x0000001002097211 */ /* 0x080fe400010f0eff */
[----:B------:R-:W0:Y:S08]  /*236d0*/  LDC R15, c[0x0][0x278] ;  /* 0x00009e00ff0f7b82 */ /* 0x000e300000000800 */
[----:B----4-:R-:W4:Y:S01]  /*236e0*/  LDC R13, c[0x0][0x278] ;  /* 0x00009e00ff0d7b82 */ /* 0x010f220000000800 */
[-C--:B------:R-:W-:Y:S01]  /*236f0*/  LEA.HI.X.SX32 R11, R14, R16.reuse, 0x1, P1 ;  /* 0x000000100e0b7211 */ /* 0x080fe200008f0eff */
[----:B---3--:R-:W-:Y:S01]  /*23700*/  IMAD R2, R55, 0x2, R0 ;  /* 0x0000000237027824 */ /* 0x008fe200078e0200 */
[C---:B--2---:R-:W-:Y:S01]  /*23710*/  LEA R4, P1, R0.reuse, R3, 0x1 ;  /* 0x0000000300047211 */ /* 0x044fe200078208ff */
[----:B------:R2:W-:Y:S04]  /*23720*/  STG.E.U16 desc[UR4][R8.64], R69 ;  /* 0x0000004508007986 */ /* 0x0005e8000c101504 */
[----:B------:R-:W3:Y:S01]  /*23730*/  LDC R55, c[0x0][0x278] ;  /* 0x00009e00ff377b82 */ /* 0x000ee20000000800 */
[----:B------:R0:W-:Y:S01]  /*23740*/  STG.E.U16 desc[UR4][R6.64], R70 ;  /* 0x0000004606007986 */ /* 0x0001e2000c101504 */
[----:B------:R-:W-:-:S02]  /*23750*/  LEA.HI.X.SX32 R5, R0, R16, 0x1, P1 ;  /* 0x0000001000057211 */ /* 0x000fc400008f0eff */
[----:B-1----:R-:W-:Y:S02]  /*23760*/  LEA R0, R19, R2, 0x1 ;  /* 0x0000000213007211 */ /* 0x002fe400078e08ff */
[----:B--2---:R-:W-:Y:S02]  /*23770*/  PRMT R9, R68, 0x7632, R9 ;  /* 0x0000763244097816 */ /* 0x004fe40000000009 */
[----:B------:R-:W1:Y:S01]  /*23780*/  LDC R19, c[0x0][0x278] ;  /* 0x00009e00ff137b82 */ /* 0x000e620000000800 */
[CC--:B0-----:R-:W-:Y:S01]  /*23790*/  LEA R6, P1, R2.reuse, R3.reuse, 0x1 ;  /* 0x0000000302067211 */ /* 0x0c1fe200078208ff */
[----:B------:R-:W-:Y:S03]  /*237a0*/  STG.E.U16 desc[UR4][R10.64], R71 ;  /* 0x000000470a007986 */ /* 0x000fe6000c101504 */
[----:B------:R-:W-:Y:S01]  /*237b0*/  LEA.HI.X.SX32 R7, R2, R16, 0x1, P1 ;  /* 0x0000001002077211 */ /* 0x000fe200008f0eff */
[----:B------:R-:W-:Y:S01]  /*237c0*/  IMAD R2, R53, 0x2, R0 ;  /* 0x0000000235027824 */ /* 0x000fe200078e0200 */
[----:B------:R-:W-:Y:S01]  /*237d0*/  LEA R8, P1, R0, R3, 0x1 ;  /* 0x0000000300087211 */ /* 0x000fe200078208ff */
[----:B------:R0:W-:Y:S01]  /*237e0*/  STG.E.U16 desc[UR4][R4.64], R9 ;  /* 0x0000000904007986 */ /* 0x0001e2000c101504 */
[----:B------:R-:W2:Y:S01]  /*237f0*/  LDC R53, c[0x0][0x278] ;  /* 0x00009e00ff357b82 */ /* 0x000ea20000000800 */
[----:B------:R-:W-:-:S02]  /*23800*/  PRMT R52, R69, 0x7632, R52 ;  /* 0x0000763245347816 */ /* 0x000fc40000000034 */
[----:B0-----:R-:W-:Y:S01]  /*23810*/  LEA.HI.X.SX32 R9, R0, R16, 0x1, P1 ;  /* 0x0000001000097211 */ /* 0x001fe200008f0eff */
[----:B----4-:R-:W-:Y:S01]  /*23820*/  IMAD R0, R13, 0x2, R2 ;  /* 0x000000020d007824 */ /* 0x010fe200078e0202 */
[----:B------:R-:W-:-:S04]  /*23830*/  LEA R12, P1, R2, R3, 0x1 ;  /* 0x00000003020c7211 */ /* 0x000fc800078208ff */
[----:B------:R-:W-:Y:S02]  /*23840*/  LEA.HI.X.SX32 R13, R2, R16, 0x1, P1 ;  /* 0x00000010020d7211 */ /* 0x000fe400008f0eff */
[----:B------:R-:W-:Y:S02]  /*23850*/  LEA R2, R15, R0, 0x1 ;  /* 0x000000000f027211 */ /* 0x000fe400078e08ff */
[----:B------:R-:W0:Y:S01]  /*23860*/  LDC R15, c[0x0][0x278] ;  /* 0x00009e00ff0f7b82 */ /* 0x000e220000000800 */
[C---:B------:R-:W-:Y:S02]  /*23870*/  LEA R4, P1, R0.reuse, R3, 0x1 ;  /* 0x0000000300047211 */ /* 0x040fe400078208ff */
[----:B---3--:R-:W-:Y:S01]  /*23880*/  IMAD R14, R55, 0x2, R2 ;  /* 0x00000002370e7824 */ /* 0x008fe200078e0202 */
[----:B------:R3:W-:Y:S01]  /*23890*/  STG.E.U16 desc[UR4][R6.64], R52 ;  /* 0x0000003406007986 */ /* 0x0007e2000c101504 */
[----:B------:R-:W-:-:S03]  /*238a0*/  LEA.HI.X.SX32 R5, R0, R16, 0x1, P1 ;  /* 0x0000001000057211 */ /* 0x000fc600008f0eff */
[----:B------:R-:W4:Y:S01]  /*238b0*/  LDC R55, c[0x0][0x278] ;  /* 0x00009e00ff377b82 */ /* 0x000f220000000800 */
[----:B------:R-:W-:Y:S02]  /*238c0*/  PRMT R54, R70, 0x7632, R54 ;  /* 0x0000763246367816 */ /* 0x000fe40000000036 */
[----:B------:R-:W-:Y:S02]  /*238d0*/  PRMT R60, R71, 0x7632, R60 ;  /* 0x00007632473c7816 */ /* 0x000fe4000000003c */
[----:B---3--:R-:W-:-:S04]  /*238e0*/  LEA R6, P1, R14, R3, 0x1 ;  /* 0x000000030e067211 */ /* 0x008fc800078208ff */
[----:B------:R-:W-:Y:S01]  /*238f0*/  LEA.HI.X.SX32 R7, R14, R16, 0x1, P1 ;  /* 0x000000100e077211 */ /* 0x000fe200008f0eff */
[----:B-1----:R-:W-:Y:S02]  /*23900*/  IMAD R14, R19, 0x2, R14 ;  /* 0x00000002130e7824 */ /* 0x002fe400078e020e */
[----:B------:R-:W1:Y:S01]  /*23910*/  LDC R19, c[0x0][0x278] ;  /* 0x00009e00ff137b82 */ /* 0x000e620000000800 */
[----:B------:R3:W-:Y:S01]  /*23920*/  STG.E.U16 desc[UR4][R8.64], R54 ;  /* 0x0000003608007986 */ /* 0x0007e2000c101504 */
[----:B------:R-:W-:-:S03]  /*23930*/  LEA R10, P2, R2, R3, 0x1 ;  /* 0x00000003020a7211 */ /* 0x000fc600078408ff */
[----:B------:R3:W-:Y:S01]  /*23940*/  STG.E.U16 desc[UR4][R12.64], R60 ;  /* 0x0000003c0c007986 */ /* 0x0007e2000c101504 */
[----:B--2---:R-:W-:Y:S02]  /*23950*/  LEA R0, R53, R14, 0x1 ;  /* 0x0000000e35007211 */ /* 0x004fe400078e08ff */
[----:B------:R-:W2:Y:S01]  /*23960*/  LDC R53, c[0x0][0x278] ;  /* 0x00009e00ff357b82 */ /* 0x000ea20000000800 */
[----:B------:R-:W-:Y:S02]  /*23970*/  LEA.HI.X.SX32 R11, R2, R16, 0x1, P2 ;  /* 0x00000010020b7211 */ /* 0x000fe400010f0eff */
[----:B---3--:R-:W-:-:S05]  /*23980*/  LEA R8, P1, R14, R3, 0x1 ;  /* 0x000000030e087211 */ /* 0x008fca00078208ff */
[----:B------:R-:W3:Y:S01]  /*23990*/  LDC R13, c[0x0][0x278] ;  /* 0x00009e00ff0d7b82 */ /* 0x000ee20000000800 */
[----:B------:R4:W-:Y:S01]  /*239a0*/  STG.E.U16 desc[UR4][R4.64], R72 ;  /* 0x0000004804007986 */ /* 0x0009e2000c101504 */
[----:B------:R-:W-:Y:S01]  /*239b0*/  LEA.HI.X.SX32 R9, R14, R16, 0x1, P1 ;  /* 0x000000100e097211 */ /* 0x000fe200008f0eff */
[----:B0-----:R-:W-:Y:S02]  /*239c0*/  IMAD R2, R15, 0x2, R0 ;  /* 0x000000020f027824 */ /* 0x001fe400078e0200 */
[----:B------:R0:W-:Y:S03]  /*239d0*/  STG.E.U16 desc[UR4][R10.64], R73 ;  /* 0x000000490a007986 */ /* 0x0001e6000c101504 */
[----:B------:R-:W2:Y:S01]  /*239e0*/  LDC R15, c[0x0][0x278] ;  /* 0x00009e00ff0f7b82 */ /* 0x000ea20000000800 */
[----:B------:R0:W-:Y:S01]  /*239f0*/  STG.E.U16 desc[UR4][R6.64], R74 ;  /* 0x0000004a06007986 */ /* 0x0001e2000c101504 */
[----:B----4-:R-:W-:-:S04]  /*23a00*/  LEA R4, P1, R0, R3, 0x1 ;  /* 0x0000000300047211 */ /* 0x010fc800078208ff */
[-C--:B------:R-:W-:Y:S01]  /*23a10*/  LEA.HI.X.SX32 R5, R0, R16.reuse, 0x1, P1 ;  /* 0x0000001000057211 */ /* 0x080fe200008f0eff */
[----:B------:R-:W-:Y:S01]  /*23a20*/  IMAD R0, R55, 0x2, R2 ;  /* 0x0000000237007824 */ /* 0x000fe200078e0202 */
[----:B0-----:R-:W-:Y:S01]  /*23a30*/  PRMT R11, R72, 0x7632, R11 ;  /* 0x00007632480b7816 */ /* 0x001fe2000000000b */
[----:B------:R-:W0:Y:S01]  /*23a40*/  LDC R55, c[0x0][0x278] ;  /* 0x00009e00ff377b82 */ /* 0x000e220000000800 */
[CC--:B------:R-:W-:Y:S01]  /*23a50*/  LEA R6, P1, R2.reuse, R3.reuse, 0x1 ;  /* 0x0000000302067211 */ /* 0x0c0fe200078208ff */
[----:B------:R-:W-:Y:S03]  /*23a60*/  STG.E.U16 desc[UR4][R8.64], R75 ;  /* 0x0000004b08007986 */ /* 0x000fe6000c101504 */
[----:B------:R-:W-:Y:S02]  /*23a70*/  LEA.HI.X.SX32 R7, R2, R16, 0x1, P1 ;  /* 0x0000001002077211 */ /* 0x000fe400008f0eff */
[----:B------:R-:W-:-:S02]  /*23a80*/  LEA R10, P1, R0, R3, 0x1 ;  /* 0x00000003000a7211 */ /* 0x000fc400078208ff */
[----:B-1----:R-:W-:Y:S01]  /*23a90*/  LEA R2, R19, R0, 0x1 ;  /* 0x0000000013027211 */ /* 0x002fe200078e08ff */
[----:B------:R1:W-:Y:S01]  /*23aa0*/  STG.E.U16 desc[UR4][R4.64], R11 ;  /* 0x0000000b04007986 */ /* 0x0003e2000c101504 */
[----:B------:R-:W4:Y:S01]  /*23ab0*/  LDC R19, c[0x0][0x278] ;  /* 0x00009e00ff137b82 */ /* 0x000f220000000800 */
[----:B------:R-:W-:Y:S02]  /*23ac0*/  PRMT R52, R73, 0x7632, R52 ;  /* 0x0000763249347816 */ /* 0x000fe40000000034 */
[----:B-1----:R-:W-:Y:S01]  /*23ad0*/  LEA.HI.X.SX32 R11, R0, R16, 0x1, P1 ;  /* 0x00000010000b7211 */ /* 0x002fe200008f0eff */
[----:B---3--:R-:W-:Y:S01]  /*23ae0*/  IMAD R0, R13, 0x2, R2 ;  /* 0x000000020d007824 */ /* 0x008fe200078e0202 */
[----:B------:R-:W-:-:S04]  /*23af0*/  LEA R12, P1, R2, R3, 0x1 ;  /* 0x00000003020c7211 */ /* 0x000fc800078208ff */
[----:B------:R-:W-:Y:S01]  /*23b00*/  LEA.HI.X.SX32 R13, R2, R16, 0x1, P1 ;  /* 0x00000010020d7211 */ /* 0x000fe200008f0eff */
[----:B--2---:R-:W-:Y:S01]  /*23b10*/  IMAD R2, R53, 0x2, R0 ;  /* 0x0000000235027824 */ /* 0x004fe200078e0200 */
[C---:B------:R-:W-:Y:S01]  /*23b20*/  LEA R4, P1, R0.reuse, R3, 0x1 ;  /* 0x0000000300047211 */ /* 0x040fe200078208ff */
[----:B------:R-:W1:Y:S03]  /*23b30*/  LDC R53, c[0x0][0x278] ;  /* 0x00009e00ff357b82 */ /* 0x000e660000000800 */
[----:B------:R-:W-:Y:S01]  /*23b40*/  LEA R14, R15, R2, 0x1 ;  /* 0x000000020f0e7211 */ /* 0x000fe200078e08ff */
[----:B------:R2:W-:Y:S01]  /*23b50*/  STG.E.U16 desc[UR4][R6.64], R52 ;  /* 0x0000003406007986 */ /* 0x0005e2000c101504 */
[----:B------:R-:W-:-:S03]  /*23b60*/  LEA.HI.X.SX32 R5, R0, R16, 0x1, P1 ;  /* 0x0000001000057211 */ /* 0x000fc600008f0eff */
[----:B------:R-:W3:Y:S01]  /*23b70*/  LDC R15, c[0x0][0x278] ;  /* 0x00009e00ff0f7b82 */ /* 0x000ee20000000800 */
[----:B------:R-:W-:Y:S02]  /*23b80*/  PRMT R54, R74, 0x7632, R54 ;  /* 0x000076324a367816 */ /* 0x000fe40000000036 */
[----:B------:R-:W-:Y:S02]  /*23b90*/  PRMT R60, R75, 0x7632, R60 ;  /* 0x000076324b3c7816 */ /* 0x000fe4000000003c */
[----:B--2---:R-:W-:-:S04]  /*23ba0*/  LEA R6, P1, R14, R3, 0x1 ;  /* 0x000000030e067211 */ /* 0x004fc800078208ff */
[----:B------:R-:W-:Y:S01]  /*23bb0*/  LEA.HI.X.SX32 R7, R14, R16, 0x1, P1 ;  /* 0x000000100e077211 */ /* 0x000fe200008f0eff */
[----:B0-----:R-:W-:Y:S02]  /*23bc0*/  IMAD R14, R55, 0x2, R14 ;  /* 0x00000002370e7824 */ /* 0x001fe400078e020e */
[----:B------:R-:W0:Y:S01]  /*23bd0*/  LDC R55, c[0x0][0x278] ;  /* 0x00009e00ff377b82 */ /* 0x000e220000000800 */
[----:B------:R2:W-:Y:S04]  /*23be0*/  STG.E.U16 desc[UR4][R10.64], R54 ;  /* 0x000000360a007986 */ /* 0x0005e8000c101504 */
[----:B------:R2:W-:Y:S01]  /*23bf0*/  STG.E.U16 desc[UR4][R12.64], R60 ;  /* 0x0000003c0c007986 */ /* 0x0005e2000c101504 */
[----:B------:R-:W-:Y:S01]  /*23c00*/  LEA R8, P2, R2, R3, 0x1 ;  /* 0x0000000302087211 */ /* 0x000fe200078408ff */
[----:B----4-:R-:W-:-:S02]  /*23c10*/  IMAD R0, R19, 0x2, R14 ;  /* 0x0000000213007824 */ /* 0x010fc400078e020e */
[----:B------:R-:W4:Y:S01]  /*23c20*/  LDC R19, c[0x0][0x278] ;  /* 0x00009e00ff137b82 */ /* 0x000f220000000800 */
[----:B------:R-:W-:Y:S02]  /*23c30*/  LEA.HI.X.SX32 R9, R2, R16, 0x1, P2 ;  /* 0x0000001002097211 */ /* 0x000fe400010f0eff */
[----:B--2---:R-:W-:-:S05]  /*23c40*/  LEA R10, P1, R14, R3, 0x1 ;  /* 0x000000030e0a7211 */ /* 0x004fca00078208ff */
[----:B------:R-:W2:Y:S01]  /*23c50*/  LDC R13, c[0x0][0x278] ;  /* 0x00009e00ff0d7b82 */ /* 0x000ea20000000800 */
[----:B------:R3:W-:Y:S01]  /*23c60*/  STG.E.U16 desc[UR4][R4.64], R76 ;  /* 0x0000004c04007986 */ /* 0x0007e2000c101504 */
[----:B------:R-:W-:Y:S02]  /*23c70*/  LEA.HI.X.SX32 R11, R14, R16, 0x1, P1 ;  /* 0x000000100e0b7211 */ /* 0x000fe400008f0eff */
[----:B-1----:R-:W-:Y:S01]  /*23c80*/  LEA R2, R53, R0, 0x1 ;  /* 0x0000000035027211 */ /* 0x002fe200078e08ff */
[----:B------:R1:W-:Y:S03]  /*23c90*/  STG.E.U16 desc[UR4][R8.64], R77 ;  /* 0x0000004d08007986 */ /* 0x0003e6000c101504 */
[----:B------:R-:W4:Y:S01]  /*23ca0*/  LDC R53, c[0x0][0x278] ;  /* 0x00009e00ff357b82 */ /* 0x000f220000000800 */
[----:B------:R1:W-:Y:S01]  /*23cb0*/  STG.E.U16 desc[UR4][R6.64], R78 ;  /* 0x0000004e06007986 */ /* 0x0003e2000c101504 */
[----:B---3--:R-:W-:-:S04]  /*23cc0*/  LEA R4, P1, R0, R3, 0x1 ;  /* 0x0000000300047211 */ /* 0x008fc800078208ff */
[-C--:B------:R-:W-:Y:S01]  /*23cd0*/  LEA.HI.X.SX32 R5, R0, R16.reuse, 0x1, P1 ;  /* 0x0000001000057211 */ /* 0x080fe200008f0eff */
[----:B------:R-:W-:Y:S01]  /*23ce0*/  IMAD R0, R15, 0x2, R2 ;  /* 0x000000020f007824 */ /* 0x000fe200078e0202 */
[----:B-1----:R-:W-:Y:S01]  /*23cf0*/  PRMT R9, R76, 0x7632, R9 ;  /* 0x000076324c097816 */ /* 0x002fe20000000009 */
[----:B------:R-:W1:Y:S01]  /*23d00*/  LDC R15, c[0x0][0x278] ;  /* 0x00009e00ff0f7b82 */ /* 0x000e620000000800 */
[CC--:B------:R-:W-:Y:S01]  /*23d10*/  LEA R6, P1, R2.reuse, R3.reuse, 0x1 ;  /* 0x0000000302067211 */ /* 0x0c0fe200078208ff */
[----:B------:R-:W-:Y:S03]  /*23d20*/  STG.E.U16 desc[UR4][R10.64], R79 ;  /* 0x0000004f0a007986 */ /* 0x000fe6000c101504 */
[----:B------:R-:W-:Y:S01]  /*23d30*/  LEA.HI.X.SX32 R7, R2, R16, 0x1, P1 ;  /* 0x0000001002077211 */ /* 0x000fe200008f0eff */
[----:B0-----:R-:W-:Y:S01]  /*23d40*/  IMAD R2, R55, 0x2, R0 ;  /* 0x0000000237027824 */ /* 0x001fe200078e0200 */
[----:B------:R-:W-:Y:S01]  /*23d50*/  LEA R8, P1, R0, R3, 0x1 ;  /* 0x0000000300087211 */ /* 0x000fe200078208ff */
[----:B------:R0:W-:Y:S01]  /*23d60*/  STG.E.U16 desc[UR4][R4.64], R9 ;  /* 0x0000000904007986 */ /* 0x0001e2000c101504 */
[----:B------:R-:W3:Y:S01]  /*23d70*/  LDC R55, c[0x0][0x278] ;  /* 0x00009e00ff377b82 */ /* 0x000ee20000000800 */
[----:B------:R-:W-:-:S02]  /*23d80*/  PRMT R52, R77, 0x7632, R52 ;  /* 0x000076324d347816 */ /* 0x000fc40000000034 */
[----:B0-----:R-:W-:Y:S02]  /*23d90*/  LEA.HI.X.SX32 R9, R0, R16, 0x1, P1 ;  /* 0x0000001000097211 */ /* 0x001fe400008f0eff */
[C---:B------:R-:W-:Y:S02]  /*23da0*/  LEA R12, P1, R2.reuse, R3, 0x1 ;  /* 0x00000003020c7211 */ /* 0x040fe400078208ff */
[----:B--2---:R-:W-:Y:S02]  /*23db0*/  LEA R0, R13, R2, 0x1 ;  /* 0x000000020d007211 */ /* 0x004fe400078e08ff */
[----:B------:R-:W-:-:S03]  /*23dc0*/  LEA.HI.X.SX32 R13, R2, R16, 0x1, P1 ;  /* 0x00000010020d7211 */ /* 0x000fc600008f0eff */
[----:B----4-:R-:W-:Y:S01]  /*23dd0*/  IMAD R2, R19, 0x2, R0 ;  /* 0x0000000213027824 */ /* 0x010fe200078e0200 */
[C---:B------:R-:W-:Y:S01]  /*23de0*/  LEA R4, P1, R0.reuse, R3, 0x1 ;  /* 0x0000000300047211 */ /* 0x040fe200078208ff */
[----:B------:R-:W0:Y:S02]  /*23df0*/  LDC R19, c[0x0][0x278] ;  /* 0x00009e00ff137b82 */ /* 0x000e240000000800 */
[----:B------:R-:W-:Y:S01]  /*23e00*/  IMAD R14, R53, 0x2, R2 ;  /* 0x00000002350e7824 */ /* 0x000fe200078e0202 */
[----:B------:R2:W-:Y:S01]  /*23e10*/  STG.E.U16 desc[UR4][R6.64], R52 ;  /* 0x0000003406007986 */ /* 0x0005e2000c101504 */
[----:B------:R-:W-:-:S04]  /*23e20*/  LEA.HI.X.SX32 R5, R0, R16, 0x1, P1 ;  /* 0x0000001000057211 */ /* 0x000fc800008f0eff */
[----:B------:R-:W4:Y:S01]  /*23e30*/  LDC R53, c[0x0][0x278] ;  /* 0x00009e00ff357b82 */ /* 0x000f220000000800 */
[----:B------:R-:W-:Y:S02]  /*23e40*/  PRMT R54, R78, 0x7632, R54 ;  /* 0x000076324e367816 */ /* 0x000fe40000000036 */
[CC--:B--2---:R-:W-:Y:S02]  /*23e50*/  LEA R6, P1, R14.reuse, R3.reuse, 0x1 ;  /* 0x000000030e067211 */ /* 0x0c4fe400078208ff */
[----:B------:R-:W-:Y:S02]  /*23e60*/  PRMT R60, R79, 0x7632, R60 ;  /* 0x000076324f3c7816 */ /* 0x000fe4000000003c */
[----:B------:R-:W-:Y:S02]  /*23e70*/  LEA.HI.X.SX32 R7, R14, R16, 0x1, P1 ;  /* 0x000000100e077211 */ /* 0x000fe400008f0eff */
[----:B-1----:R-:W-:Y:S02]  /*23e80*/  LEA R14, R15, R14, 0x1 ;  /* 0x0000000e0f0e7211 */ /* 0x002fe400078e08ff */
[----:B------:R-:W1:Y:S01]  /*23e90*/  LDC R15, c[0x0][0x278] ;  /* 0x00009e00ff0f7b82 */ /* 0x000e620000000800 */
[----:B------:R2:W-:Y:S04]  /*23ea0*/  STG.E.U16 desc[UR4][R8.64], R54 ;  /* 0x0000003608007986 */ /* 0x0005e8000c101504 */
[----:B------:R2:W-:Y:S01]  /*23eb0*/  STG.E.U16 desc[UR4][R12.64], R60 ;  /* 0x0000003c0c007986 */ /* 0x0005e2000c101504 */
[----:B------:R-:W-:Y:S01]  /*23ec0*/  LEA R10, P2, R2, R3, 0x1 ;  /* 0x00000003020a7211 */ /* 0x000fe200078408ff */
[----:B---3--:R-:W-:-:S02]  /*23ed0*/  IMAD R0, R55, 0x2, R14 ;  /* 0x0000000237007824 */ /* 0x008fc400078e020e */
[----:B------:R-:W3:Y:S01]  /*23ee0*/  LDC R55, c[0x0][0x278] ;  /* 0x00009e00ff377b82 */ /* 0x000ee20000000800 */
[----:B------:R-:W-:Y:S02]  /*23ef0*/  LEA.HI.X.SX32 R11, R2, R16, 0x1, P2 ;  /* 0x00000010020b7211 */ /* 0x000fe400010f0eff */
[----:B--2---:R-:W-:-:S05]  /*23f00*/  LEA R8, P1, R14, R3, 0x1 ;  /* 0x000000030e087211 */ /* 0x004fca00078208ff */
[----:B------:R-:W2:Y:S01]  /*23f10*/  LDC R13, c[0x0][0x278] ;  /* 0x00009e00ff0d7b82 */ /* 0x000ea20000000800 */
[----:B------:R4:W-:Y:S01]  /*23f20*/  STG.E.U16 desc[UR4][R4.64], R80 ;  /* 0x0000005004007986 */ /* 0x0009e2000c101504 */
[----:B------:R-:W-:Y:S01]  /*23f30*/  LEA.HI.X.SX32 R9, R14, R16, 0x1, P1 ;  /* 0x000000100e097211 */ /* 0x000fe200008f0eff */
[----:B0-----:R-:W-:Y:S02]  /*23f40*/  IMAD R2, R19, 0x2, R0 ;  /* 0x0000000213027824 */ /* 0x001fe400078e0200 */
[----:B------:R-:W-:Y:S03]  /*23f50*/  STG.E.U16 desc[UR4][R10.64], R81 ;  /* 0x000000510a007986 */ /* 0x000fe6000c101504 */
[----:B------:R-:W0:Y:S01]  /*23f60*/  LDC R19, c[0x0][0x278] ;  /* 0x00009e00ff137b82 */ /* 0x000e220000000800 */
[----:B------:R1:W-:Y:S01]  /*23f70*/  STG.E.U16 desc[UR4][R6.64], R82 ;  /* 0x0000005206007986 */ /* 0x0003e2000c101504 */
[----:B----4-:R-:W-:-:S04]  /*23f80*/  LEA R4, P1, R0, R3, 0x1 ;  /* 0x0000000300047211 */ /* 0x010fc800078208ff */
[----:B------:R-:W-:Y:S02]  /*23f90*/  LEA.HI.X.SX32 R5, R0, R16, 0x1, P1 ;  /* 0x0000001000057211 */ /* 0x000fe400008f0eff */
[----:B------:R-:W-:Y:S02]  /*23fa0*/  LEA R0, R53, R2, 0x1 ;  /* 0x0000000235007211 */ /* 0x000fe400078e08ff */
[-C--:B-1----:R-:W-:Y:S01]  /*23fb0*/  LEA R6, P1, R2, R3.reuse, 0x1 ;  /* 0x0000000302067211 */ /* 0x082fe200078208ff */
[----:B------:R-:W1:Y:S01]  /*23fc0*/  LDC R53, c[0x0][0x278] ;  /* 0x00009e00ff357b82 */ /* 0x000e620000000800 */
[----:B------:R-:W-:Y:S02]  /*23fd0*/  PRMT R11, R80, 0x7632, R11 ;  /* 0x00007632500b7816 */ /* 0x000fe4000000000b */
[----:B------:R-:W-:Y:S01]  /*23fe0*/  LEA.HI.X.SX32 R7, R2, R16, 0x1, P1 ;  /* 0x0000001002077211 */ /* 0x000fe200008f0eff */
[----:B------:R-:W-:Y:S01]  /*23ff0*/  IMAD R2, R15, 0x2, R0 ;  /* 0x000000020f027824 */ /* 0x000fe200078e0200 */
[----:B------:R-:W-:Y:S01]  /*24000*/  LEA R10, P1, R0, R3, 0x1 ;  /* 0x00000003000a7211 */ /* 0x000fe200078208ff */
[----:B------:R-:W-:Y:S02]  /*24010*/  STG.E.U16 desc[UR4][R8.64], R83 ;  /* 0x0000005308007986 */ /* 0x000fe4000c101504 */
[----:B------:R-:W4:Y:S02]  /*24020*/  LDC R15, c[0x0][0x278] ;  /* 0x00009e00ff0f7b82 */ /* 0x000f240000000800 */
[----:B------:R3:W-:Y:S01]  /*24030*/  STG.E.U16 desc[UR4][R4.64], R11 ;  /* 0x0000000b04007986 */ /* 0x0007e2000c101504 */
[----:B------:R-:W-:-:S02]  /*24040*/  PRMT R52, R81, 0x7632, R52 ;  /* 0x0000763251347816 */ /* 0x000fc40000000034 */
[----:B---3--:R-:W-:Y:S01]  /*24050*/  LEA.HI.X.SX32 R11, R0, R16, 0x1, P1 ;  /* 0x00000010000b7211 */ /* 0x008fe200008f0eff */
[----:B--2---:R-:W-:Y:S01]  /*24060*/  IMAD R0, R13, 0x2, R2 ;  /* 0x000000020d007824 */ /* 0x004fe200078e0202 */
[----:B------:R-:W-:-:S04]  /*24070*/  LEA R12, P1, R2, R3, 0x1 ;  /* 0x00000003020c7211 */ /* 0x000fc800078208ff */
[----:B------:R-:W-:Y:S02]  /*24080*/  LEA.HI.X.SX32 R13, R2, R16, 0x1, P1 ;  /* 0x00000010020d7211 */ /* 0x000fe400008f0eff */
[----:B------:R-:W-:Y:S02]  /*24090*/  LEA R2, R55, R0, 0x1 ;  /* 0x0000000037027211 */ /* 0x000fe400078e08ff */
[C---:B------:R-:W-:Y:S01]  /*240a0*/  LEA R4, P1, R0.reuse, R3, 0x1 ;  /* 0x0000000300047211 */ /* 0x040fe200078208ff */
[----:B------:R-:W2:Y:S02]  /*240b0*/  LDC R55, c[0x0][0x278] ;  /* 0x00009e00ff377b82 */ /* 0x000ea40000000800 */
[----:B0-----:R-:W-:Y:S01]  /*240c0*/  IMAD R14, R19, 0x2, R2 ;  /* 0x00000002130e7824 */ /* 0x001fe200078e0202 */
[----:B------:R0:W-:Y:S01]  /*240d0*/  STG.E.U16 desc[UR4][R6.64], R52 ;  /* 0x0000003406007986 */ /* 0x0001e2000c101504 */
[----:B------:R-:W-:-:S04]  /*240e0*/  LEA.HI.X.SX32 R5, R0, R16, 0x1, P1 ;  /* 0x0000001000057211 */ /* 0x000fc800008f0eff */
[----:B------:R-:W3:Y:S01]  /*240f0*/  LDC R19, c[0x0][0x278] ;  /* 0x00009e00ff137b82 */ /* 0x000ee20000000800 */
[----:B------:R-:W-:Y:S02]  /*24100*/  PRMT R54, R82, 0x7632, R54 ;  /* 0x0000763252367816 */ /* 0x000fe40000000036 */
[CC--:B0-----:R-:W-:Y:S02]  /*24110*/  LEA R6, P1, R14.reuse, R3.reuse, 0x1 ;  /* 0x000000030e067211 */ /* 0x0c1fe400078208ff */
[----:B------:R-:W-:Y:S02]  /*24120*/  PRMT R60, R83, 0x7632, R60 ;  /* 0x00007632533c7816 */ /* 0x000fe4000000003c */
[----:B------:R-:W-:Y:S02]  /*24130*/  LEA.HI.X.SX32 R7, R14, R16, 0x1, P1 ;  /* 0x000000100e077211 */ /* 0x000fe400008f0eff */
[----:B-1----:R-:W-:Y:S02]  /*24140*/  LEA R14, R53, R14, 0x1 ;  /* 0x0000000e350e7211 */ /* 0x002fe400078e08ff */
[----:B------:R-:W0:Y:S01]  /*24150*/  LDC R53, c[0x0][0x278] ;  /* 0x00009e00ff357b82 */ /* 0x000e220000000800 */
[----:B------:R1:W-:Y:S04]  /*24160*/  STG.E.U16 desc[UR4][R10.64], R54 ;  /* 0x000000360a007986 */ /* 0x0003e8000c101504 */
[----:B------:R1:W-:Y:S01]  /*24170*/  STG.E.U16 desc[UR4][R12.64], R60 ;  /* 0x0000003c0c007986 */ /* 0x0003e2000c101504 */
[----:B------:R-:W-:Y:S01]  /*24180*/  LEA R8, P2, R2, R3, 0x1 ;  /* 0x0000000302087211 */ /* 0x000fe200078408ff */
[----:B----4-:R-:W-:-:S02]  /*24190*/  IMAD R0, R15, 0x2, R14 ;  /* 0x000000020f007824 */ /* 0x010fc400078e020e */
[----:B------:R-:W4:Y:S01]  /*241a0*/  LDC R15, c[0x0][0x278] ;  /* 0x00009e00ff0f7b82 */ /* 0x000f220000000800 */
[----:B------:R-:W-:Y:S02]  /*241b0*/  LEA.HI.X.SX32 R9, R2, R16, 0x1, P2 ;  /* 0x0000001002097211 */ /* 0x000fe400010f0eff */
[----:B-1----:R-:W-:-:S05]  /*241c0*/  LEA R10, P1, R14, R3, 0x1 ;  /* 0x000000030e0a7211 */ /* 0x002fca00078208ff */
[----:B------:R-:W1:Y:S01]  /*241d0*/  LDC R13, c[0x0][0x278] ;  /* 0x00009e00ff0d7b82 */ /* 0x000e620000000800 */
[----:B------:R3:W-:Y:S01]  /*241e0*/  STG.E.U16 desc[UR4][R4.64], R84 ;  /* 0x0000005404007986 */ /* 0x0007e2000c101504 */
[----:B------:R-:W-:Y:S02]  /*241f0*/  LEA.HI.X.SX32 R11, R14, R16, 0x1, P1 ;  /* 0x000000100e0b7211 */ /* 0x000fe400008f0eff */
[----:B--2---:R-:W-:Y:S01]  /*24200*/  LEA R2, R55, R0, 0x1 ;  /* 0x0000000037027211 */ /* 0x004fe200078e08ff */
[----:B------:R2:W-:Y:S03]  /*24210*/  STG.E.U16 desc[UR4][R8.64], R85 ;  /* 0x0000005508007986 */ /* 0x0005e6000c101504 */
[----:B------:R-:W4:Y:S01]  /*24220*/  LDC R55, c[0x0][0x278] ;  /* 0x00009e00ff377b82 */ /* 0x000f220000000800 */
[----:B------:R2:W-:Y:S01]  /*24230*/  STG.E.U16 desc[UR4][R6.64], R86 ;  /* 0x0000005606007986 */ /* 0x0005e2000c101504 */
[----:B---3--:R-:W-:-:S04]  /*24240*/  LEA R4, P1, R0, R3, 0x1 ;  /* 0x0000000300047211 */ /* 0x008fc800078208ff */
[-C--:B------:R-:W-:Y:S01]  /*24250*/  LEA.HI.X.SX32 R5, R0, R16.reuse, 0x1, P1 ;  /* 0x0000001000057211 */ /* 0x080fe200008f0eff */
[----:B------:R-:W-:Y:S01]  /*24260*/  IMAD R0, R19, 0x2, R2 ;  /* 0x0000000213007824 */ /* 0x000fe200078e0202 */
[----:B--2---:R-:W-:Y:S01]  /*24270*/  PRMT R9, R84, 0x7632, R9 ;  /* 0x0000763254097816 */ /* 0x004fe20000000009 */
[----:B------:R-:W2:Y:S01]  /*24280*/  LDC R19, c[0x0][0x278] ;  /* 0x00009e00ff137b82 */ /* 0x000ea20000000800 */
[CC--:B------:R-:W-:Y:S01]  /*24290*/  LEA R6, P1, R2.reuse, R3.reuse, 0x1 ;  /* 0x0000000302067211 */ /* 0x0c0fe200078208ff */
[----:B------:R-:W-:Y:S03]  /*242a0*/  STG.E.U16 desc[UR4][R10.64], R87 ;  /* 0x000000570a007986 */ /* 0x000fe6000c101504 */
[----:B------:R-:W-:Y:S02]  /*242b0*/  LEA.HI.X.SX32 R7, R2, R16, 0x1, P1 ;  /* 0x0000001002077211 */ /* 0x000fe400008f0eff */
[----:B------:R-:W-:-:S02]  /*242c0*/  LEA R8, P1, R0, R3, 0x1 ;  /* 0x0000000300087211 */ /* 0x000fc400078208ff */
[----:B0-----:R-:W-:Y:S01]  /*242d0*/  LEA R2, R53, R0, 0x1 ;  /* 0x0000000035027211 */ /* 0x001fe200078e08ff */
[----:B------:R0:W-:Y:S01]  /*242e0*/  STG.E.U16 desc[UR4][R4.64], R9 ;  /* 0x0000000904007986 */ /* 0x0001e2000c101504 */
[----:B------:R-:W3:Y:S01]  /*242f0*/  LDC R53, c[0x0][0x278] ;  /* 0x00009e00ff357b82 */ /* 0x000ee20000000800 */
[----:B------:R-:W-:Y:S02]  /*24300*/  PRMT R52, R85, 0x7632, R52 ;  /* 0x0000763255347816 */ /* 0x000fe40000000034 */
[----:B0-----:R-:W-:Y:S01]  /*24310*/  LEA.HI.X.SX32 R9, R0, R16, 0x1, P1 ;  /* 0x0000001000097211 */ /* 0x001fe200008f0eff */
[----:B-1----:R-:W-:Y:S01]  /*24320*/  IMAD R0, R13, 0x2, R2 ;  /* 0x000000020d007824 */ /* 0x002fe200078e0202 */
[----:B------:R-:W-:-:S04]  /*24330*/  LEA R12, P1, R2, R3, 0x1 ;  /* 0x00000003020c7211 */ /* 0x000fc800078208ff */
[----:B------:R-:W-:Y:S02]  /*24340*/  LEA.HI.X.SX32 R13, R2, R16, 0x1, P1 ;  /* 0x00000010020d7211 */ /* 0x000fe400008f0eff */
[----:B----4-:R-:W-:Y:S02]  /*24350*/  LEA R2, R15, R0, 0x1 ;  /* 0x000000000f027211 */ /* 0x010fe400078e08ff */
[C---:B------:R-:W-:Y:S01]  /*24360*/  LEA R4, P1, R0.reuse, R3, 0x1 ;  /* 0x0000000300047211 */ /* 0x040fe200078208ff */
[----:B------:R-:W0:Y:S02]  /*24370*/  LDC R15, c[0x0][0x278] ;  /* 0x00009e00ff0f7b82 */ /* 0x000e240000000800 */
[----:B------:R-:W-:Y:S01]  /*24380*/  IMAD R14, R55, 0x2, R2 ;  /* 0x00000002370e7824 */ /* 0x000fe200078e0202 */
[----:B------:R1:W-:Y:S01]  /*24390*/  STG.E.U16 desc[UR4][R6.64], R52 ;  /* 0x0000003406007986 */ /* 0x0003e2000c101504 */
[----:B------:R-:W-:-:S04]  /*243a0*/  LEA.HI.X.SX32 R5, R0, R16, 0x1, P1 ;  /* 0x0000001000057211 */ /* 0x000fc800008f0eff */
[----:B------:R-:W4:Y:S01]  /*243b0*/  LDC R55, c[0x0][0x278] ;  /* 0x00009e00ff377b82 */ /* 0x000f220000000800 */
[----:B------:R-:W-:Y:S02]  /*243c0*/  PRMT R54, R86, 0x7632, R54 ;  /* 0x0000763256367816 */ /* 0x000fe40000000036 */
[CC--:B-1----:R-:W-:Y:S02]  /*243d0*/  LEA R6, P1, R14.reuse, R3.reuse, 0x1 ;  /* 0x000000030e067211 */ /* 0x0c2fe400078208ff */
[----:B------:R-:W-:Y:S02]  /*243e0*/  PRMT R60, R87, 0x7632, R60 ;  /* 0x00007632573c7816 */ /* 0x000fe4000000003c */
[----:B------:R-:W-:Y:S02]  /*243f0*/  LEA.HI.X.SX32 R7, R14, R16, 0x1, P1 ;  /* 0x000000100e077211 */ /* 0x000fe400008f0eff */
[----:B--2---:R-:W-:Y:S02]  /*24400*/  LEA R14, R19, R14, 0x1 ;  /* 0x0000000e130e7211 */ /* 0x004fe400078e08ff */
        /* <DEDUP_REMOVED lines=10> */
[----:B------:R-:W-:Y:S02]  /*244b0*/  LEA.HI.X.SX32 R9, R14, R16, 0x1, P1 ;  /* 0x000000100e097211 */ /* 0x000fe400008f0eff */
[----:B0-----:R-:W-:Y:S01]  /*244c0*/  LEA R2, R15, R0, 0x1 ;  /* 0x000000000f027211 */ /* 0x001fe200078e08ff */
[----:B------:R0:W-:Y:S03]  /*244d0*/  STG.E.U16 desc[UR4][R10.64], R89 ;  /* 0x000000590a007986 */ /* 0x0001e6000c101504 */
[----:B------:R-:W3:Y:S01]  /*244e0*/  LDC R15, c[0x0][0x278] ;  /* 0x00009e00ff0f7b82 */ /* 0x000ee20000000800 */
        /* <DEDUP_REMOVED lines=15> */
[----:B--2---:R-:W-:Y:S01]  /*245e0*/  IMAD R0, R13, 0x2, R2 ;  /* 0x000000020d007824 */ /* 0x004fe200078e0202 */
[----:B------:R-:W-:-:S04]  /*245f0*/  LEA R12, P1, R2, R3, 0x1 ;  /* 0x00000003020c7211 */ /* 0x000fc800078208ff */
[----:B------:R-:W-:Y:S02]  /*24600*/  LEA.HI.X.SX32 R13, R2, R16, 0x1, P1 ;  /* 0x00000010020d7211 */ /* 0x000fe400008f0eff */
[----:B---3--:R-:W-:Y:S02]  /*24610*/  LEA R2, R53, R0, 0x1 ;  /* 0x0000000035027211 */ /* 0x008fe400078e08ff */
[C---:B------:R-:W-:Y:S01]  /*24620*/  LEA R4, P1, R0.reuse, R3, 0x1 ;  /* 0x0000000300047211 */ /* 0x040fe200078208ff */
[----:B------:R-:W1:Y:S02]  /*24630*/  LDC R53, c[0x0][0x278] ;  /* 0x00009e00ff357b82 */ /* 0x000e640000000800 */
[----:B------:R-:W-:Y:S01]  /*24640*/  IMAD R14, R15, 0x2, R2 ;  /* 0x000000020f0e7824 */ /* 0x000fe200078e0202 */
[----:B------:R2:W-:Y:S01]  /*24650*/  STG.E.U16 desc[UR4][R6.64], R52 ;  /* 0x0000003406007986 */ /* 0x0005e2000c101504 */
[----:B------:R-:W-:-:S04]  /*24660*/  LEA.HI.X.SX32 R5, R0, R16, 0x1, P1 ;  /* 0x0000001000057211 */ /* 0x000fc800008f0eff */
[----:B------:R-:W3:Y:S01]  /*24670*/  LDC R15, c[0x0][0x278] ;  /* 0x00009e00ff0f7b82 */ /* 0x000ee20000000800 */
[----:B------:R-:W-:Y:S02]  /*24680*/  PRMT R54, R90, 0x7632, R54 ;  /* 0x000076325a367816 */ /* 0x000fe40000000036 */
[CC--:B--2---:R-:W-:Y:S02]  /*24690*/  LEA R6, P1, R14.reuse, R3.reuse, 0x1 ;  /* 0x000000030e067211 */ /* 0x0c4fe400078208ff */
[----:B------:R-:W-:Y:S02]  /*246a0*/  PRMT R60, R91, 0x7632, R60 ;  /* 0x000076325b3c7816 */ /* 0x000fe4000000003c */
[----:B------:R-:W-:Y:S02]  /*246b0*/  LEA.HI.X.SX32 R7, R14, R16, 0x1, P1 ;  /* 0x000000100e077211 */ /* 0x000fe400008f0eff */
[----:B0-----:R-:W-:Y:S02]  /*246c0*/  LEA R14, R55, R14, 0x1 ;  /* 0x0000000e370e7211 */ /* 0x001fe400078e08ff */
        /* <DEDUP_REMOVED lines=29> */
[----:B--2---:R-:W-:Y:S01]  /*248a0*/  IMAD R0, R13, 0x2, R2 ;  /* 0x000000020d007824 */ /* 0x004fe200078e0202 */
        /* <DEDUP_REMOVED lines=454> */
[C---:B------:R-:W-:Y:S01]  /*26510*/  LEA R10, P2, R2.reuse, R3, 0x1 ;  /* 0x00000003020a7211 */ /* 0x040fe200078408ff */
[----:B------:R-:W1:Y:S01]  /*26520*/  LDC R19, c[0x0][0x278] ;  /* 0x00009e00ff137b82 */ /* 0x000e620000000800 */
[----:B------:R2:W-:Y:S02]  /*26530*/  STG.E.U16 desc[UR4][R8.64], R54 ;  /* 0x0000003608007986 */ /* 0x0005e4000c101504 */
[----:B------:R-:W-:-:S02]  /*26540*/  LEA.HI.X.SX32 R11, R2, R16, 0x1, P2 ;  /* 0x00000010020b7211 */ /* 0x000fc400010f0eff */
[----:B------:R2:W-:Y:S01]  /*26550*/  STG.E.U16 desc[UR4][R12.64], R56 ;  /* 0x000000380c007986 */ /* 0x0005e2000c101504 */
[----:B------:R-:W-:Y:S01]  /*26560*/  PRMT R52, R25, 0x7632, R52 ;  /* 0x0000763219347816 */ /* 0x000fe20000000034 */
[----:B---3--:R-:W-:Y:S02]  /*26570*/  IMAD R0, R53, 0x2, R14 ;  /* 0x0000000235007824 */ /* 0x008fe400078e020e */
[----:B------:R3:W-:Y:S01]  /*26580*/  STG.E.U16 desc[UR4][R4.64], R24 ;  /* 0x0000001804007986 */ /* 0x0007e2000c101504 */
[----:B------:R-:W1:Y:S03]  /*26590*/  LDC R53, c[0x0][0x278] ;  /* 0x00009e00ff357b82 */ /* 0x000e660000000800 */
[----:B------:R0:W-:Y:S01]  /*265a0*/  STG.E.U16 desc[UR4][R10.64], R25 ;  /* 0x000000190a007986 */ /* 0x0001e2000c101504 */
[----:B--2---:R-:W-:-:S04]  /*265b0*/  LEA R8, P1, R14, R3, 0x1 ;  /* 0x000000030e087211 */ /* 0x004fc800078208ff */
[----:B------:R-:W2:Y:S01]  /*265c0*/  LDC R13, c[0x0][0x278] ;  /* 0x00009e00ff0d7b82 */ /* 0x000ea20000000800 */
[----:B------:R-:W-:Y:S02]  /*265d0*/  LEA.HI.X.SX32 R9, R14, R16, 0x1, P1 ;  /* 0x000000100e097211 */ /* 0x000fe400008f0eff */
[----:B---3--:R-:W-:-:S05]  /*265e0*/  LEA R4, P1, R0, R3, 0x1 ;  /* 0x0000000300047211 */ /* 0x008fca00078208ff */
[----:B0-----:R-:W0:Y:S01]  /*265f0*/  LDC R25, c[0x0][0x278] ;  /* 0x00009e00ff197b82 */ /* 0x001e220000000800 */
[----:B------:R-:W-:Y:S01]  /*26600*/  LEA R2, R15, R0, 0x1 ;  /* 0x000000000f027211 */ /* 0x000fe200078e08ff */
[----:B------:R3:W-:Y:S01]  /*26610*/  STG.E.U16 desc[UR4][R6.64], R26 ;  /* 0x0000001a06007986 */ /* 0x0007e2000c101504 */
[----:B------:R-:W-:-:S05]  /*26620*/  LEA.HI.X.SX32 R5, R0, R16, 0x1, P1 ;  /* 0x0000001000057211 */ /* 0x000fca00008f0eff */
[----:B------:R-:W0:Y:S01]  /*26630*/  LDC R15, c[0x0][0x278] ;  /* 0x00009e00ff0f7b82 */ /* 0x000e220000000800 */
[----:B----4-:R-:W-:Y:S01]  /*26640*/  IMAD R0, R55, 0x2, R2 ;  /* 0x0000000237007824 */ /* 0x010fe200078e0202 */
[----:B------:R-:W-:Y:S02]  /*26650*/  PRMT R11, R24, 0x7632, R11 ;  /* 0x00007632180b7816 */ /* 0x000fe4000000000b */
[CC--:B---3--:R-:W-:Y:S01]  /*26660*/  LEA R6, P1, R2.reuse, R3.reuse, 0x1 ;  /* 0x0000000302067211 */ /* 0x0c8fe200078208ff */
[----:B------:R-:W-:Y:S03]  /*26670*/  STG.E.U16 desc[UR4][R8.64], R27 ;  /* 0x0000001b08007986 */ /* 0x000fe6000c101504 */
[----:B------:R-:W-:Y:S02]  /*26680*/  LEA.HI.X.SX32 R7, R2, R16, 0x1, P1 ;  /* 0x0000001002077211 */ /* 0x000fe400008f0eff */
[----:B------:R-:W-:-:S02]  /*26690*/  LEA R10, P1, R0, R3, 0x1 ;  /* 0x00000003000a7211 */ /* 0x000fc400078208ff */
[----:B-1----:R-:W-:Y:S01]  /*266a0*/  LEA R2, R19, R0, 0x1 ;  /* 0x0000000013027211 */ /* 0x002fe200078e08ff */
[----:B------:R1:W-:Y:S01]  /*266b0*/  STG.E.U16 desc[UR4][R4.64], R11 ;  /* 0x0000000b04007986 */ /* 0x0003e2000c101504 */
[----:B------:R-:W3:Y:S01]  /*266c0*/  LDC R19, c[0x0][0x278] ;  /* 0x00009e00ff137b82 */ /* 0x000ee20000000800 */
[----:B-1----:R-:W-:Y:S02]  /*266d0*/  LEA.HI.X.SX32 R11, R0, R16, 0x1, P1 ;  /* 0x00000010000b7211 */ /* 0x002fe400008f0eff */
[----:B--2---:R-:W-:Y:S01]  /*266e0*/  IMAD R0, R13, 0x2, R2 ;  /* 0x000000020d007824 */ /* 0x004fe200078e0202 */
[----:B------:R-:W-:-:S04]  /*266f0*/  LEA R12, P1, R2, R3, 0x1 ;  /* 0x00000003020c7211 */ /* 0x000fc800078208ff */
[----:B------:R-:W-:Y:S02]  /*26700*/  LEA.HI.X.SX32 R13, R2, R16, 0x1, P1 ;  /* 0x00000010020d7211 */ /* 0x000fe400008f0eff */
[----:B0-----:R-:W-:Y:S02]  /*26710*/  LEA R2, R25, R0, 0x1 ;  /* 0x0000000019027211 */ /* 0x001fe400078e08ff */
[----:B------:R-:W0:Y:S01]  /*26720*/  LDC R25, c[0x0][0x278] ;  /* 0x00009e00ff197b82 */ /* 0x000e220000000800 */
[----:B------:R-:W-:Y:S02]  /*26730*/  LEA R4, P1, R0, R3, 0x1 ;  /* 0x0000000300047211 */ /* 0x000fe400078208ff */
[----:B------:R-:W-:Y:S01]  /*26740*/  IMAD R14, R15, 0x2, R2 ;  /* 0x000000020f0e7824 */ /* 0x000fe200078e0202 */
[----:B------:R-:W-:Y:S01]  /*26750*/  PRMT R24, R26, 0x7632, R24 ;  /* 0x000076321a187816 */ /* 0x000fe20000000018 */
[----:B------:R1:W-:Y:S03]  /*26760*/  STG.E.U16 desc[UR4][R6.64], R52 ;  /* 0x0000003406007986 */ /* 0x0003e6000c101504 */
[----:B------:R-:W2:Y:S01]  /*26770*/  LDC R15, c[0x0][0x278] ;  /* 0x00009e00ff0f7b82 */ /* 0x000ea20000000800 */
[----:B------:R-:W-:-:S02]  /*26780*/  LEA.HI.X.SX32 R5, R0, R16, 0x1, P1 ;  /* 0x0000001000057211 */ /* 0x000fc400008f0eff */
[----:B------:R-:W-:Y:S01]  /*26790*/  PRMT R26, R27, 0x7632, R26 ;  /* 0x000076321b1a7816 */ /* 0x000fe2000000001a */
[----:B------:R-:W-:Y:S04]  /*267a0*/  STG.E.U16 desc[UR4][R10.64], R24 ;  /* 0x000000180a007986 */ /* 0x000fe8000c101504 */
[----:B------:R-:W4:Y:S01]  /*267b0*/  LDC R27, c[0x0][0x278] ;  /* 0x00009e00ff1b7b82 */ /* 0x000f220000000800 */
[-C--:B-1----:R-:W-:Y:S01]  /*267c0*/  LEA R6, P1, R14, R3.reuse, 0x1 ;  /* 0x000000030e067211 */ /* 0x082fe200078208ff */
[----:B------:R1:W-:Y:S01]  /*267d0*/  STG.E.U16 desc[UR4][R12.64], R26 ;  /* 0x0000001a0c007986 */ /* 0x0003e2000c101504 */
[----:B------:R-:W-:Y:S02]  /*267e0*/  LEA R8, P2, R2, R3, 0x1 ;  /* 0x0000000302087211 */ /* 0x000fe400078408ff */
[----:B------:R-:W-:-:S02]  /*267f0*/  LEA.HI.X.SX32 R7, R14, R16, 0x1, P1 ;  /* 0x000000100e077211 */ /* 0x000fc400008f0eff */
[----:B------:R-:W-:Y:S02]  /*26800*/  LEA R14, R53, R14, 0x1 ;  /* 0x0000000e350e7211 */ /* 0x000fe400078e08ff */
[----:B------:R-:W-:Y:S01]  /*26810*/  LEA.HI.X.SX32 R9, R2, R16, 0x1, P2 ;  /* 0x0000001002097211 */ /* 0x000fe200010f0eff */
[----:B-1----:R-:W1:Y:S01]  /*26820*/  LDC R13, c[0x0][0x278] ;  /* 0x00009e00ff0d7b82 */ /* 0x002e620000000800 */
[----:B------:R-:W-:Y:S01]  /*26830*/  LEA R10, P1, R14, R3, 0x1 ;  /* 0x000000030e0a7211 */ /* 0x000fe200078208ff */
[----:B---3--:R-:W-:Y:S01]  /*26840*/  IMAD R0, R19, 0x2, R14 ;  /* 0x0000000213007824 */ /* 0x008fe200078e020e */
[----:B------:R3:W-:Y:S01]  /*26850*/  STG.E.U16 desc[UR4][R4.64], R20 ;  /* 0x0000001404007986 */ /* 0x0007e2000c101504 */
[----:B------:R-:W-:-:S04]  /*26860*/  PRMT R24, R21, 0x7632, R24 ;  /* 0x0000763215187816 */ /* 0x000fc80000000018 */
[----:B------:R-:W1:Y:S01]  /*26870*/  LDC R19, c[0x0][0x278] ;  /* 0x00009e00ff137b82 */ /* 0x000e620000000800 */
[----:B------:R-:W-:Y:S01]  /*26880*/  LEA.HI.X.SX32 R11, R14, R16, 0x1, P1 ;  /* 0x000000100e0b7211 */ /* 0x000fe200008f0eff */
[----:B------:R2:W-:Y:S01]  /*26890*/  STG.E.U16 desc[UR4][R8.64], R21 ;  /* 0x0000001508007986 */ /* 0x0005e2000c101504 */
[----:B0-----:R-:W-:Y:S02]  /*268a0*/  LEA R2, R25, R0, 0x1 ;  /* 0x0000000019027211 */ /* 0x001fe400078e08ff */
[C---:B---3--:R-:W-:Y:S01]  /*268b0*/  LEA R4, P1, R0.reuse, R3, 0x1 ;  /* 0x0000000300047211 */ /* 0x048fe200078208ff */
[----:B------:R0:W-:Y:S02]  /*268c0*/  STG.E.U16 desc[UR4][R6.64], R22 ;  /* 0x0000001606007986 */ /* 0x0001e4000c101504 */
[----:B------:R-:W3:Y:S01]  /*268d0*/  LDC R25, c[0x0][0x278] ;  /* 0x00009e00ff197b82 */ /* 0x000ee20000000800 */
[----:B------:R-:W-:Y:S01]  /*268e0*/  LEA.HI.X.SX32 R5, R0, R16, 0x1, P1 ;  /* 0x0000001000057211 */ /* 0x000fe200008f0eff */
[----:B--2---:R-:W-:-:S06]  /*268f0*/  IMAD R0, R15, 0x2, R2 ;  /* 0x000000020f007824 */ /* 0x004fcc00078e0202 */
[----:B------:R-:W2:Y:S01]  /*26900*/  LDC R21, c[0x0][0x278] ;  /* 0x00009e00ff157b82 */ /* 0x000ea20000000800 */
[----:B0-----:R-:W-:Y:S02]  /*26910*/  LEA R6, P1, R2, R3, 0x1 ;  /* 0x0000000302067211 */ /* 0x001fe400078208ff */
[----:B------:R-:W-:Y:S02]  /*26920*/  PRMT R9, R20, 0x7632, R9 ;  /* 0x0000763214097816 */ /* 0x000fe40000000009 */
[----:B------:R-:W-:-:S03]  /*26930*/  LEA.HI.X.SX32 R7, R2, R16, 0x1, P1 ;  /* 0x0000001002077211 */ /* 0x000fc600008f0eff */
[----:B------:R-:W0:Y:S01]  /*26940*/  LDC R15, c[0x0][0x278] ;  /* 0x00009e00ff0f7b82 */ /* 0x000e220000000800 */
[----:B------:R-:W-:Y:S02]  /*26950*/  LEA R8, P1, R0, R3, 0x1 ;  /* 0x0000000300087211 */ /* 0x000fe400078208ff */
[----:B----4-:R-:W-:Y:S01]  /*26960*/  LEA R2, R27, R0, 0x1 ;  /* 0x000000001b027211 */ /* 0x010fe200078e08ff */
[----:B------:R4:W-:Y:S04]  /*26970*/  STG.E.U16 desc[UR4][R10.64], R23 ;  /* 0x000000170a007986 */ /* 0x0009e8000c101504 */
[----:B------:R1:W-:Y:S01]  /*26980*/  STG.E.U16 desc[UR4][R4.64], R9 ;  /* 0x0000000904007986 */ /* 0x0003e2000c101504 */
[----:B------:R-:W-:Y:S01]  /*26990*/  PRMT R20, R22, 0x7632, R20 ;  /* 0x0000763216147816 */ /* 0x000fe20000000014 */
[----:B------:R-:W3:Y:S01]  /*269a0*/  LDC R27, c[0x0][0x278] ;  /* 0x00009e00ff1b7b82 */ /* 0x000ee20000000800 */
[----:B------:R-:W-:-:S07]  /*269b0*/  PRMT R22, R23, 0x7632, R22 ;  /* 0x0000763217167816 */ /* 0x000fce0000000016 */
[----:B----4-:R-:W4:Y:S01]  /*269c0*/  LDC R23, c[0x0][0x278] ;  /* 0x00009e00ff177b82 */ /* 0x010f220000000800 */
[----:B-1----:R-:W-:Y:S01]  /*269d0*/  LEA.HI.X.SX32 R9, R0, R16, 0x1, P1 ;  /* 0x0000001000097211 */ /* 0x002fe200008f0eff */
[----:B------:R-:W-:Y:S01]  /*269e0*/  IMAD R0, R13, 0x2, R2 ;  /* 0x000000020d007824 */ /* 0x000fe200078e0202 */
[----:B------:R-:W-:-:S04]  /*269f0*/  LEA R12, P1, R2, R3, 0x1 ;  /* 0x00000003020c7211 */ /* 0x000fc800078208ff */
[----:B------:R-:W-:Y:S02]  /*26a00*/  LEA.HI.X.SX32 R13, R2, R16, 0x1, P1 ;  /* 0x00000010020d7211 */ /* 0x000fe400008f0eff */
[----:B------:R-:W-:Y:S02]  /*26a10*/  LEA R2, R19, R0, 0x1 ;  /* 0x0000000013027211 */ /* 0x000fe400078e08ff */
[C---:B------:R-:W-:Y:S01]  /*26a20*/  LEA R4, P1, R0.reuse, R3, 0x1 ;  /* 0x0000000300047211 */ /* 0x040fe200078208ff */
[----:B------:R-:W1:Y:S02]  /*26a30*/  LDC R19, c[0x0][0x278] ;  /* 0x00009e00ff137b82 */ /* 0x000e640000000800 */
[----:B--2---:R-:W-:Y:S01]  /*26a40*/  IMAD R14, R21, 0x2, R2 ;  /* 0x00000002150e7824 */ /* 0x004fe200078e0202 */
[----:B------:R2:W-:Y:S01]  /*26a50*/  STG.E.U16 desc[UR4][R6.64], R24 ;  /* 0x0000001806007986 */ /* 0x0005e2000c101504 */
[----:B------:R-:W-:-:S04]  /*26a60*/  LEA.HI.X.SX32 R5, R0, R16, 0x1, P1 ;  /* 0x0000001000057211 */ /* 0x000fc800008f0eff */
[----:B------:R-:W3:Y:S01]  /*26a70*/  LDC R21, c[0x0][0x278] ;  /* 0x00009e00ff157b82 */ /* 0x000ee20000000800 */
[----:B--2---:R-:W-:-:S04]  /*26a80*/  LEA R6, P1, R14, R3, 0x1 ;  /* 0x000000030e067211 */ /* 0x004fc800078208ff */
        /* <DEDUP_REMOVED lines=10> */
[----:B-1----:R-:W1:Y:S01]  /*26b30*/  LDC R13, c[0x0][0x278] ;  /* 0x00009e00ff0d7b82 */ /* 0x002e620000000800 */
[----:B------:R2:W-:Y:S01]  /*26b40*/  STG.E.U16 desc[UR4][R4.64], R32 ;  /* 0x0000002004007986 */ /* 0x0005e2000c101504 */
[----:B------:R-:W-:Y:S02]  /*26b50*/  LEA.HI.X.SX32 R9, R14, R16, 0x1, P1 ;  /* 0x000000100e097211 */ /* 0x000fe400008f0eff */
[----:B------:R-:W-:Y:S01]  /*26b60*/  LEA R2, R19, R0, 0x1 ;  /* 0x0000000013027211 */ /* 0x000fe200078e08ff */
[----:B------:R3:W-:Y:S03]  /*26b70*/  STG.E.U16 desc[UR4][R10.64], R33 ;  /* 0x000000210a007986 */ /* 0x0007e6000c101504 */
[----:B------:R-:W4:Y:S01]  /*26b80*/  LDC R19, c[0x0][0x278] ;  /* 0x00009e00ff137b82 */ /* 0x000f220000000800 */
[----:B------:R3:W-:Y:S01]  /*26b90*/  STG.E.U16 desc[UR4][R6.64], R34 ;  /* 0x0000002206007986 */ /* 0x0007e2000c101504 */
[----:B--2---:R-:W-:-:S04]  /*26ba0*/  LEA R4, P1, R0, R3, 0x1 ;  /* 0x0000000300047211 */ /* 0x004fc800078208ff */
[-C--:B------:R-:W-:Y:S01]  /*26bb0*/  LEA.HI.X.SX32 R5, R0, R16.reuse, 0x1, P1 ;  /* 0x0000001000057211 */ /* 0x080fe200008f0eff */
[----:B---3--:R-:W-:Y:S01]  /*26bc0*/  IMAD R0, R21, 0x2, R2 ;  /* 0x0000000215007824 */ /* 0x008fe200078e0202 */
[----:B------:R-:W-:Y:S01]  /*26bd0*/  PRMT R11, R32, 0x7632, R11 ;  /* 0x00007632200b7816 */ /* 0x000fe2000000000b */
        /* <DEDUP_REMOVED lines=99> */
[----:B------:R-:W-:-:S03]  /*27210*/  LEA R12, P1, R2, R3, 0x1 ;  /* 0x00000003020c7211 */ /* 0x000fc600078208ff */
[----:B------:R-:W0:Y:S01]  /*27220*/  LDC R29, c[0x0][0x278] ;  /* 0x00009e00ff1d7b82 */ /* 0x000e220000000800 */
[----:B------:R-:W-:Y:S02]  /*27230*/  LEA.HI.X.SX32 R13, R2, R16, 0x1, P1 ;  /* 0x00000010020d7211 */ /* 0x000fe400008f0eff */
[----:B----4-:R-:W-:Y:S02]  /*27240*/  LEA R2, R21, R0, 0x1 ;  /* 0x0000000015027211 */ /* 0x010fe400078e08ff */
[----:B------:R-:W-:-:S03]  /*27250*/  LEA R4, P1, R0, R3, 0x1 ;  /* 0x0000000300047211 */ /* 0x000fc600078208ff */
[----:B------:R-:W2:Y:S01]  /*27260*/  LDC R21, c[0x0][0x278] ;  /* 0x00009e00ff157b82 */ /* 0x000ea20000000800 */
[----:B------:R-:W-:Y:S01]  /*27270*/  IMAD R14, R15, 0x2, R2 ;  /* 0x000000020f0e7824 */ /* 0x000fe200078e0202 */
[----:B------:R4:W-:Y:S01]  /*27280*/  STG.E.U16 desc[UR4][R6.64], R20 ;  /* 0x0000001406007986 */ /* 0x0009e2000c101504 */
[----:B------:R-:W-:-:S05]  /*27290*/  LEA.HI.X.SX32 R5, R0, R16, 0x1, P1 ;  /* 0x0000001000057211 */ /* 0x000fca00008f0eff */
[----:B------:R-:W0:Y:S01]  /*272a0*/  LDC R15, c[0x0][0x278] ;  /* 0x00009e00ff0f7b82 */ /* 0x000e220000000800 */
[----:B------:R-:W-:Y:S02]  /*272b0*/  PRMT R22, R30, 0x7632, R22 ;  /* 0x000076321e167816 */ /* 0x000fe40000000016 */
[CC--:B----4-:R-:W-:Y:S02]  /*272c0*/  LEA R6, P1, R14.reuse, R3.reuse, 0x1 ;  /* 0x000000030e067211 */ /* 0x0d0fe400078208ff */
        /* <DEDUP_REMOVED lines=10> */
[----:B----4-:R-:W-:-:S05]  /*27370*/  LEA R10, P1, R14, R3, 0x1 ;  /* 0x000000030e0a7211 */ /* 0x010fca00078208ff */
[----:B------:R-:W4:Y:S01]  /*27380*/  LDC R13, c[0x0][0x278] ;  /* 0x00009e00ff0d7b82 */ /* 0x000f220000000800 */
[----:B------:R0:W-:Y:S01]  /*27390*/  STG.E.U16 desc[UR4][R4.64], R40 ;  /* 0x0000002804007986 */ /* 0x0001e2000c101504 */
[----:B------:R-:W-:Y:S02]  /*273a0*/  LEA.HI.X.SX32 R11, R14, R16, 0x1, P1 ;  /* 0x000000100e0b7211 */ /* 0x000fe400008f0eff */
[----:B--2---:R-:W-:Y:S01]  /*273b0*/  LEA R2, R21, R0, 0x1 ;  /* 0x0000000015027211 */ /* 0x004fe200078e08ff */
[----:B------:R2:W-:Y:S03]  /*273c0*/  STG.E.U16 desc[UR4][R8.64], R41 ;  /* 0x0000002908007986 */ /* 0x0005e6000c101504 */
[----:B------:R-:W3:Y:S01]  /*273d0*/  LDC R21, c[0x0][0x278] ;  /* 0x00009e00ff157b82 */ /* 0x000ee20000000800 */
[----:B------:R2:W-:Y:S01]  /*273e0*/  STG.E.U16 desc[UR4][R6.64], R42 ;  /* 0x0000002a06007986 */ /* 0x0005e2000c101504 */
[----:B0-----:R-:W-:-:S04]  /*273f0*/  LEA R4, P1, R0, R3, 0x1 ;  /* 0x0000000300047211 */ /* 0x001fc800078208ff */
[-C--:B------:R-:W-:Y:S01]  /*27400*/  LEA.HI.X.SX32 R5, R0, R16.reuse, 0x1, P1 ;  /* 0x0000001000057211 */ /* 0x080fe200008f0eff */
[----:B------:R-:W-:Y:S01]  /*27410*/  IMAD R0, R15, 0x2, R2 ;  /* 0x000000020f007824 */ /* 0x000fe200078e0202 */
[----:B--2---:R-:W-:Y:S01]  /*27420*/  PRMT R9, R40, 0x7632, R9 ;  /* 0x0000763228097816 */ /* 0x004fe20000000009 */
[----:B------:R-:W0:Y:S01]  /*27430*/  LDC R15, c[0x0][0x278] ;  /* 0x00009e00ff0f7b82 */ /* 0x000e220000000800 */
[CC--:B------:R-:W-:Y:S01]  /*27440*/  LEA R6, P1, R2.reuse, R3.reuse, 0x1 ;  /* 0x0000000302067211 */ /* 0x0c0fe200078208ff */
[----:B------:R-:W-:Y:S03]  /*27450*/  STG.E.U16 desc[UR4][R10.64], R43 ;  /* 0x0000002b0a007986 */ /* 0x000fe6000c101504 */
[----:B------:R-:W-:Y:S02]  /*27460*/  LEA.HI.X.SX32 R7, R2, R16, 0x1, P1 ;  /* 0x0000001002077211 */ /* 0x000fe400008f0eff */
[----:B------:R-:W-:-:S02]  /*27470*/  LEA R8, P1, R0, R3, 0x1 ;  /* 0x0000000300087211 */ /* 0x000fc400078208ff */
[----:B-1----:R-:W-:Y:S01]  /*27480*/  LEA R2, R23, R0, 0x1 ;  /* 0x0000000017027211 */ /* 0x002fe200078e08ff */
[----:B------:R1:W-:Y:S01]  /*27490*/  STG.E.U16 desc[UR4][R4.64], R9 ;  /* 0x0000000904007986 */ /* 0x0003e2000c101504 */
[----:B------:R-:W2:Y:S01]  /*274a0*/  LDC R23, c[0x0][0x278] ;  /* 0x00009e00ff177b82 */ /* 0x000ea20000000800 */
[----:B------:R-:W-:Y:S02]  /*274b0*/  PRMT R20, R41, 0x7632, R20 ;  /* 0x0000763229147816 */ /* 0x000fe40000000014 */
[----:B-1----:R-:W-:Y:S01]  /*274c0*/  LEA.HI.X.SX32 R9, R0, R16, 0x1, P1 ;  /* 0x0000001000097211 */ /* 0x002fe200008f0eff */
[----:B----4-:R-:W-:Y:S01]  /*274d0*/  IMAD R0, R13, 0x2, R2 ;  /* 0x000000020d007824 */ /* 0x010fe200078e0202 */
        /* <DEDUP_REMOVED lines=8> */
[----:B------:R-:W4:Y:S01]  /*27560*/  LDC R21, c[0x0][0x278] ;  /* 0x00009e00ff157b82 */ /* 0x000f220000000800 */
[----:B------:R-:W-:Y:S02]  /*27570*/  PRMT R22, R42, 0x7632, R22 ;  /* 0x000076322a167816 */ /* 0x000fe40000000016 */
[CC--:B---3--:R-:W-:Y:S02]  /*27580*/  LEA R6, P1, R14.reuse, R3.reuse, 0x1 ;  /* 0x000000030e067211 */ /* 0x0c8fe400078208ff */
[----:B------:R-:W-:Y:S02]  /*27590*/  PRMT R24, R43, 0x7632, R24 ;  /* 0x000076322b187816 */ /* 0x000fe40000000018 */
[----:B------:R-:W-:Y:S02]  /*275a0*/  LEA.HI.X.SX32 R7, R14, R16, 0x1, P1 ;  /* 0x000000100e077211 */ /* 0x000fe400008f0eff */
[----:B0-----:R-:W-:Y:S02]  /*275b0*/  LEA R14, R15, R14, 0x1 ;  /* 0x0000000e0f0e7211 */ /* 0x001fe400078e08ff */
[----:B------:R-:W0:Y:S01]  /*275c0*/  LDC R15, c[0x0][0x278] ;  /* 0x00009e00ff0f7b82 */ /* 0x000e220000000800 */
[----:B------:R3:W-:Y:S04]  /*275d0*/  STG.E.U16 desc[UR4][R8.64], R22 ;  /* 0x0000001608007986 */ /* 0x0007e8000c101504 */
[----:B------:R3:W-:Y:S01]  /*275e0*/  STG.E.U16 desc[UR4][R12.64], R24 ;  /* 0x000000180c007986 */ /* 0x0007e2000c101504 */
[----:B------:R-:W-:Y:S01]  /*275f0*/  LEA R10, P2, R2, R3, 0x1 ;  /* 0x00000003020a7211 */ /* 0x000fe200078408ff */
[----:B--2---:R-:W-:-:S02]  /*27600*/  IMAD R0, R23, 0x2, R14 ;  /* 0x0000000217007824 */ /* 0x004fc400078e020e */
[----:B------:R-:W2:Y:S01]  /*27610*/  LDC R23, c[0x0][0x278] ;  /* 0x00009e00ff177b82 */ /* 0x000ea20000000800 */
[----:B------:R-:W-:Y:S02]  /*27620*/  LEA.HI.X.SX32 R11, R2, R16, 0x1, P2 ;  /* 0x00000010020b7211 */ /* 0x000fe400010f0eff */
[----:B---3--:R-:W-:-:S05]  /*27630*/  LEA R8, P1, R14, R3, 0x1 ;  /* 0x000000030e087211 */ /* 0x008fca00078208ff */
[----:B------:R-:W3:Y:S01]  /*27640*/  LDC R13, c[0x0][0x278] ;  /* 0x00009e00ff0d7b82 */ /* 0x000ee20000000800 */
[----:B------:R4:W-:Y:S01]  /*27650*/  STG.E.U16 desc[UR4][R4.64], R36 ;  /* 0x0000002404007986 */ /* 0x0009e2000c101504 */
[----:B------:R-:W-:Y:S02]  /*27660*/  LEA.HI.X.SX32 R9, R14, R16, 0x1, P1 ;  /* 0x000000100e097211 */ /* 0x000fe400008f0eff */
[----:B-1----:R-:W-:Y:S01]  /*27670*/  LEA R2, R19, R0, 0x1 ;  /* 0x0000000013027211 */ /* 0x002fe200078e08ff */
[----:B------:R1:W-:Y:S03]  /*27680*/  STG.E.U16 desc[UR4][R10.64], R37 ;  /* 0x000000250a007986 */ /* 0x0003e6000c101504 */
[----:B------:R-:W2:Y:S01]  /*27690*/  LDC R19, c[0x0][0x278] ;  /* 0x00009e00ff137b82 */ /* 0x000ea20000000800 */
[----:B------:R1:W-:Y:S01]  /*276a0*/  STG.E.U16 desc[UR4][R6.64], R38 ;  /* 0x0000002606007986 */ /* 0x0003e2000c101504 */
[----:B----4-:R-:W-:-:S04]  /*276b0*/  LEA R4, P1, R0, R3, 0x1 ;  /* 0x0000000300047211 */ /* 0x010fc800078208ff */
        /* <DEDUP_REMOVED lines=10> */
[----:B------:R-:W4:Y:S01]  /*27760*/  LDC R15, c[0x0][0x278] ;  /* 0x00009e00ff0f7b82 */ /* 0x000f220000000800 */
[----:B------:R-:W-:Y:S02]  /*27770*/  PRMT R20, R37, 0x7632, R20 ;  /* 0x0000763225147816 */ /* 0x000fe40000000014 */
[----:B0-----:R-:W-:Y:S01]  /*27780*/  LEA.HI.X.SX32 R11, R0, R16, 0x1, P1 ;  /* 0x00000010000b7211 */ /* 0x001fe200008f0eff */
[----:B---3--:R-:W-:Y:S01]  /*27790*/  IMAD R0, R13, 0x2, R2 ;  /* 0x000000020d007824 */ /* 0x008fe200078e0202 */
[----:B------:R-:W-:-:S04]  /*277a0*/  LEA R12, P1, R2, R3, 0x1 ;  /* 0x00000003020c7211 */ /* 0x000fc800078208ff */
[----:B------:R-:W-:Y:S02]  /*277b0*/  LEA.HI.X.SX32 R13, R2, R16, 0x1, P1 ;  /* 0x00000010020d7211 */ /* 0x000fe400008f0eff */
[----:B--2---:R-:W-:Y:S02]  /*277c0*/  LEA R2, R23, R0, 0x1 ;  /* 0x0000000017027211 */ /* 0x004fe400078e08ff */
[C---:B------:R-:W-:Y:S01]  /*277d0*/  LEA R4, P1, R0.reuse, R3, 0x1 ;  /* 0x0000000300047211 */ /* 0x040fe200078208ff */
[----:B------:R-:W0:Y:S02]  /*277e0*/  LDC R23, c[0x0][0x278] ;  /* 0x00009e00ff177b82 */ /* 0x000e240000000800 */
        /* <DEDUP_REMOVED lines=20> */
[----:B0-----:R-:W-:Y:S01]  /*27930*/  LEA R2, R23, R0, 0x1 ;  /* 0x0000000017027211 */ /* 0x001fe200078e08ff */
[----:B------:R0:W-:Y:S03]  /*27940*/  STG.E.U16 desc[UR4][R8.64], R45 ;  /* 0x0000002d08007986 */ /* 0x0001e6000c101504 */
[----:B------:R-:W4:Y:S01]  /*27950*/  LDC R23, c[0x0][0x278] ;  /* 0x00009e00ff177b82 */ /* 0x000f220000000800 */
        /* <DEDUP_REMOVED lines=12> */
[----:B------:R-:W3:Y:S01]  /*27a20*/  LDC R21, c[0x0][0x278] ;  /* 0x00009e00ff157b82 */ /* 0x000ee20000000800 */
[----:B------:R-:W-:Y:S02]  /*27a30*/  PRMT R20, R45, 0x7632, R20 ;  /* 0x000076322d147816 */ /* 0x000fe40000000014 */
[----:B-1----:R-:W-:Y:S01]  /*27a40*/  LEA.HI.X.SX32 R9, R0, R16, 0x1, P1 ;  /* 0x0000001000097211 */ /* 0x002fe200008f0eff */
[----:B--2---:R-:W-:Y:S01]  /*27a50*/  IMAD R0, R13, 0x2, R2 ;  /* 0x000000020d007824 */ /* 0x004fe200078e0202 */
[----:B------:R-:W-:-:S04]  /*27a60*/  LEA R12, P1, R2, R3, 0x1 ;  /* 0x00000003020c7211 */ /* 0x000fc800078208ff */
[----:B----4-:R-:W-:Y:S02]  /*27a70*/  LEA R14, R15, R0, 0x1 ;  /* 0x000000000f0e7211 */ /* 0x010fe400078e08ff */
[-C--:B------:R-:W-:Y:S01]  /*27a80*/  LEA.HI.X.SX32 R13, R2, R16.reuse, 0x1, P1 ;  /* 0x00000010020d7211 */ /* 0x080fe200008f0eff */
[----:B------:R1:W-:Y:S01]  /*27a90*/  STG.E.U16 desc[UR4][R6.64], R20 ;  /* 0x0000001406007986 */ /* 0x0003e2000c101504 */
[-C--:B------:R-:W-:Y:S01]  /*27aa0*/  LEA R10, P2, R0, R3.reuse, 0x1 ;  /* 0x00000003000a7211 */ /* 0x080fe200078408ff */
[----:B------:R-:W-:Y:S01]  /*27ab0*/  IMAD R2, R23, 0x2, R14 ;  /* 0x0000000217027824 */ /* 0x000fe200078e020e */
[----:B------:R-:W-:Y:S01]  /*27ac0*/  PRMT R22, R46, 0x7632, R22 ;  /* 0x000076322e167816 */ /* 0x000fe20000000016 */
[----:B------:R-:W2:Y:S01]  /*27ad0*/  LDC R15, c[0x0][0x278] ;  /* 0x00009e00ff0f7b82 */ /* 0x000ea20000000800 */
[----:B------:R-:W-:Y:S02]  /*27ae0*/  LEA.HI.X.SX32 R11, R0, R16, 0x1, P2 ;  /* 0x00000010000b7211 */ /* 0x000fe400010f0eff */
[----:B-1----:R-:W-:-:S04]  /*27af0*/  LEA R6, P2, R2, R3, 0x1 ;  /* 0x0000000302067211 */ /* 0x002fc800078408ff */
[----:B------:R-:W-:Y:S02]  /*27b00*/  LEA.HI.X.SX32 R7, R2, R16, 0x1, P2 ;  /* 0x0000001002077211 */ /* 0x000fe400010f0eff */
[----:B0-----:R-:W-:Y:S01]  /*27b10*/  LEA R2, R19, R2, 0x1 ;  /* 0x0000000213027211 */ /* 0x001fe200078e08ff */
[----:B------:R-:W-:Y:S01]  /*27b20*/  STG.E.U16 desc[UR4][R8.64], R22 ;  /* 0x0000001608007986 */ /* 0x000fe2000c101504 */
[----:B------:R-:W-:Y:S01]  /*27b30*/  PRMT R24, R47, 0x7632, R24 ;  /* 0x000076322f187816 */ /* 0x000fe20000000018 */
[----:B------:R-:W0:Y:S02]  /*27b40*/  LDC R19, c[0x0][0x278] ;  /* 0x00009e00ff137b82 */ /* 0x000e240000000800 */
[----:B---3--:R-:W-:Y:S02]  /*27b50*/  IMAD R0, R21, 0x2, R2 ;  /* 0x0000000215007824 */ /* 0x008fe400078e0202 */
[----:B------:R1:W3:Y:S04]  /*27b60*/  LDS.128 R20, [R149] ;  /* 0x0000000095147984 */ /* 0x0002e80000000c00 */
[----:B-1----:R-:W4:Y:S01]  /*27b70*/  LDL.LU R149, [R1+0x204] ;  /* 0x0002040001957983 */ /* 0x002f220000300800 */
[----:B------:R-:W-:-:S03]  /*27b80*/  LEA R4, P1, R14, R3, 0x1 ;  /* 0x000000030e047211 */ /* 0x000fc600078208ff */
[----:B------:R1:W-:Y:S01]  /*27b90*/  STG.E.U16 desc[UR4][R12.64], R24 ;  /* 0x000000180c007986 */ /* 0x0003e2000c101504 */
[-C--:B------:R-:W-:Y:S02]  /*27ba0*/  LEA.HI.X.SX32 R5, R14, R16.reuse, 0x1, P1 ;  /* 0x000000100e057211 */ /* 0x080fe400008f0eff */
[CC--:B------:R-:W-:Y:S01]  /*27bb0*/  LEA R8, P1, R2.reuse, R3.reuse, 0x1 ;  /* 0x0000000302087211 */ /* 0x0c0fe200078208ff */
[----:B------:R-:W-:Y:S01]  /*27bc0*/  STG.E.U16 desc[UR4][R10.64], R48 ;  /* 0x000000300a007986 */ /* 0x000fe2000c101504 */
[----:B-1----:R-:W1:Y:S03]  /*27bd0*/  LDC R13, c[0x0][0x278] ;  /* 0x00009e00ff0d7b82 */ /* 0x002e660000000800 */
[----:B------:R3:W-:Y:S01]  /*27be0*/  STG.E.U16 desc[UR4][R4.64], R49 ;  /* 0x0000003104007986 */ /* 0x0007e2000c101504 */
[----:B------:R-:W-:Y:S02]  /*27bf0*/  LEA.HI.X.SX32 R9, R2, R16, 0x1, P1 ;  /* 0x0000001002097211 */ /* 0x000fe400008f0eff */
[----:B--2---:R-:W-:Y:S01]  /*27c00*/  LEA R2, R15, R0, 0x1 ;  /* 0x000000000f027211 */ /* 0x004fe200078e08ff */
[----:B------:R2:W-:Y:S01]  /*27c10*/  STG.E.U16 desc[UR4][R6.64], R50 ;  /* 0x0000003206007986 */ /* 0x0005e2000c101504 */
[----:B------:R-:W1:Y:S01]  /*27c20*/  LDC R15, c[0x0][0x278] ;  /* 0x00009e00ff0f7b82 */ /* 0x000e620000000800 */
[----:B---3--:R-:W-:-:S04]  /*27c30*/  LEA R4, P1, R0, R3, 0x1 ;  /* 0x0000000300047211 */ /* 0x008fc800078208ff */
[-C--:B------:R-:W-:Y:S01]  /*27c40*/  LEA.HI.X.SX32 R5, R0, R16.reuse, 0x1, P1 ;  /* 0x0000001000057211 */ /* 0x080fe200008f0eff */
[----:B------:R-:W-:Y:S01]  /*27c50*/  IMAD R0, R25, 0x2, R2 ;  /* 0x0000000219007824 */ /* 0x000fe200078e0202 */
[-C--:B--2---:R-:W-:Y:S01]  /*27c60*/  LEA R6, P1, R2, R3.reuse, 0x1 ;  /* 0x0000000302067211 */ /* 0x084fe200078208ff */
[----:B------:R-:W2:Y:S01]  /*27c70*/  LDC R25, c[0x0][0x278] ;  /* 0x00009e00ff197b82 */ /* 0x000ea20000000800 */
[----:B------:R-:W-:Y:S02]  /*27c80*/  PRMT R11, R48, 0x7632, R11 ;  /* 0x00007632300b7816 */ /* 0x000fe4000000000b */
[----:B------:R-:W-:Y:S02]  /*27c90*/  LEA.HI.X.SX32 R7, R2, R16, 0x1, P1 ;  /* 0x0000001002077211 */ /* 0x000fe400008f0eff */
[----:B------:R-:W-:Y:S02]  /*27ca0*/  LEA R10, P1, R0, R3, 0x1 ;  /* 0x00000003000a7211 */ /* 0x000fe400078208ff */
[----:B0-----:R-:W-:Y:S01]  /*27cb0*/  LEA R2, R19, R0, 0x1 ;  /* 0x0000000013027211 */ /* 0x001fe200078e08ff */
[----:B------:R-:W-:Y:S01]  /*27cc0*/  STG.E.U16 desc[UR4][R8.64], R51 ;  /* 0x0000003308007986 */ /* 0x000fe2000c101504 */
[----:B------:R-:W0:Y:S03]  /*27cd0*/  LDC R19, c[0x0][0x278] ;  /* 0x00009e00ff137b82 */ /* 0x000e260000000800 */
[----:B------:R3:W-:Y:S01]  /*27ce0*/  STG.E.U16 desc[UR4][R4.64], R11 ;  /* 0x0000000b04007986 */ /* 0x0007e2000c101504 */
[----:B------:R-:W-:-:S02]  /*27cf0*/  PRMT R14, R49, 0x7632, R14 ;  /* 0x00007632310e7816 */ /* 0x000fc4000000000e */
[----:B---3--:R-:W-:Y:S01]  /*27d00*/  LEA.HI.X.SX32 R11, R0, R16, 0x1, P1 ;  /* 0x00000010000b7211 */ /* 0x008fe200008f0eff */
[----:B-1----:R-:W-:Y:S01]  /*27d10*/  IMAD R0, R13, 0x2, R2 ;  /* 0x000000020d007824 */ /* 0x002fe200078e0202 */
[----:B------:R-:W-:-:S04]  /*27d20*/  LEA R12, P1, R2, R3, 0x1 ;  /* 0x00000003020c7211 */ /* 0x000fc800078208ff */
[----:B------:R-:W-:Y:S02]  /*27d30*/  LEA.HI.X.SX32 R13, R2, R16, 0x1, P1 ;  /* 0x00000010020d7211 */ /* 0x000fe400008f0eff */
[C---:B------:R-:W-:Y:S02]  /*27d40*/  LEA R4, P1, R0.reuse, R3, 0x1 ;  /* 0x0000000300047211 */ /* 0x040fe400078208ff */
[----:B------:R-:W-:Y:S02]  /*27d50*/  LEA R2, R27, R0, 0x1 ;  /* 0x000000001b027211 */ /* 0x000fe400078e08ff */
[----:B------:R-:W1:Y:S01]  /*27d60*/  LDC R27, c[0x0][0x278] ;  /* 0x00009e00ff1b7b82 */ /* 0x000e620000000800 */
[----:B------:R3:W-:Y:S01]  /*27d70*/  STG.E.U16 desc[UR4][R6.64], R14 ;  /* 0x0000000e06007986 */ /* 0x0007e2000c101504 */
[----:B------:R-:W-:Y:S01]  /*27d80*/  LEA.HI.X.SX32 R5, R0, R16, 0x1, P1 ;  /* 0x0000001000057211 */ /* 0x000fe200008f0eff */
[----:B------:R-:W-:Y:S01]  /*27d90*/  IMAD R0, R15, 0x2, R2 ;  /* 0x000000020f007824 */ /* 0x000fe200078e0202 */
[----:B------:R-:W-:-:S04]  /*27da0*/  PRMT R24, R50, 0x7632, R24 ;  /* 0x0000763232187816 */ /* 0x000fc80000000018 */
[-C--:B------:R-:W-:Y:S02]  /*27db0*/  LEA R8, P2, R0, R3.reuse, 0x1 ;  /* 0x0000000300087211 */ /* 0x080fe400078408ff */
[C---:B---3--:R-:W-:Y:S01]  /*27dc0*/  LEA R6, P1, R2.reuse, R3, 0x1 ;  /* 0x0000000302067211 */ /* 0x048fe200078208ff */
[----:B------:R-:W3:Y:S03]  /*27dd0*/  LDC R14, c[0x0][0x278] ;  /* 0x00009e00ff0e7b82 */ /* 0x000ee60000000800 */
[----:B------:R-:W-:Y:S02]  /*27de0*/  LEA.HI.X.SX32 R7, R2, R16, 0x1, P1 ;  /* 0x0000001002077211 */ /* 0x000fe400008f0eff */
[----:B--2---:R-:W-:Y:S01]  /*27df0*/  LEA R2, R25, R0, 0x1 ;  /* 0x0000000019027211 */ /* 0x004fe200078e08ff */
[----:B------:R2:W-:Y:S01]  /*27e00*/  STG.E.U16 desc[UR4][R10.64], R24 ;  /* 0x000000180a007986 */ /* 0x0005e2000c101504 */
[----:B------:R-:W-:-:S03]  /*27e10*/  LEA.HI.X.SX32 R9, R0, R16, 0x1, P2 ;  /* 0x0000001000097211 */ /* 0x000fc600010f0eff */
[----:B0-----:R-:W-:Y:S01]  /*27e20*/  IMAD R0, R19, 0x2, R2 ;  /* 0x0000000213007824 */ /* 0x001fe200078e0202 */
[----:B------:R-:W-:Y:S02]  /*27e30*/  PRMT R26, R51, 0x7632, R26 ;  /* 0x00007632331a7816 */ /* 0x000fe4000000001a */
[----:B--2---:R-:W-:-:S03]  /*27e40*/  LEA R10, P1, R2, R3, 0x1 ;  /* 0x00000003020a7211 */ /* 0x004fc600078208ff */
[----:B------:R0:W-:Y:S01]  /*27e50*/  STG.E.U16 desc[UR4][R12.64], R26 ;  /* 0x0000001a0c007986 */ /* 0x0001e2000c101504 */
[----:B------:R-:W-:Y:S02]  /*27e60*/  LEA.HI.X.SX32 R11, R2, R16, 0x1, P1 ;  /* 0x00000010020b7211 */ /* 0x000fe400008f0eff */
[----:B------:R-:W-:Y:S01]  /*27e70*/  LEA R2, R29, R0, 0x1 ;  /* 0x000000001d027211 */ /* 0x000fe200078e08ff */
[----:B------:R2:W-:Y:S04]  /*27e80*/  STG.E.U16 desc[UR4][R4.64], R20 ;  /* 0x0000001404007986 */ /* 0x0005e8000c101504 */
[----:B------:R1:W-:Y:S01]  /*27e90*/  STG.E.U16 desc[UR4][R6.64], R21 ;  /* 0x0000001506007986 */ /* 0x0003e2000c101504 */
[----:B0-----:R-:W-:-:S03]  /*27ea0*/  LEA R12, P1, R0, R3, 0x1 ;  /* 0x00000003000c7211 */ /* 0x001fc600078208ff */
[----:B------:R3:W-:Y:S01]  /*27eb0*/  STG.E.U16 desc[UR4][R8.64], R22 ;  /* 0x0000001608007986 */ /* 0x0007e2000c101504 */
[----:B------:R-:W-:Y:S02]  /*27ec0*/  LEA.HI.X.SX32 R13, R0, R16, 0x1, P1 ;  /* 0x00000010000d7211 */ /* 0x000fe400008f0eff */
[----:B--2---:R-:W-:Y:S01]  /*27ed0*/  LEA R4, P1, R2, R3, 0x1 ;  /* 0x0000000302047211 */ /* 0x004fe200078208ff */
[----:B-1----:R-:W-:-:S03]  /*27ee0*/  IMAD R7, R27, 0x2, R2 ;  /* 0x000000021b077824 */ /* 0x002fc600078e0202 */
[----:B------:R-:W-:Y:S02]  /*27ef0*/  LEA.HI.X.SX32 R5, R2, R16, 0x1, P1 ;  /* 0x0000001002057211 */ /* 0x000fe400008f0eff */
[----:B---3--:R-:W-:Y:S02]  /*27f00*/  LEA R8, R14, R7, 0x1 ;  /* 0x000000070e087211 */ /* 0x008fe400078e08ff */
[-C--:B------:R-:W-:Y:S02]  /*27f10*/  LEA R2, P1, R7, R3.reuse, 0x1 ;  /* 0x0000000307027211 */ /* 0x080fe400078208ff */
[----:B------:R-:W-:Y:S02]  /*27f20*/  LEA R6, P2, R8, R3, 0x1 ;  /* 0x0000000308067211 */ /* 0x000fe400078408ff */
[----:B------:R-:W-:Y:S02]  /*27f30*/  PRMT R9, R20, 0x7632, R9 ;  /* 0x0000763214097816 */ /* 0x000fe40000000009 */
[----:B------:R-:W-:-:S02]  /*27f40*/  PRMT R15, R21, 0x7632, R15 ;  /* 0x00007632150f7816 */ /* 0x000fc4000000000f */
[----:B------:R-:W-:Y:S02]  /*27f50*/  PRMT R19, R22, 0x7632, R19 ;  /* 0x0000763216137816 */ /* 0x000fe40000000013 */
[-C--:B------:R-:W-:Y:S01]  /*27f60*/  LEA.HI.X.SX32 R3, R7, R16.reuse, 0x1, P1 ;  /* 0x0000001007037211 */ /* 0x080fe200008f0eff */
[----:B------:R0:W-:Y:S01]  /*27f70*/  STG.E.U16 desc[UR4][R10.64], R23 ;  /* 0x000000170a007986 */ /* 0x0001e2000c101504 */
[----:B------:R-:W-:Y:S02]  /*27f80*/  PRMT R20, R23, 0x7632, R20 ;  /* 0x0000763217147816 */ /* 0x000fe40000000014 */
[----:B------:R-:W-:Y:S01]  /*27f90*/  LEA.HI.X.SX32 R7, R8, R16, 0x1, P2 ;  /* 0x0000001008077211 */ /* 0x000fe200010f0eff */
[----:B------:R0:W-:Y:S04]  /*27fa0*/  STG.E.U16 desc[UR4][R12.64], R9 ;  /* 0x000000090c007986 */ /* 0x0001e8000c101504 */
[----:B------:R0:W-:Y:S04]  /*27fb0*/  STG.E.U16 desc[UR4][R4.64], R15 ;  /* 0x0000000f04007986 */ /* 0x0001e8000c101504 */
[----:B------:R0:W-:Y:S04]  /*27fc0*/  STG.E.U16 desc[UR4][R2.64], R19 ;  /* 0x0000001302007986 */ /* 0x0001e8000c101504 */
[----:B------:R0:W-:Y:S01]  /*27fd0*/  STG.E.U16 desc[UR4][R6.64], R20 ;  /* 0x0000001406007986 */ /* 0x0001e2000c101504 */
[----:B------:R-:W-:-:S02]  /*27fe0*/  FSEL R211, R211, -INF , P0 ;  /* 0xff800000d3d37808 */ /* 0x000fc40000000000 */
[----:B------:R-:W-:-:S03]  /*27ff0*/  FSEL R0, R209, -INF , P5 ;  /* 0xff800000d1007808 */ /* 0x000fc60002800000 */
[----:B------:R-:W-:Y:S02]  /*28000*/  FFMA R16, R211, 0.69314718246459960938, R18 ;  /* 0x3f317218d3107823 */ /* 0x000fe40000000012 */
[----:B------:R-:W-:Y:S01]  /*28010*/  FFMA R17, R0, 0.69314718246459960938, R17 ;  /* 0x3f31721800117823 */ /* 0x000fe20000000011 */
[----:B------:R-:W-:Y:S08]  /*28020*/  BAR.SYNC.DEFER_BLOCKING 0x0 ;  /* 0x0000000000007b1d */ /* 0x000ff00000010000 */
[----:B------:R-:W1:Y:S01]  /*28030*/  LDC R0, c[0x0][0x27c] ;  /* 0x00009f00ff007b82 */ /* 0x000e620000000800 */
[----:B----4-:R0:W-:Y:S07]  /*28040*/  STS.64 [R149], R16 ;  /* 0x0000001095007388 */ /* 0x0101ee0000000a00 */
[----:B------:R-:W-:Y:S06]  /*28050*/  BAR.SYNC.DEFER_BLOCKING 0x0 ;  /* 0x0000000000007b1d */ /* 0x000fec0000010000 */
[----:B-1----:R-:W-:Y:S05]  /*28060*/  @P3 EXIT ;  /* 0x000000000000394d */ /* 0x002fea0003800000 */
[----:B0-----:R-:W2:Y:S01]  /*28070*/  LDL.LU R149, [R1+0x200] ;  /* 0x0002000001957983 */ /* 0x001ea20000300800 */
[----:B------:R-:W0:Y:S01]  /*28080*/  LDC.64 R6, c[0x0][0x230] ;  /* 0x00008c00ff067b82 */ /* 0x000e220000000a00 */
[----:B------:R-:W-:Y:S01]  /*28090*/  IMAD R0, R148, R0, RZ ;  /* 0x0000000094007224 */ /* 0x000fe200078e02ff */
[C---:B------:R-:W-:Y:S01]  /*280a0*/  SHF.L.U32 R2, R146.reuse, 0x2, RZ ;  /* 0x0000000292027819 */ /* 0x040fe200000006ff */
[----:B------:R-:W-:-:S04]  /*280b0*/  IMAD.HI R4, R146, 0x4, RZ ;  /* 0x0000000492047827 */ /* 0x000fc800078e02ff */
[C---:B------:R-:W-:Y:S02]  /*280c0*/  IMAD.SHL.U32 R3, R0.reuse, 0x4, RZ ;  /* 0x0000000400037824 */ /* 0x040fe400078e00ff */
[----:B------:R-:W-:-:S03]  /*280d0*/  IMAD.HI R0, R0, 0x4, RZ ;  /* 0x0000000400007827 */ /* 0x000fc600078e02ff */
[----:B0-----:R-:W-:-:S04]  /*280e0*/  IADD3 R2, P0, P1, R2, R6, R3 ;  /* 0x0000000602027210 */ /* 0x001fc8000791e003 */
[----:B------:R-:W-:Y:S01]  /*280f0*/  IADD3.X R3, R4, R7, R0, P0, P1 ;  /* 0x0000000704037210 */ /* 0x000fe200007e2400 */
[----:B--2---:R-:W0:Y:S04]  /*28100*/  LDS R5, [R149] ;  /* 0x0000000095057984 */ /* 0x004e280000000800 */
[----:B0-----:R-:W-:Y:S01]  /*28110*/  STG.E desc[UR4][R2.64], R5 ;  /* 0x0000000502007986 */ /* 0x001fe2000c101904 */
[----:B------:R-:W-:Y:S05]  /*28120*/  EXIT ;  /* 0x000000000000794d */ /* 0x000fea0003800000 */
.L_x_2:
[----:B------:R-:W-:-:S00]  /*28130*/  BRA `(.L_x_2) ;  /* 0xfffffffc00fc7947 */ /* 0x000fc0000383ffff */
[----:B------:R-:W-:-:S00]  /*28140*/  NOP ;  /* 0x0000000000007918 */ /* 0x000fc00000000000 */
        /* <DEDUP_REMOVED lines=11> */
.L_x_3:


//--------------------- .nv.global.init           --------------------------
	.section	.nv.global.init,"aw",@progbits
.nv.global.init:
	.type		_$_str,@object
	.size		_$_str,(.L_0 - _$_str)
_$_str:
        /*0000*/ 	.byte	0x5f, 0x5f, 0x43, 0x55, 0x44, 0x41, 0x5f, 0x46, 0x54, 0x5a, 0x00
.L_0:


//--------------------- .nv.shared.attn_fwd       --------------------------
	.section	.nv.shared.attn_fwd,"aw",@nobits
	.sectionflags	@""
	.align	16
	.zero		1024


//--------------------- .nv.shared.reserved.0     --------------------------
	.section	.nv.shared.reserved.0,"aw",@nobits
	.weak		__nv_reservedSMEM_offset_0_alias
	.size		__nv_reservedSMEM_offset_0_alias, 0, 0
	.other		__nv_reservedSMEM_offset_0_alias,@"STO_CUDA_RESERVED_SHARED STV_DEFAULT"
__nv_reservedSMEM_offset_0_alias:
	.zero		0


//--------------------- .nv.constant0.attn_fwd    --------------------------
	.section	.nv.constant0.attn_fwd,"a",@progbits
	.sectionflags	@""
	.align	4
.nv.constant0.attn_fwd:
	.zero		664


//--------------------- SYMBOLS --------------------------

	.type		.nv.reservedSmem.offset0,@object
	.size		.nv.reservedSmem.offset0,0x4
